	.target	sm_90a

	.elftype	@"ET_EXEC"


//--------------------- .note.nv.tkinfo           --------------------------
	.section	.note.nv.tkinfo,"",@"SHT_NOTE"
	.sectionflags	@"SHF_NOTE_NV_TKINFO"
	.tkinfo
        /*0018*/ 	.word	0x00000002
        /*0030*/ 	.string	""
        /*0030*/ 	.string	"ptxas"
        /*0030*/ 	.string	"Cuda compilation tools, release 13.0, V13.0.88"
        /*0030*/ 	.string	"Build cuda_13.0.r13.0/compiler.36424714_0"
        /*0030*/ 	.string	"-v  -suppress-debug-info  -lineinfo  -arch sm_90a "



//--------------------- .note.nv.cuinfo           --------------------------
	.section	.note.nv.cuinfo,"",@"SHT_NOTE"
	.sectionflags	@"SHF_NOTE_NV_CUINFO"
        /*0018*/ 	.short	0x0002
        /*001a*/ 	.short	0x005a
        /*001c*/ 	.short	0x0082
	.zero		2


//--------------------- .nv.info                  --------------------------
	.section	.nv.info,"",@"SHT_CUDA_INFO"
	.align	4


	//----- nvinfo : EIATTR_REGCOUNT
	.align		4
        /*0000*/ 	.byte	0x04, 0x2f
        /*0002*/ 	.short	(.L_1 - .L_0)
	.align		4
.L_0:
        /*0004*/ 	.word	index@(matmul_kernel)
        /*0008*/ 	.word	0x000000ff


	//----- nvinfo : EIATTR_FRAME_SIZE
	.align		4
.L_1:
        /*000c*/ 	.byte	0x04, 0x11
        /*000e*/ 	.short	(.L_3 - .L_2)
	.align		4
.L_2:
        /*0010*/ 	.word	index@(matmul_kernel)
        /*0014*/ 	.word	0x00000f00


	//----- nvinfo : EIATTR_MIN_STACK_SIZE
	.align		4
.L_3:
        /*0018*/ 	.byte	0x04, 0x12
        /*001a*/ 	.short	(.L_5 - .L_4)
	.align		4
.L_4:
        /*001c*/ 	.word	index@(matmul_kernel)
        /*0020*/ 	.word	0x00000f00
.L_5:


//--------------------- .nv.compat                --------------------------
	.section	.nv.compat,"",@"SHT_CUDA_COMPAT_INFO"
	.align	4
        /*0000*/ 	.byte	0x02, 0x09, 0x01, 0x00, 0x02, 0x02, 0x04, 0x00, 0x02, 0x05, 0x05, 0x00, 0x03, 0x07, 0x01, 0x01
        /*0010*/ 	.byte	0x02, 0x03, 0x00, 0x00, 0x02, 0x06, 0x01, 0x00, 0x04, 0x0b, 0x08, 0x00, 0x00, 0x00, 0x00, 0x00
        /*0020*/ 	.byte	0x00, 0x00, 0x00, 0x00


//--------------------- .nv.info.matmul_kernel    --------------------------
	.section	.nv.info.matmul_kernel,"",@"SHT_CUDA_INFO"
	.sectionflags	@""
	.align	4


	//----- nvinfo : EIATTR_CUDA_API_VERSION
	.align		4
        /*0000*/ 	.byte	0x04, 0x37
        /*0002*/ 	.short	(.L_7 - .L_6)
.L_6:
        /*0004*/ 	.word	0x00000082


	//----- nvinfo : EIATTR_KPARAM_INFO
	.align		4
.L_7:
        /*0008*/ 	.byte	0x04, 0x17
        /*000a*/ 	.short	(.L_9 - .L_8)
.L_8:
        /*000c*/ 	.word	0x00000000
        /*0010*/ 	.short	0x000d
        /*0012*/ 	.short	0x0048
        /*0014*/ 	.byte	0x00, 0xf4, 0x21, 0x00


	//----- nvinfo : EIATTR_KPARAM_INFO
	.align		4
.L_9:
        /*0018*/ 	.byte	0x04, 0x17
        /*001a*/ 	.short	(.L_11 - .L_10)
.L_10:
        /*001c*/ 	.word	0x00000000
        /*0020*/ 	.short	0x000c
        /*0022*/ 	.short	0x0040
        /*0024*/ 	.byte	0x00, 0xf4, 0x21, 0x00


	//----- nvinfo : EIATTR_KPARAM_INFO
	.align		4
.L_11:
        /*0028*/ 	.byte	0x04, 0x17
        /*002a*/ 	.short	(.L_13 - .L_12)
.L_12:
        /*002c*/ 	.word	0x00000000
        /*0030*/ 	.short	0x000b
        /*0032*/ 	.short	0x0038
        /*0034*/ 	.byte	0x00, 0xf0, 0x11, 0x00


	//----- nvinfo : EIATTR_KPARAM_INFO
	.align		4
.L_13:
        /*0038*/ 	.byte	0x04, 0x17
        /*003a*/ 	.short	(.L_15 - .L_14)
.L_14:
        /*003c*/ 	.word	0x00000000
        /*0040*/ 	.short	0x000a
        /*0042*/ 	.short	0x0034
        /*0044*/ 	.byte	0x00, 0xf0, 0x11, 0x00


	//----- nvinfo : EIATTR_KPARAM_INFO
	.align		4
.L_15:
        /*0048*/ 	.byte	0x04, 0x17
        /*004a*/ 	.short	(.L_17 - .L_16)
.L_16:
        /*004c*/ 	.word	0x00000000
        /*0050*/ 	.short	0x0009
        /*0052*/ 	.short	0x0030
        /*0054*/ 	.byte	0x00, 0xf0, 0x11, 0x00


	//----- nvinfo : EIATTR_KPARAM_INFO
	.align		4
.L_17:
        /*0058*/ 	.byte	0x04, 0x17
        /*005a*/ 	.short	(.L_19 - .L_18)
.L_18:
        /*005c*/ 	.word	0x00000000
        /*0060*/ 	.short	0x0008
        /*0062*/ 	.short	0x002c
        /*0064*/ 	.byte	0x00, 0xf0, 0x11, 0x00


	//----- nvinfo : EIATTR_KPARAM_INFO
	.align		4
.L_19:
        /*0068*/ 	.byte	0x04, 0x17
        /*006a*/ 	.short	(.L_21 - .L_20)
.L_20:
        /*006c*/ 	.word	0x00000000
        /*0070*/ 	.short	0x0007
        /*0072*/ 	.short	0x0028
        /*0074*/ 	.byte	0x00, 0xf0, 0x11, 0x00


	//----- nvinfo : EIATTR_KPARAM_INFO
	.align		4
.L_21:
        /*0078*/ 	.byte	0x04, 0x17
        /*007a*/ 	.short	(.L_23 - .L_22)
.L_22:
        /*007c*/ 	.word	0x00000000
        /*0080*/ 	.short	0x0006
        /*0082*/ 	.short	0x0024
        /*0084*/ 	.byte	0x00, 0xf0, 0x11, 0x00


	//----- nvinfo : EIATTR_KPARAM_INFO
	.align		4
.L_23:
        /*0088*/ 	.byte	0x04, 0x17
        /*008a*/ 	.short	(.L_25 - .L_24)
.L_24:
        /*008c*/ 	.word	0x00000000
        /*0090*/ 	.short	0x0005
        /*0092*/ 	.short	0x0020
        /*0094*/ 	.byte	0x00, 0xf0, 0x11, 0x00


	//----- nvinfo : EIATTR_KPARAM_INFO
	.align		4
.L_25:
        /*0098*/ 	.byte	0x04, 0x17
        /*009a*/ 	.short	(.L_27 - .L_26)
.L_26:
        /*009c*/ 	.word	0x00000000
        /*00a0*/ 	.short	0x0004
        /*00a2*/ 	.short	0x001c
        /*00a4*/ 	.byte	0x00, 0xf0, 0x11, 0x00


	//----- nvinfo : EIATTR_KPARAM_INFO
	.align		4
.L_27:
        /*00a8*/ 	.byte	0x04, 0x17
        /*00aa*/ 	.short	(.L_29 - .L_28)
.L_28:
        /*00ac*/ 	.word	0x00000000
        /*00b0*/ 	.short	0x0003
        /*00b2*/ 	.short	0x0018
        /*00b4*/ 	.byte	0x00, 0xf0, 0x11, 0x00


	//----- nvinfo : EIATTR_KPARAM_INFO
	.align		4
.L_29:
        /*00b8*/ 	.byte	0x04, 0x17
        /*00ba*/ 	.short	(.L_31 - .L_30)
.L_30:
        /*00bc*/ 	.word	0x00000000
        /*00c0*/ 	.short	0x0002
        /*00c2*/ 	.short	0x0010
        /*00c4*/ 	.byte	0x00, 0xf4, 0x21, 0x00


	//----- nvinfo : EIATTR_KPARAM_INFO
	.align		4
.L_31:
        /*00c8*/ 	.byte	0x04, 0x17
        /*00ca*/ 	.short	(.L_33 - .L_32)
.L_32:
        /*00cc*/ 	.word	0x00000000
        /*00d0*/ 	.short	0x0001
        /*00d2*/ 	.short	0x0008
        /*00d4*/ 	.byte	0x00, 0xf4, 0x21, 0x00


	//----- nvinfo : EIATTR_KPARAM_INFO
	.align		4
.L_33:
        /*00d8*/ 	.byte	0x04, 0x17
        /*00da*/ 	.short	(.L_35 - .L_34)
.L_34:
        /*00dc*/ 	.word	0x00000000
        /*00e0*/ 	.short	0x0000
        /*00e2*/ 	.short	0x0000
        /*00e4*/ 	.byte	0x00, 0xf4, 0x21, 0x00


	//----- nvinfo : EIATTR_SPARSE_MMA_MASK
	.align		4
.L_35:
        /*00e8*/ 	.byte	0x03, 0x50
        /*00ea*/ 	.short	0x0000


	//----- nvinfo : EIATTR_MAXREG_COUNT
	.align		4
        /*00ec*/ 	.byte	0x03, 0x1b
        /*00ee*/ 	.short	0x00ff


	//----- nvinfo : EIATTR_NUM_BARRIERS
	.align		4
        /*00f0*/ 	.byte	0x02, 0x4c
        /*00f2*/ 	.byte	0x01
	.zero		1


	//----- nvinfo : EIATTR_ANNOTATIONS
	.align		4
        /*00f4*/ 	.byte	0x04, 0x55
        /*00f6*/ 	.short	(.L_37 - .L_36)


	//   ....[0]....
.L_36:
        /*00f8*/ 	.word	0x00000001
        /*00fc*/ 	.byte	0x70, 0x3b, 0x00, 0x00, 0x01, 0x00, 0x00, 0x00, 0xb0, 0x3b, 0x00, 0x00, 0x01, 0x00, 0x00, 0x00
        /* <DEDUP_REMOVED lines=1553> */
        /*621c*/ 	.byte	0xa0, 0xce, 0x01, 0x00


	//----- nvinfo : EIATTR_MERCURY_ISA_VERSION
	.align		4
.L_37:
        /*6220*/ 	.byte	0x03, 0x5f
        /*6222*/ 	.short	0x0101


	//----- nvinfo : EIATTR_EXIT_INSTR_OFFSETS
	.align		4
        /*6224*/ 	.byte	0x04, 0x1c
        /*6226*/ 	.short	(.L_39 - .L_38)


	//   ....[0]....
.L_38:
        /*6228*/ 	.word	0x000205f0


	//   ....[1]....
        /*622c*/ 	.word	0x00020620


	//----- nvinfo : EIATTR_REQNTID
	.align		4
.L_39:
        /*6230*/ 	.byte	0x04, 0x10
        /*6232*/ 	.short	(.L_41 - .L_40)
.L_40:
        /*6234*/ 	.word	0x00000080
        /*6238*/ 	.word	0x00000001
        /*623c*/ 	.word	0x00000001


	//----- nvinfo : EIATTR_CBANK_PARAM_SIZE
	.align		4
.L_41:
        /*6240*/ 	.byte	0x03, 0x19
        /*6242*/ 	.short	0x0050


	//----- nvinfo : EIATTR_PARAM_CBANK
	.align		4
        /*6244*/ 	.byte	0x04, 0x0a
        /*6246*/ 	.short	(.L_43 - .L_42)
	.align		4
.L_42:
        /*6248*/ 	.word	index@(.nv.constant0.matmul_kernel)
        /*624c*/ 	.short	0x0210
        /*624e*/ 	.short	0x0050


	//----- nvinfo : EIATTR_SW_WAR
	.align		4
.L_43:
        /*6250*/ 	.byte	0x04, 0x36
        /*6252*/ 	.short	(.L_45 - .L_44)
.L_44:
        /*6254*/ 	.word	0x00000008
.L_45:


//--------------------- .nv.callgraph             --------------------------
	.section	.nv.callgraph,"",@"SHT_CUDA_CALLGRAPH"
	.align	4
	.sectionentsize	8
	.align		4
        /*0000*/ 	.word	0x00000000
	.align		4
        /*0004*/ 	.word	0xffffffff
	.align		4
        /*0008*/ 	.word	0x00000000
	.align		4
        /*000c*/ 	.word	0xfffffffe
	.align		4
        /*0010*/ 	.word	0x00000000
	.align		4
        /*0014*/ 	.word	0xfffffffd
	.align		4
        /*0018*/ 	.word	0x00000000
	.align		4
        /*001c*/ 	.word	0xfffffffc


//--------------------- .text.matmul_kernel       --------------------------
	.section	.text.matmul_kernel,"ax",@progbits
	.align	128
        .global         matmul_kernel
        .type           matmul_kernel,@function
        .size           matmul_kernel,(.L_x_3 - matmul_kernel)
        .other          matmul_kernel,@"STO_CUDA_ENTRY STV_DEFAULT"
matmul_kernel:
.text.matmul_kernel:
[----:B------:R-:W0:Y:S08]  /*0000*/  LDC R1, c[0x0][0x28] ;  /* 0x00000a00ff017b82 */ /* 0x000e300000000800 */
[----:B------:R-:W1:Y:S01]  /*0010*/  LDC.64 R24, c[0x0][0x228] ;  /* 0x00008a00ff187b82 */ /* 0x000e620000000a00 */
[----:B------:R-:W2:Y:S01]  /*0020*/  S2R R5, SR_CTAID.X ;  /* 0x0000000000057919 */ /* 0x000ea20000002500 */
[----:B------:R-:W-:Y:S01]  /*0030*/  ULDC.64 UR60, c[0x0][0x208] ;  /* 0x00008200003c7ab9 */ /* 0x000fe20000000a00 */
[----:B0-----:R-:W-:Y:S01]  /*0040*/  VIADD R1, R1, 0xfffff100 ;  /* 0xfffff10001017836 */ /* 0x001fe20000000000 */
[----:B------:R-:W-:Y:S01]  /*0050*/  CS2R R60, SRZ ;  /* 0x00000000003c7805 */ /* 0x000fe2000001ff00 */
[----:B------:R-:W0:Y:S01]  /*0060*/  S2R R27, SR_TID.X ;  /* 0x00000000001b7919 */ /* 0x000e220000002100 */
[----:B------:R-:W-:-:S02]  /*0070*/  CS2R R62, SRZ ;  /* 0x00000000003e7805 */ /* 0x000fc4000001ff00 */
[----:B------:R-:W-:Y:S01]  /*0080*/  CS2R R32, SRZ ;  /* 0x0000000000207805 */ /* 0x000fe2000001ff00 */
[----:B------:R-:W3:Y:S01]  /*0090*/  LDC R26, c[0x0][0x230] ;  /* 0x00008c00ff1a7b82 */ /* 0x000ee20000000800 */
[----:B------:R-:W-:Y:S02]  /*00a0*/  CS2R R34, SRZ ;  /* 0x0000000000227805 */ /* 0x000fe4000001ff00 */
[----:B------:R-:W-:Y:S02]  /*00b0*/  CS2R R64, SRZ ;  /* 0x0000000000407805 */ /* 0x000fe4000001ff00 */
[----:B------:R-:W-:Y:S02]  /*00c0*/  CS2R R66, SRZ ;  /* 0x0000000000427805 */ /* 0x000fe4000001ff00 */
[----:B------:R-:W-:Y:S02]  /*00d0*/  CS2R R36, SRZ ;  /* 0x0000000000247805 */ /* 0x000fe4000001ff00 */
[----:B------:R-:W-:-:S02]  /*00e0*/  CS2R R38, SRZ ;  /* 0x0000000000267805 */ /* 0x000fc4000001ff00 */
[----:B------:R-:W-:Y:S02]  /*00f0*/  CS2R R40, SRZ ;  /* 0x0000000000287805 */ /* 0x000fe4000001ff00 */
        /* <DEDUP_REMOVED lines=8> */
[----:B------:R-:W-:Y:S01]  /*0180*/  CS2R R82, SRZ ;  /* 0x0000000000527805 */ /* 0x000fe2000001ff00 */
[----:B-1----:R-:W-:Y:S01]  /*0190*/  VIADD R0, R25, 0x3f ;  /* 0x0000003f19007836 */ /* 0x002fe20000000000 */
[----:B------:R-:W-:Y:S02]  /*01a0*/  CS2R R76, SRZ ;  /* 0x00000000004c7805 */ /* 0x000fe4000001ff00 */
[----:B------:R-:W-:-:S02]  /*01b0*/  CS2R R78, SRZ ;  /* 0x00000000004e7805 */ /* 0x000fc4000001ff00 */
[----:B------:R-:W-:Y:S02]  /*01c0*/  CS2R R44, SRZ ;  /* 0x00000000002c7805 */ /* 0x000fe4000001ff00 */
[----:B------:R-:W-:Y:S02]  /*01d0*/  CS2R R46, SRZ ;  /* 0x00000000002e7805 */ /* 0x000fe4000001ff00 */
[----:B------:R-:W-:Y:S02]  /*01e0*/  SHF.R.S32.HI R3, RZ, 0x1f, R0 ;  /* 0x0000001fff037819 */ /* 0x000fe40000011400 */
[----:B------:R-:W-:Y:S02]  /*01f0*/  CS2R R20, SRZ ;  /* 0x0000000000147805 */ /* 0x000fe4000001ff00 */
[----:B------:R-:W-:Y:S01]  /*0200*/  CS2R R22, SRZ ;  /* 0x0000000000167805 */ /* 0x000fe2000001ff00 */
[----:B---3--:R-:W-:Y:S01]  /*0210*/  VIADD R26, R26, 0x7f ;  /* 0x0000007f1a1a7836 */ /* 0x008fe20000000000 */
[----:B------:R-:W-:-:S02]  /*0220*/  LEA.HI R3, R3, R0, RZ, 0x6 ;  /* 0x0000000003037211 */ /* 0x000fc400078f30ff */
[----:B------:R-:W-:Y:S02]  /*0230*/  CS2R R16, SRZ ;  /* 0x0000000000107805 */ /* 0x000fe4000001ff00 */
[----:B--2---:R-:W-:Y:S02]  /*0240*/  IABS R8, R5 ;  /* 0x0000000500087213 */ /* 0x004fe40000000000 */
[----:B------:R-:W-:Y:S02]  /*0250*/  CS2R R18, SRZ ;  /* 0x0000000000127805 */ /* 0x000fe4000001ff00 */
[----:B------:R-:W-:Y:S02]  /*0260*/  SHF.R.S32.HI R3, RZ, 0x6, R3 ;  /* 0x00000006ff037819 */ /* 0x000fe40000011403 */
[----:B------:R-:W-:Y:S02]  /*0270*/  CS2R R12, SRZ ;  /* 0x00000000000c7805 */ /* 0x000fe4000001ff00 */
[----:B0-----:R-:W-:-:S02]  /*0280*/  LOP3.LUT R153, R27, 0x7f, RZ, 0xc0, !PT ;  /* 0x0000007f1b997812 */ /* 0x001fc400078ec0ff */
[----:B------:R-:W-:Y:S01]  /*0290*/  CS2R R14, SRZ ;  /* 0x00000000000e7805 */ /* 0x000fe2000001ff00 */
[----:B------:R-:W-:-:S05]  /*02a0*/  IMAD.SHL.U32 R4, R3, 0x4, RZ ;  /* 0x0000000403047824 */ /* 0x000fca00078e00ff */
[-C--:B------:R-:W-:Y:S02]  /*02b0*/  IABS R7, R4.reuse ;  /* 0x0000000400077213 */ /* 0x080fe40000000000 */
[----:B------:R-:W-:Y:S02]  /*02c0*/  IABS R10, R4 ;  /* 0x00000004000a7213 */ /* 0x000fe40000000000 */
[----:B------:R-:W0:Y:S08]  /*02d0*/  I2F.RP R0, R7 ;  /* 0x0000000700007306 */ /* 0x000e300000209400 */
[----:B0-----:R-:W0:Y:S02]  /*02e0*/  MUFU.RCP R0, R0 ;  /* 0x0000000000007308 */ /* 0x001e240000001000 */
[----:B0-----:R-:W-:-:S02]  /*02f0*/  VIADD R2, R0, 0xffffffe ;  /* 0x0ffffffe00027836 */ /* 0x001fc40000000000 */
[----:B------:R-:W-:-:S04]  /*0300*/  IMAD.MOV R0, RZ, RZ, -R10 ;  /* 0x000000ffff007224 */ /* 0x000fc800078e0a0a */
[----:B------:R0:W1:Y:S02]  /*0310*/  F2I.FTZ.U32.TRUNC.NTZ R3, R2 ;  /* 0x0000000200037305 */ /* 0x000064000021f000 */
[----:B0-----:R-:W-:Y:S02]  /*0320*/  IMAD.MOV.U32 R2, RZ, RZ, RZ ;  /* 0x000000ffff027224 */ /* 0x001fe400078e00ff */
[----:B-1----:R-:W-:-:S04]  /*0330*/  IMAD.MOV R6, RZ, RZ, -R3 ;  /* 0x000000ffff067224 */ /* 0x002fc800078e0a03 */
[----:B------:R-:W-:Y:S02]  /*0340*/  IMAD R9, R6, R7, RZ ;  /* 0x0000000706097224 */ /* 0x000fe400078e02ff */
[----:B------:R-:W-:Y:S02]  /*0350*/  IMAD.MOV.U32 R6, RZ, RZ, R8 ;  /* 0x000000ffff067224 */ /* 0x000fe400078e0008 */
[----:B------:R-:W-:-:S06]  /*0360*/  IMAD.HI.U32 R3, R3, R9, R2 ;  /* 0x0000000903037227 */ /* 0x000fcc00078e0002 */
[----:B------:R-:W-:-:S04]  /*0370*/  IMAD.HI.U32 R3, R3, R6, RZ ;  /* 0x0000000603037227 */ /* 0x000fc800078e00ff */
[----:B------:R-:W-:-:S05]  /*0380*/  IMAD R0, R3, R0, R6 ;  /* 0x0000000003007224 */ /* 0x000fca00078e0206 */
[----:B------:R-:W-:-:S13]  /*0390*/  ISETP.GT.U32.AND P1, PT, R7, R0, PT ;  /* 0x000000000700720c */ /* 0x000fda0003f24070 */
[----:B------:R-:W-:Y:S02]  /*03a0*/  @!P1 IMAD.IADD R0, R0, 0x1, -R7 ;  /* 0x0000000100009824 */ /* 0x000fe400078e0a07 */
[----:B------:R-:W-:Y:S01]  /*03b0*/  @!P1 VIADD R3, R3, 0x1 ;  /* 0x0000000103039836 */ /* 0x000fe20000000000 */
[----:B------:R-:W-:Y:S02]  /*03c0*/  ISETP.NE.AND P1, PT, R4, RZ, PT ;  /* 0x000000ff0400720c */ /* 0x000fe40003f25270 */
[----:B------:R-:W-:Y:S02]  /*03d0*/  ISETP.GE.U32.AND P0, PT, R0, R7, PT ;  /* 0x000000070000720c */ /* 0x000fe40003f06070 */
[----:B------:R-:W-:-:S04]  /*03e0*/  LOP3.LUT R0, R5, R4, RZ, 0x3c, !PT ;  /* 0x0000000405007212 */ /* 0x000fc800078e3cff */
[----:B------:R-:W-:Y:S01]  /*03f0*/  ISETP.GE.AND P2, PT, R0, RZ, PT ;  /* 0x000000ff0000720c */ /* 0x000fe20003f46270 */
[----:B------:R-:W-:-:S06]  /*0400*/  VIADD R0, R24, 0xff ;  /* 0x000000ff18007836 */ /* 0x000fcc0000000000 */
[----:B------:R-:W-:-:S04]  /*0410*/  @P0 VIADD R3, R3, 0x1 ;  /* 0x0000000103030836 */ /* 0x000fc80000000000 */
[----:B------:R-:W-:Y:S01]  /*0420*/  IMAD.MOV.U32 R2, RZ, RZ, R3 ;  /* 0x000000ffff027224 */ /* 0x000fe200078e0003 */
[----:B------:R-:W-:-:S03]  /*0430*/  SHF.R.S32.HI R3, RZ, 0x1f, R0 ;  /* 0x0000001fff037819 */ /* 0x000fc60000011400 */
[----:B------:R-:W-:Y:S01]  /*0440*/  @!P2 IMAD.MOV R2, RZ, RZ, -R2 ;  /* 0x000000ffff02a224 */ /* 0x000fe200078e0a02 */
[----:B------:R-:W-:Y:S02]  /*0450*/  @!P1 LOP3.LUT R2, RZ, R4, RZ, 0x33, !PT ;  /* 0x00000004ff029212 */ /* 0x000fe400078e33ff */
[----:B------:R-:W-:-:S03]  /*0460*/  LEA.HI R3, R3, R0, RZ, 0x8 ;  /* 0x0000000003037211 */ /* 0x000fc600078f40ff */
[----:B------:R-:W-:Y:S02]  /*0470*/  IMAD.SHL.U32 R6, R2, 0x4, RZ ;  /* 0x0000000402067824 */ /* 0x000fe400078e00ff */
[----:B------:R-:W-:-:S03]  /*0480*/  IMAD.MOV R2, RZ, RZ, -R2 ;  /* 0x000000ffff027224 */ /* 0x000fc600078e0a02 */
[----:B------:R-:W-:Y:S01]  /*0490*/  LEA.HI.SX32 R3, R3, -R6, 0x18 ;  /* 0x8000000603037211 */ /* 0x000fe200078fc2ff */
[----:B------:R-:W-:-:S03]  /*04a0*/  IMAD R8, R4, R2, R5 ;  /* 0x0000000204087224 */ /* 0x000fc600078e0205 */
[----:B------:R-:W-:-:S04]  /*04b0*/  VIMNMX R11, R3, 0x4, PT ;  /* 0x00000004030b7848 */ /* 0x000fc80003fe0100 */
[-C--:B------:R-:W-:Y:S02]  /*04c0*/  IABS R7, R11.reuse ;  /* 0x0000000b00077213 */ /* 0x080fe40000000000 */
[----:B------:R-:W-:Y:S02]  /*04d0*/  IABS R4, R11 ;  /* 0x0000000b00047213 */ /* 0x000fe40000000000 */
[----:B------:R-:W0:Y:S08]  /*04e0*/  I2F.RP R0, R7 ;  /* 0x0000000700007306 */ /* 0x000e300000209400 */
[----:B0-----:R-:W0:Y:S02]  /*04f0*/  MUFU.RCP R0, R0 ;  /* 0x0000000000007308 */ /* 0x001e240000001000 */
[----:B0-----:R-:W-:-:S02]  /*0500*/  VIADD R3, R0, 0xffffffe ;  /* 0x0ffffffe00037836 */ /* 0x001fc40000000000 */
[----:B------:R-:W-:Y:S02]  /*0510*/  IMAD.MOV R0, RZ, RZ, -R4 ;  /* 0x000000ffff007224 */ /* 0x000fe400078e0a04 */
[----:B------:R-:W0:Y:S02]  /*0520*/  S2R R4, SR_CgaCtaId ;  /* 0x0000000000047919 */ /* 0x000e240000008800 */
[----:B------:R-:W1:Y:S02]  /*0530*/  F2I.FTZ.U32.TRUNC.NTZ R3, R3 ;  /* 0x0000000300037305 */ /* 0x000e64000021f000 */
[----:B-1----:R-:W-:-:S04]  /*0540*/  IMAD.MOV R9, RZ, RZ, -R3 ;  /* 0x000000ffff097224 */ /* 0x002fc800078e0a03 */
[----:B------:R-:W-:Y:S01]  /*0550*/  IMAD.MOV.U32 R2, RZ, RZ, R9 ;  /* 0x000000ffff027224 */ /* 0x000fe200078e0009 */
[----:B------:R-:W-:-:S03]  /*0560*/  IABS R9, R8 ;  /* 0x0000000800097213 */ /* 0x000fc60000000000 */
[----:B------:R-:W-:Y:S02]  /*0570*/  IMAD R5, R2, R7, RZ ;  /* 0x0000000702057224 */ /* 0x000fe400078e02ff */
[----:B------:R-:W-:-:S04]  /*0580*/  IMAD.MOV.U32 R2, RZ, RZ, RZ ;  /* 0x000000ffff027224 */ /* 0x000fc800078e00ff */
[----:B------:R-:W-:Y:S01]  /*0590*/  IMAD.HI.U32 R2, R3, R5, R2 ;  /* 0x0000000503027227 */ /* 0x000fe200078e0002 */
[----:B------:R-:W-:-:S04]  /*05a0*/  MOV R3, 0x400 ;  /* 0x0000040000037802 */ /* 0x000fc80000000f00 */
[----:B0-----:R-:W-:Y:S01]  /*05b0*/  LEA R152, R4, R3, 0x18 ;  /* 0x0000000304987211 */ /* 0x001fe200078ec0ff */
[----:B------:R-:W-:Y:S01]  /*05c0*/  IMAD.HI.U32 R2, R2, R9, RZ ;  /* 0x0000000902027227 */ /* 0x000fe200078e00ff */
[----:B------:R-:W-:-:S03]  /*05d0*/  CS2R R4, SRZ ;  /* 0x0000000000047805 */ /* 0x000fc6000001ff00 */
[----:B------:R-:W-:-:S05]  /*05e0*/  IMAD R0, R2, R0, R9 ;  /* 0x0000000002007224 */ /* 0x000fca00078e0209 */
[----:B------:R-:W-:-:S13]  /*05f0*/  ISETP.GT.U32.AND P1, PT, R7, R0, PT ;  /* 0x000000000700720c */ /* 0x000fda0003f24070 */
[----:B------:R-:W-:Y:S02]  /*0600*/  @!P1 IMAD.IADD R0, R0, 0x1, -R7 ;  /* 0x0000000100009824 */ /* 0x000fe400078e0a07 */
[----:B------:R-:W-:Y:S01]  /*0610*/  @!P1 VIADD R2, R2, 0x1 ;  /* 0x0000000102029836 */ /* 0x000fe20000000000 */
[----:B------:R-:W-:Y:S02]  /*0620*/  ISETP.NE.AND P1, PT, R11, RZ, PT ;  /* 0x000000ff0b00720c */ /* 0x000fe40003f25270 */
[----:B------:R-:W-:Y:S02]  /*0630*/  ISETP.GE.U32.AND P0, PT, R0, R7, PT ;  /* 0x000000070000720c */ /* 0x000fe40003f06070 */
[----:B------:R-:W-:-:S04]  /*0640*/  LOP3.LUT R0, R8, R11, RZ, 0x3c, !PT ;  /* 0x0000000b08007212 */ /* 0x000fc800078e3cff */
[----:B------:R-:W-:-:S07]  /*0650*/  ISETP.GE.AND P2, PT, R0, RZ, PT ;  /* 0x000000ff0000720c */ /* 0x000fce0003f46270 */
[----:B------:R-:W-:Y:S01]  /*0660*/  @P0 VIADD R2, R2, 0x1 ;  /* 0x0000000102020836 */ /* 0x000fe20000000000 */
[----:B------:R-:W-:-:S05]  /*0670*/  ISETP.GE.AND P0, PT, R26, 0x80, PT ;  /* 0x000000801a00780c */ /* 0x000fca0003f06270 */
[----:B------:R-:W-:Y:S01]  /*0680*/  @!P2 IMAD.MOV R2, RZ, RZ, -R2 ;  /* 0x000000ffff02a224 */ /* 0x000fe200078e0a02 */
[----:B------:R-:W-:-:S05]  /*0690*/  @!P1 LOP3.LUT R2, RZ, R11, RZ, 0x33, !PT ;  /* 0x0000000bff029212 */ /* 0x000fca00078e33ff */
[----:B------:R-:W-:-:S04]  /*06a0*/  IMAD.MOV R0, RZ, RZ, -R2 ;  /* 0x000000ffff007224 */ /* 0x000fc800078e0a02 */
[----:B------:R-:W-:Y:S01]  /*06b0*/  IMAD R0, R11, R0, R8 ;  /* 0x000000000b007224 */ /* 0x000fe200078e0208 */
[----:B------:R-:W-:Y:S02]  /*06c0*/  CS2R R8, SRZ ;  /* 0x0000000000087805 */ /* 0x000fe4000001ff00 */
[----:B------:R-:W-:Y:S01]  /*06d0*/  CS2R R10, SRZ ;  /* 0x00000000000a7805 */ /* 0x000fe2000001ff00 */
[----:B------:R-:W-:Y:S01]  /*06e0*/  IMAD.IADD R3, R6, 0x1, R0 ;  /* 0x0000000106037824 */ /* 0x000fe200078e0200 */
[----:B------:R-:W-:Y:S01]  /*06f0*/  CS2R R6, SRZ ;  /* 0x0000000000067805 */ /* 0x000fe2000001ff00 */
[----:B------:R-:W-:Y:S02]  /*0700*/  IMAD.SHL.U32 R0, R2, 0x40, RZ ;  /* 0x0000004002007824 */ /* 0x000fe400078e00ff */
[----:B------:R-:W-:Y:S02]  /*0710*/  IMAD R2, R3, 0x100, R153 ;  /* 0x0000010003027824 */ /* 0x000fe400078e0299 */
[C---:B------:R-:W-:Y:S01]  /*0720*/  VIADD R68, R0.reuse, 0x1 ;  /* 0x0000000100447836 */ /* 0x040fe20000000000 */
[C---:B------:R-:W-:Y:S01]  /*0730*/  IADD3 R132, R0.reuse, 0x3c, RZ ;  /* 0x0000003c00847810 */ /* 0x040fe20007ffe0ff */
[----:B------:R-:W-:-:S02]  /*0740*/  VIADD R94, R0, 0x2 ;  /* 0x00000002005e7836 */ /* 0x000fc40000000000 */
[C---:B------:R-:W-:Y:S02]  /*0750*/  VIADD R93, R0.reuse, 0x3 ;  /* 0x00000003005d7836 */ /* 0x040fe40000000000 */
[C---:B------:R-:W-:Y:S02]  /*0760*/  VIADD R92, R0.reuse, 0x4 ;  /* 0x00000004005c7836 */ /* 0x040fe40000000000 */
[C---:B------:R-:W-:Y:S02]  /*0770*/  VIADD R91, R0.reuse, 0x5 ;  /* 0x00000005005b7836 */ /* 0x040fe40000000000 */
[C---:B------:R-:W-:Y:S02]  /*0780*/  VIADD R89, R0.reuse, 0x6 ;  /* 0x0000000600597836 */ /* 0x040fe40000000000 */
[C---:B------:R-:W-:Y:S02]  /*0790*/  VIADD R87, R0.reuse, 0x7 ;  /* 0x0000000700577836 */ /* 0x040fe40000000000 */
        /* <DEDUP_REMOVED lines=55> */
[----:B------:R-:W-:Y:S01]  /*0b10*/  VIADD R3, R2, 0x80 ;  /* 0x0000008002037836 */ /* 0x000fe20000000000 */
[----:B------:R-:W-:Y:S06]  /*0b20*/  @!P0 BRA `(.L_x_0) ;  /* 0x000001c400e88947 */ /* 0x000fec0003800000 */
[----:B------:R-:W-:Y:S01]  /*0b30*/  IABS R20, R24 ;  /* 0x0000001800147213 */ /* 0x000fe20000000000 */
[----:B------:R-:W0:Y:S01]  /*0b40*/  LDC.64 R190, c[0x0][0x210] ;  /* 0x00008400ffbe7b82 */ /* 0x000e220000000a00 */
[----:B------:R-:W-:Y:S01]  /*0b50*/  IABS R6, R25 ;  /* 0x0000001900067213 */ /* 0x000fe20000000000 */
[----:B------:R-:W-:Y:S01]  /*0b60*/  IMAD.MOV.U32 R195, RZ, RZ, RZ ;  /* 0x000000ffffc37224 */ /* 0x000fe200078e00ff */
[----:B------:R-:W1:Y:S01]  /*0b70*/  I2F.RP R7, R20 ;  /* 0x0000001400077306 */ /* 0x000e620000209400 */
[----:B------:R-:W-:Y:S02]  /*0b80*/  IABS R12, R2 ;  /* 0x00000002000c7213 */ /* 0x000fe40000000000 */
[----:B------:R-:W-:Y:S02]  /*0b90*/  CS2R R142, SRZ ;  /* 0x00000000008e7805 */ /* 0x000fe4000001ff00 */
[----:B------:R-:W-:Y:S02]  /*0ba0*/  IABS R15, R133 ;  /* 0x00000085000f7213 */ /* 0x000fe40000000000 */
[----:B------:R-:W-:-:S02]  /*0bb0*/  CS2R R144, SRZ ;  /* 0x0000000000907805 */ /* 0x000fc4000001ff00 */
[----:B------:R-:W-:Y:S01]  /*0bc0*/  IABS R17, R115 ;  /* 0x0000007300117213 */ /* 0x000fe20000000000 */
[----:B------:R-:W2:Y:S01]  /*0bd0*/  LDC R137, c[0x0][0x240] ;  /* 0x00009000ff897b82 */ /* 0x000ea20000000800 */
[----:B------:R-:W-:Y:S01]  /*0be0*/  IABS R19, R131 ;  /* 0x0000008300137213 */ /* 0x000fe20000000000 */
[----:B------:R-:W3:Y:S01]  /*0bf0*/  I2F.RP R10, R6 ;  /* 0x00000006000a7306 */ /* 0x000ee20000209400 */
[----:B------:R-:W-:Y:S02]  /*0c00*/  IABS R21, R130 ;  /* 0x0000008200157213 */ /* 0x000fe40000000000 */
[----:B------:R-:W-:Y:S02]  /*0c10*/  CS2R R146, SRZ ;  /* 0x0000000000927805 */ /* 0x000fe4000001ff00 */
[----:B------:R-:W-:Y:S02]  /*0c20*/  ISETP.GE.AND P4, PT, R2, RZ, PT ;  /* 0x000000ff0200720c */ /* 0x000fe40003f86270 */
[----:B------:R-:W-:-:S02]  /*0c30*/  CS2R R148, SRZ ;  /* 0x0000000000947805 */ /* 0x000fc4000001ff00 */
[----:B------:R-:W-:Y:S02]  /*0c40*/  ISETP.GE.AND P3, PT, R134, RZ, PT ;  /* 0x000000ff8600720c */ /* 0x000fe40003f66270 */
[----:B------:R-:W-:Y:S02]  /*0c50*/  CS2R R150, SRZ ;  /* 0x0000000000967805 */ /* 0x000fe4000001ff00 */
[----:B------:R-:W-:Y:S01]  /*0c60*/  ISETP.GE.AND P2, PT, R115, RZ, PT ;  /* 0x000000ff7300720c */ /* 0x000fe20003f46270 */
[----:B-1----:R-:W1:Y:S01]  /*0c70*/  MUFU.RCP R7, R7 ;  /* 0x0000000700077308 */ /* 0x002e620000001000 */
[----:B------:R-:W-:Y:S01]  /*0c80*/  IABS R23, R125 ;  /* 0x0000007d00177213 */ /* 0x000fe20000000000 */
[----:B------:R-:W-:Y:S01]  /*0c90*/  UMOV UR35, 0x40000040 ;  /* 0x4000004000237882 */ /* 0x000fe20000000000 */
[----:B------:R-:W-:Y:S02]  /*0ca0*/  ISETP.GE.AND P5, PT, R133, RZ, PT ;  /* 0x000000ff8500720c */ /* 0x000fe40003fa6270 */
[----:B------:R-:W-:-:S02]  /*0cb0*/  IABS R33, R123 ;  /* 0x0000007b00217213 */ /* 0x000fc40000000000 */
[----:B------:R-:W-:Y:S01]  /*0cc0*/  IABS R35, R121 ;  /* 0x0000007900237213 */ /* 0x000fe20000000000 */
[----:B---3--:R-:W3:Y:S01]  /*0cd0*/  MUFU.RCP R10, R10 ;  /* 0x0000000a000a7308 */ /* 0x008ee20000001000 */
[----:B------:R-:W-:Y:S02]  /*0ce0*/  IABS R37, R119 ;  /* 0x0000007700257213 */ /* 0x000fe40000000000 */
[----:B------:R-:W-:Y:S02]  /*0cf0*/  IABS R39, R117 ;  /* 0x0000007500277213 */ /* 0x000fe40000000000 */
[----:B------:R-:W-:Y:S02]  /*0d00*/  IABS R41, R113 ;  /* 0x0000007100297213 */ /* 0x000fe40000000000 */
[----:B------:R-:W-:Y:S01]  /*0d10*/  IABS R43, R111 ;  /* 0x0000006f002b7213 */ /* 0x000fe20000000000 */
[----:B-1----:R-:W-:Y:S01]  /*0d20*/  VIADD R4, R7, 0xffffffe ;  /* 0x0ffffffe07047836 */ /* 0x002fe20000000000 */
[----:B------:R-:W-:-:S02]  /*0d30*/  IABS R45, R109 ;  /* 0x0000006d002d7213 */ /* 0x000fc40000000000 */
[----:B------:R-:W-:Y:S01]  /*0d40*/  IABS R47, R107 ;  /* 0x0000006b002f7213 */ /* 0x000fe20000000000 */
[----:B------:R1:W4:Y:S01]  /*0d50*/  F2I.FTZ.U32.TRUNC.NTZ R5, R4 ;  /* 0x0000000400057305 */ /* 0x000322000021f000 */
[----:B------:R-:W-:Y:S02]  /*0d60*/  IABS R49, R105 ;  /* 0x0000006900317213 */ /* 0x000fe40000000000 */
[----:B------:R-:W-:Y:S01]  /*0d70*/  IABS R51, R103 ;  /* 0x0000006700337213 */ /* 0x000fe20000000000 */
[----:B---3--:R-:W-:Y:S01]  /*0d80*/  VIADD R8, R10, 0xffffffe ;  /* 0x0ffffffe0a087836 */ /* 0x008fe20000000000 */
[----:B------:R-:W-:Y:S02]  /*0d90*/  IABS R10, R3 ;  /* 0x00000003000a7213 */ /* 0x000fe40000000000 */
[----:B------:R-:W-:Y:S01]  /*0da0*/  IABS R53, R100 ;  /* 0x0000006400357213 */ /* 0x000fe20000000000 */
[----:B------:R3:W5:Y:S01]  /*0db0*/  F2I.FTZ.U32.TRUNC.NTZ R9, R8 ;  /* 0x0000000800097305 */ /* 0x000762000021f000 */
[----:B-1----:R-:W-:Y:S01]  /*0dc0*/  IMAD.MOV.U32 R4, RZ, RZ, RZ ;  /* 0x000000ffff047224 */ /* 0x002fe200078e00ff */
[----:B------:R-:W-:-:S02]  /*0dd0*/  IABS R55, R102 ;  /* 0x0000006600377213 */ /* 0x000fc40000000000 */
[----:B------:R-:W-:Y:S02]  /*0de0*/  IABS R61, R31 ;  /* 0x0000001f003d7213 */ /* 0x000fe40000000000 */
[----:B------:R-:W-:Y:S01]  /*0df0*/  IABS R65, R97 ;  /* 0x0000006100417213 */ /* 0x000fe20000000000 */
[----:B----4-:R-:W-:Y:S01]  /*0e00*/  IMAD.MOV R11, RZ, RZ, -R5 ;  /* 0x000000ffff0b7224 */ /* 0x010fe200078e0a05 */
[----:B------:R-:W-:Y:S01]  /*0e10*/  IABS R63, R59 ;  /* 0x0000003b003f7213 */ /* 0x000fe20000000000 */
[----:B---3--:R-:W-:Y:S01]  /*0e20*/  IMAD.MOV.U32 R8, RZ, RZ, RZ ;  /* 0x000000ffff087224 */ /* 0x008fe200078e00ff */
[----:B------:R-:W-:Y:S01]  /*0e30*/  IABS R67, R90 ;  /* 0x0000005a00437213 */ /* 0x000fe20000000000 */
[----:B------:R-:W-:Y:S02]  /*0e40*/  IMAD R11, R11, R20, RZ ;  /* 0x000000140b0b7224 */ /* 0x000fe400078e02ff */
[----:B-----5:R-:W-:Y:S02]  /*0e50*/  IMAD.MOV R13, RZ, RZ, -R9 ;  /* 0x000000ffff0d7224 */ /* 0x020fe400078e0a09 */
[----:B------:R-:W-:-:S04]  /*0e60*/  IMAD.HI.U32 R5, R5, R11, R4 ;  /* 0x0000000b05057227 */ /* 0x000fc800078e0004 */
[----:B------:R-:W-:Y:S01]  /*0e70*/  IMAD R7, R13, R6, RZ ;  /* 0x000000060d077224 */ /* 0x000fe200078e02ff */
[----:B------:R-:W-:-:S03]  /*0e80*/  IABS R13, R134 ;  /* 0x00000086000d7213 */ /* 0x000fc60000000000 */
[----:B------:R-:W-:-:S04]  /*0e90*/  IMAD.HI.U32 R4, R9, R7, R8 ;  /* 0x0000000709047227 */ /* 0x000fc800078e0008 */
[----:B------:R-:W-:Y:S02]  /*0ea0*/  IMAD.MOV.U32 R9, RZ, RZ, R12 ;  /* 0x000000ffff097224 */ /* 0x000fe400078e000c */
[----:B------:R-:W-:-:S04]  /*0eb0*/  IMAD.HI.U32 R8, R4, R13, RZ ;  /* 0x0000000d04087227 */ /* 0x000fc800078e00ff */
[----:B------:R-:W-:-:S04]  /*0ec0*/  IMAD.HI.U32 R7, R5, R9, RZ ;  /* 0x0000000905077227 */ /* 0x000fc800078e00ff */
[----:B------:R-:W-:-:S04]  /*0ed0*/  IMAD.HI.U32 R5, R5, R10, RZ ;  /* 0x0000000a05057227 */ /* 0x000fc800078e00ff */
[----:B------:R-:W-:Y:S02]  /*0ee0*/  IMAD.MOV R7, RZ, RZ, -R7 ;  /* 0x000000ffff077224 */ /* 0x000fe400078e0a07 */
[----:B------:R-:W-:Y:S02]  /*0ef0*/  IMAD.MOV R11, RZ, RZ, -R5 ;  /* 0x000000ffff0b7224 */ /* 0x000fe400078e0a05 */
[C---:B------:R-:W-:Y:S01]  /*0f00*/  IMAD R5, R20.reuse, R7, R9 ;  /* 0x0000000714057224 */ /* 0x040fe200078e0209 */
[----:B------:R-:W-:Y:S01]  /*0f10*/  IABS R9, R132 ;  /* 0x0000008400097213 */ /* 0x000fe20000000000 */
[C---:B------:R-:W-:Y:S02]  /*0f20*/  IMAD R7, R20.reuse, R11, R10 ;  /* 0x0000000b14077224 */ /* 0x040fe400078e020a */
[----:B------:R-:W-:Y:S01]  /*0f30*/  IMAD.MOV R8, RZ, RZ, -R8 ;  /* 0x000000ffff087224 */ /* 0x000fe200078e0a08 */
[----:B------:R-:W-:Y:S01]  /*0f40*/  ISETP.GT.U32.AND P0, PT, R20, R5, PT ;  /* 0x000000051400720c */ /* 0x000fe20003f04070 */
[----:B------:R-:W-:Y:S01]  /*0f50*/  IMAD.HI.U32 R10, R4, R19, RZ ;  /* 0x00000013040a7227 */ /* 0x000fe200078e00ff */
[----:B------:R-:W-:-:S03]  /*0f60*/  ISETP.GT.U32.AND P1, PT, R20, R7, PT ;  /* 0x000000071400720c */ /* 0x000fc60003f24070 */
[----:B------:R-:W-:Y:S02]  /*0f70*/  IMAD R11, R6, R8, R13 ;  /* 0x00000008060b7224 */ /* 0x000fe400078e020d */
[----:B------:R-:W-:-:S04]  /*0f80*/  IMAD.HI.U32 R8, R4, R15, RZ ;  /* 0x0000000f04087227 */ /* 0x000fc800078e00ff */
[----:B------:R-:W-:Y:S02]  /*0f90*/  IMAD.MOV R8, RZ, RZ, -R8 ;  /* 0x000000ffff087224 */ /* 0x000fe400078e0a08 */
[--C-:B------:R-:W-:Y:S02]  /*0fa0*/  @!P0 IMAD.IADD R5, R5, 0x1, -R20.reuse ;  /* 0x0000000105058824 */ /* 0x100fe400078e0a14 */
[----:B------:R-:W-:Y:S01]  /*0fb0*/  @!P1 IMAD.IADD R7, R7, 0x1, -R20 ;  /* 0x0000000107079824 */ /* 0x000fe200078e0a14 */
[C---:B------:R-:W-:Y:S01]  /*0fc0*/  ISETP.GT.U32.AND P1, PT, R6.reuse, R11, PT ;  /* 0x0000000b0600720c */ /* 0x040fe20003f24070 */
[----:B------:R-:W-:Y:S01]  /*0fd0*/  IMAD R12, R6, R8, R15 ;  /* 0x00000008060c7224 */ /* 0x000fe200078e020f */
[----:B------:R-:W-:Y:S01]  /*0fe0*/  ISETP.GT.U32.AND P6, PT, R20, R5, PT ;  /* 0x000000051400720c */ /* 0x000fe20003fc4070 */
[----:B------:R-:W-:Y:S01]  /*0ff0*/  IMAD.HI.U32 R8, R4, R17, RZ ;  /* 0x0000001104087227 */ /* 0x000fe200078e00ff */
[----:B------:R-:W-:-:S03]  /*1000*/  ISETP.GT.U32.AND P0, PT, R20, R7, PT ;  /* 0x000000071400720c */ /* 0x000fc60003f04070 */
[----:B------:R-:W-:Y:S02]  /*1010*/  IMAD.MOV.U32 R15, RZ, RZ, R9 ;  /* 0x000000ffff0f7224 */ /* 0x000fe400078e0009 */
[----:B------:R-:W-:Y:S02]  /*1020*/  IMAD.MOV R8, RZ, RZ, -R8 ;  /* 0x000000ffff087224 */ /* 0x000fe400078e0a08 */
[----:B------:R-:W-:-:S04]  /*1030*/  IMAD.HI.U32 R13, R4, R21, RZ ;  /* 0x00000015040d7227 */ /* 0x000fc800078e00ff */
[----:B------:R-:W-:Y:S01]  /*1040*/  @!P6 IMAD.IADD R5, R5, 0x1, -R20 ;  /* 0x000000010505e824 */ /* 0x000fe200078e0a14 */
[----:B------:R-:W-:Y:S01]  /*1050*/  ISETP.GE.AND P6, PT, R3, RZ, PT ;  /* 0x000000ff0300720c */ /* 0x000fe20003fc6270 */
[----:B------:R-:W-:Y:S02]  /*1060*/  @!P1 IMAD.IADD R11, R11, 0x1, -R6 ;  /* 0x000000010b0b9824 */ /* 0x000fe400078e0a06 */
[----:B------:R-:W-:Y:S01]  /*1070*/  @!P0 IMAD.IADD R7, R7, 0x1, -R20 ;  /* 0x0000000107078824 */ /* 0x000fe200078e0a14 */
[----:B------:R-:W-:Y:S01]  /*1080*/  ISETP.NE.AND P0, PT, R24, RZ, PT ;  /* 0x000000ff1800720c */ /* 0x000fe20003f05270 */
[----:B------:R-:W-:Y:S01]  /*1090*/  IMAD.MOV R10, RZ, RZ, -R10 ;  /* 0x000000ffff0a7224 */ /* 0x000fe200078e0a0a */
[----:B------:R-:W-:Y:S01]  /*10a0*/  ISETP.GT.U32.AND P1, PT, R6, R11, PT ;  /* 0x0000000b0600720c */ /* 0x000fe20003f24070 */
[----:B------:R-:W-:Y:S01]  /*10b0*/  IMAD.HI.U32 R9, R4, R15, RZ ;  /* 0x0000000f04097227 */ /* 0x000fe200078e00ff */
[----:B------:R-:W-:-:S03]  /*10c0*/  LOP3.LUT R24, RZ, R24, RZ, 0x33, !PT ;  /* 0x00000018ff187212 */ /* 0x000fc600078e33ff */
[C---:B------:R-:W-:Y:S02]  /*10d0*/  IMAD R14, R6.reuse, R8, R17 ;  /* 0x00000008060e7224 */ /* 0x040fe400078e0211 */
[----:B------:R-:W-:Y:S01]  /*10e0*/  @!P6 IMAD.MOV R7, RZ, RZ, -R7 ;  /* 0x000000ffff07e224 */ /* 0x000fe200078e0a07 */
[C---:B------:R-:W-:Y:S01]  /*10f0*/  ISETP.GT.U32.AND P6, PT, R6.reuse, R12, PT ;  /* 0x0000000c0600720c */ /* 0x040fe20003fc4070 */
[----:B------:R-:W-:Y:S02]  /*1100*/  IMAD.MOV R13, RZ, RZ, -R13 ;  /* 0x000000ffff0d7224 */ /* 0x000fe400078e0a0d */
[C---:B------:R-:W-:Y:S01]  /*1110*/  IMAD R17, R6.reuse, R10, R19 ;  /* 0x0000000a06117224 */ /* 0x040fe200078e0213 */
[----:B------:R-:W-:Y:S01]  /*1120*/  IABS R19, R129 ;  /* 0x0000008100137213 */ /* 0x000fe20000000000 */
[----:B------:R-:W-:Y:S02]  /*1130*/  IMAD.MOV R9, RZ, RZ, -R9 ;  /* 0x000000ffff097224 */ /* 0x000fe400078e0a09 */
[C---:B------:R-:W-:Y:S01]  /*1140*/  IMAD R18, R6.reuse, R13, R21 ;  /* 0x0000000d06127224 */ /* 0x040fe200078e0215 */
[----:B------:R-:W-:Y:S01]  /*1150*/  IABS R21, R127 ;  /* 0x0000007f00157213 */ /* 0x000fe20000000000 */
[----:B------:R-:W-:Y:S01]  /*1160*/  @!P4 IMAD.MOV R5, RZ, RZ, -R5 ;  /* 0x000000ffff05c224 */ /* 0x000fe200078e0a05 */
[C---:B------:R-:W-:Y:S01]  /*1170*/  ISETP.GT.U32.AND P4, PT, R6.reuse, R14, PT ;  /* 0x0000000e0600720c */ /* 0x040fe20003f84070 */
[--C-:B------:R-:W-:Y:S01]  /*1180*/  @!P1 IMAD.IADD R11, R11, 0x1, -R6.reuse ;  /* 0x000000010b0b9824 */ /* 0x100fe200078e0a06 */
[C---:B------:R-:W-:Y:S01]  /*1190*/  ISETP.GT.U32.AND P1, PT, R6.reuse, R17, PT ;  /* 0x000000110600720c */ /* 0x040fe20003f24070 */
[----:B------:R-:W-:Y:S01]  /*11a0*/  IMAD R16, R6, R9, R15 ;  /* 0x0000000906107224 */ /* 0x000fe200078e020f */
[----:B------:R-:W-:Y:S01]  /*11b0*/  SEL R8, R24, R5, !P0 ;  /* 0x0000000518087207 */ /* 0x000fe20004000000 */
[----:B------:R-:W-:Y:S01]  /*11c0*/  @!P6 IMAD.IADD R12, R12, 0x1, -R6 ;  /* 0x000000010c0ce824 */ /* 0x000fe200078e0a06 */
[----:B------:R-:W-:Y:S01]  /*11d0*/  ISETP.GT.U32.AND P6, PT, R6, R18, PT ;  /* 0x000000120600720c */ /* 0x000fe20003fc4070 */
[----:B------:R-:W-:Y:S01]  /*11e0*/  IMAD.HI.U32 R5, R4, R19, RZ ;  /* 0x0000001304057227 */ /* 0x000fe200078e00ff */
[----:B------:R-:W-:-:S02]  /*11f0*/  SEL R9, R24, R7, !P0 ;  /* 0x0000000718097207 */ /* 0x000fc40004000000 */
[----:B------:R-:W-:Y:S01]  /*1200*/  ISETP.GT.U32.AND P0, PT, R6, R16, PT ;  /* 0x000000100600720c */ /* 0x000fe20003f04070 */
[----:B------:R-:W-:Y:S01]  /*1210*/  IMAD.HI.U32 R10, R4, R21, RZ ;  /* 0x00000015040a7227 */ /* 0x000fe200078e00ff */
[----:B------:R-:W-:Y:S02]  /*1220*/  IABS R13, R128 ;  /* 0x00000080000d7213 */ /* 0x000fe40000000000 */
[----:B------:R-:W-:Y:S01]  /*1230*/  IABS R15, R99 ;  /* 0x00000063000f7213 */ /* 0x000fe20000000000 */
[--C-:B------:R-:W-:Y:S01]  /*1240*/  @!P4 IMAD.IADD R14, R14, 0x1, -R6.reuse ;  /* 0x000000010e0ec824 */ /* 0x100fe200078e0a06 */
[----:B------:R-:W-:Y:S01]  /*1250*/  ISETP.GT.U32.AND P4, PT, R6, R12, PT ;  /* 0x0000000c0600720c */ /* 0x000fe20003f84070 */
[--C-:B------:R-:W-:Y:S02]  /*1260*/  @!P1 IMAD.IADD R17, R17, 0x1, -R6.reuse ;  /* 0x0000000111119824 */ /* 0x100fe400078e0a06 */
[--C-:B------:R-:W-:Y:S01]  /*1270*/  @!P6 IMAD.IADD R18, R18, 0x1, -R6.reuse ;  /* 0x000000011212e824 */ /* 0x100fe200078e0a06 */
[C---:B------:R-:W-:Y:S01]  /*1280*/  ISETP.GT.U32.AND P1, PT, R6.reuse, R14, PT ;  /* 0x0000000e0600720c */ /* 0x040fe20003f24070 */
[----:B------:R-:W-:Y:S01]  /*1290*/  IMAD.MOV R5, RZ, RZ, -R5 ;  /* 0x000000ffff057224 */ /* 0x000fe200078e0a05 */
[----:B------:R-:W-:Y:S01]  /*12a0*/  ISETP.GT.U32.AND P6, PT, R6, R17, PT ;  /* 0x000000110600720c */ /* 0x000fe20003fc4070 */
[----:B------:R-:W-:-:S02]  /*12b0*/  @!P0 IMAD.IADD R16, R16, 0x1, -R6 ;  /* 0x0000000110108824 */ /* 0x000fc400078e0a06 */
[----:B------:R-:W-:Y:S02]  /*12c0*/  IMAD.MOV R10, RZ, RZ, -R10 ;  /* 0x000000ffff0a7224 */ /* 0x000fe400078e0a0a */
[C---:B------:R-:W-:Y:S01]  /*12d0*/  IMAD R19, R6.reuse, R5, R19 ;  /* 0x0000000506137224 */ /* 0x040fe200078e0213 */
[----:B------:R-:W-:Y:S01]  /*12e0*/  ISETP.GT.U32.AND P0, PT, R6, R16, PT ;  /* 0x000000100600720c */ /* 0x000fe20003f04070 */
[----:B------:R-:W-:-:S04]  /*12f0*/  IMAD.HI.U32 R7, R4, R13, RZ ;  /* 0x0000000d04077227 */ /* 0x000fc800078e00ff */
[----:B------:R-:W-:Y:S02]  /*1300*/  IMAD R21, R6, R10, R21 ;  /* 0x0000000a06157224 */ /* 0x000fe400078e0215 */
[--C-:B------:R-:W-:Y:S01]  /*1310*/  @!P4 IMAD.IADD R12, R12, 0x1, -R6.reuse ;  /* 0x000000010c0cc824 */ /* 0x100fe200078e0a06 */
[C---:B------:R-:W-:Y:S01]  /*1320*/  ISETP.GT.U32.AND P4, PT, R6.reuse, R19, PT ;  /* 0x000000130600720c */ /* 0x040fe20003f84070 */
[----:B------:R-:W-:Y:S02]  /*1330*/  IMAD.MOV R7, RZ, RZ, -R7 ;  /* 0x000000ffff077224 */ /* 0x000fe400078e0a07 */
[--C-:B------:R-:W-:Y:S01]  /*1340*/  @!P6 IMAD.IADD R17, R17, 0x1, -R6.reuse ;  /* 0x000000011111e824 */ /* 0x100fe200078e0a06 */
[C---:B------:R-:W-:Y:S01]  /*1350*/  ISETP.GT.U32.AND P6, PT, R6.reuse, R21, PT ;  /* 0x000000150600720c */ /* 0x040fe20003fc4070 */
[----:B------:R-:W-:Y:S01]  /*1360*/  IMAD R20, R6, R7, R13 ;  /* 0x0000000706147224 */ /* 0x000fe200078e020d */
[----:B------:R-:W-:Y:S01]  /*1370*/  IABS R13, R124 ;  /* 0x0000007c000d7213 */ /* 0x000fe20000000000 */
[----:B------:R-:W-:Y:S01]  /*1380*/  IMAD.MOV.U32 R7, RZ, RZ, R11 ;  /* 0x000000ffff077224 */ /* 0x000fe200078e000b */
[----:B------:R-:W-:Y:S01]  /*1390*/  IABS R11, R126 ;  /* 0x0000007e000b7213 */ /* 0x000fe20000000000 */
[--C-:B------:R-:W-:Y:S01]  /*13a0*/  @!P0 IMAD.IADD R16, R16, 0x1, -R6.reuse ;  /* 0x0000000110108824 */ /* 0x100fe200078e0a06 */
[----:B------:R-:W-:Y:S01]  /*13b0*/  ISETP.GE.AND P0, PT, R132, RZ, PT ;  /* 0x000000ff8400720c */ /* 0x000fe20003f06270 */
[----:B------:R-:W-:Y:S01]  /*13c0*/  @!P1 IMAD.IADD R14, R14, 0x1, -R6 ;  /* 0x000000010e0e9824 */ /* 0x000fe200078e0a06 */
[----:B------:R-:W-:Y:S01]  /*13d0*/  ISETP.GT.U32.AND P1, PT, R6, R20, PT ;  /* 0x000000140600720c */ /* 0x000fe20003f24070 */
[----:B------:R-:W-:-:S04]  /*13e0*/  IMAD.HI.U32 R5, R4, R11, RZ ;  /* 0x0000000b04057227 */ /* 0x000fc800078e00ff */
[--C-:B------:R-:W-:Y:S01]  /*13f0*/  @!P4 IMAD.IADD R19, R19, 0x1, -R6.reuse ;  /* 0x000000011313c824 */ /* 0x100fe200078e0a06 */
[----:B------:R-:W-:Y:S01]  /*1400*/  ISETP.GE.AND P4, PT, R130, RZ, PT ;  /* 0x000000ff8200720c */ /* 0x000fe20003f86270 */
[----:B------:R-:W-:Y:S01]  /*1410*/  @!P3 IMAD.MOV R7, RZ, RZ, -R7 ;  /* 0x000000ffff07b224 */ /* 0x000fe200078e0a07 */
[C---:B------:R-:W-:Y:S01]  /*1420*/  ISETP.GT.U32.AND P3, PT, R6.reuse, R18, PT ;  /* 0x000000120600720c */ /* 0x040fe20003f64070 */
[----:B------:R-:W-:Y:S02]  /*1430*/  IMAD.MOV R5, RZ, RZ, -R5 ;  /* 0x000000ffff057224 */ /* 0x000fe400078e0a05 */
[----:B------:R-:W-:Y:S01]  /*1440*/  @!P6 IMAD.IADD R21, R21, 0x1, -R6 ;  /* 0x000000011515e824 */ /* 0x000fe200078e0a06 */
[C---:B------:R-:W-:Y:S01]  /*1450*/  ISETP.GT.U32.AND P6, PT, R6.reuse, R19, PT ;  /* 0x000000130600720c */ /* 0x040fe20003fc4070 */
[----:B------:R-:W-:Y:S02]  /*1460*/  IMAD R22, R6, R5, R11 ;  /* 0x0000000506167224 */ /* 0x000fe400078e020b */
[----:B------:R-:W-:-:S04]  /*1470*/  IMAD.HI.U32 R10, R4, R23, RZ ;  /* 0x00000017040a7227 */ /* 0x000fc800078e00ff */
[----:B------:R-:W-:Y:S01]  /*1480*/  @!P0 IMAD.MOV R16, RZ, RZ, -R16 ;  /* 0x000000ffff108224 */ /* 0x000fe200078e0a10 */
[----:B------:R-:W-:Y:S01]  /*1490*/  ISETP.GT.U32.AND P0, PT, R6, R22, PT ;  /* 0x000000160600720c */ /* 0x000fe20003f04070 */
[----:B------:R-:W-:Y:S02]  /*14a0*/  IMAD.MOV R10, RZ, RZ, -R10 ;  /* 0x000000ffff0a7224 */ /* 0x000fe400078e0a0a */
[----:B------:R-:W-:Y:S01]  /*14b0*/  @!P1 IMAD.IADD R20, R20, 0x1, -R6 ;  /* 0x0000000114149824 */ /* 0x000fe200078e0a06 */
[----:B------:R-:W-:Y:S01]  /*14c0*/  ISETP.GE.AND P1, PT, R129, RZ, PT ;  /* 0x000000ff8100720c */ /* 0x000fe20003f26270 */
[----:B------:R-:W-:Y:S01]  /*14d0*/  @!P2 IMAD.MOV R14, RZ, RZ, -R14 ;  /* 0x000000ffff0ea224 */ /* 0x000fe200078e0a0e */
[----:B------:R-:W-:Y:S01]  /*14e0*/  ISETP.GT.U32.AND P2, PT, R6, R21, PT ;  /* 0x000000150600720c */ /* 0x000fe20003f44070 */
[----:B------:R-:W-:Y:S01]  /*14f0*/  @!P3 IMAD.IADD R18, R18, 0x1, -R6 ;  /* 0x000000011212b824 */ /* 0x000fe200078e0a06 */
[----:B------:R-:W-:Y:S01]  /*1500*/  ISETP.GE.AND P3, PT, R131, RZ, PT ;  /* 0x000000ff8300720c */ /* 0x000fe20003f66270 */
[----:B------:R-:W-:-:S02]  /*1510*/  IMAD R23, R6, R10, R23 ;  /* 0x0000000a06177224 */ /* 0x000fc400078e0217 */
[----:B------:R-:W-:Y:S01]  /*1520*/  IMAD.MOV.U32 R11, RZ, RZ, R13 ;  /* 0x000000ffff0b7224 */ /* 0x000fe200078e000d */
[----:B------:R-:W-:Y:S01]  /*1530*/  IABS R13, R122 ;  /* 0x0000007a000d7213 */ /* 0x000fe20000000000 */
[----:B------:R-:W-:Y:S01]  /*1540*/  @!P5 IMAD.MOV R12, RZ, RZ, -R12 ;  /* 0x000000ffff0cd224 */ /* 0x000fe200078e0a0c */
[----:B------:R-:W-:Y:S01]  /*1550*/  ISETP.GT.U32.AND P5, PT, R6, R20, PT ;  /* 0x000000140600720c */ /* 0x000fe20003fa4070 */
[----:B------:R-:W-:Y:S01]  /*1560*/  @!P6 IMAD.IADD R19, R19, 0x1, -R6 ;  /* 0x000000011313e824 */ /* 0x000fe200078e0a06 */
[----:B------:R-:W-:Y:S01]  /*1570*/  ISETP.GE.AND P6, PT, R127, RZ, PT ;  /* 0x000000ff7f00720c */ /* 0x000fe20003fc6270 */
[----:B------:R-:W-:-:S04]  /*1580*/  IMAD.HI.U32 R5, R4, R11, RZ ;  /* 0x0000000b04057227 */ /* 0x000fc800078e00ff */
[----:B------:R-:W-:Y:S01]  /*1590*/  @!P4 IMAD.MOV R18, RZ, RZ, -R18 ;  /* 0x000000ffff12c224 */ /* 0x000fe200078e0a12 */
[----:B------:R-:W-:Y:S01]  /*15a0*/  ISETP.GT.U32.AND P4, PT, R6, R23, PT ;  /* 0x000000170600720c */ /* 0x000fe20003f84070 */
[----:B------:R-:W-:Y:S02]  /*15b0*/  IMAD.MOV R5, RZ, RZ, -R5 ;  /* 0x000000ffff057224 */ /* 0x000fe400078e0a05 */
[--C-:B------:R-:W-:Y:S01]  /*15c0*/  @!P0 IMAD.IADD R22, R22, 0x1, -R6.reuse ;  /* 0x0000000116168824 */ /* 0x100fe200078e0a06 */
[----:B------:R-:W-:Y:S01]  /*15d0*/  ISETP.GE.AND P0, PT, R124, RZ, PT ;  /* 0x000000ff7c00720c */ /* 0x000fe20003f06270 */
[--C-:B------:R-:W-:Y:S01]  /*15e0*/  @!P2 IMAD.IADD R21, R21, 0x1, -R6.reuse ;  /* 0x000000011515a824 */ /* 0x100fe200078e0a06 */
[----:B------:R-:W-:Y:S01]  /*15f0*/  ISETP.GE.AND P2, PT, R125, RZ, PT ;  /* 0x000000ff7d00720c */ /* 0x000fe20003f46270 */
[C---:B------:R-:W-:Y:S01]  /*1600*/  IMAD R24, R6.reuse, R5, R11 ;  /* 0x0000000506187224 */ /* 0x040fe200078e020b */
[----:B------:R-:W-:Y:S01]  /*1610*/  IABS R11, R114 ;  /* 0x00000072000b7213 */ /* 0x000fe20000000000 */
[----:B------:R-:W-:Y:S01]  /*1620*/  @!P1 IMAD.MOV R19, RZ, RZ, -R19 ;  /* 0x000000ffff139224 */ /* 0x000fe200078e0a13 */
[----:B------:R-:W-:Y:S01]  /*1630*/  ISETP.GT.U32.AND P1, PT, R6, R22, PT ;  /* 0x000000160600720c */ /* 0x000fe20003f24070 */
[--C-:B------:R-:W-:Y:S01]  /*1640*/  @!P5 IMAD.IADD R20, R20, 0x1, -R6.reuse ;  /* 0x000000011414d824 */ /* 0x100fe200078e0a06 */
[----:B------:R-:W-:Y:S01]  /*1650*/  ISETP.GE.AND P5, PT, R126, RZ, PT ;  /* 0x000000ff7e00720c */ /* 0x000fe20003fa6270 */
[----:B------:R-:W-:Y:S01]  /*1660*/  @!P6 IMAD.MOV R21, RZ, RZ, -R21 ;  /* 0x000000ffff15e224 */ /* 0x000fe200078e0a15 */
[----:B------:R-:W-:Y:S01]  /*1670*/  ISETP.GT.U32.AND P6, PT, R6, R24, PT ;  /* 0x000000180600720c */ /* 0x000fe20003fc4070 */
[----:B------:R-:W-:-:S02]  /*1680*/  @!P4 IMAD.IADD R23, R23, 0x1, -R6 ;  /* 0x000000011717c824 */ /* 0x000fc400078e0a06 */
[----:B------:R-:W-:-:S03]  /*1690*/  IMAD.HI.U32 R5, R4, R11, RZ ;  /* 0x0000000b04057227 */ /* 0x000fc600078e00ff */
[----:B------:R-:W-:Y:S01]  /*16a0*/  ISETP.GT.U32.AND P4, PT, R6, R23, PT ;  /* 0x000000170600720c */ /* 0x000fe20003f84070 */
[----:B------:R-:W-:Y:S02]  /*16b0*/  IMAD.MOV R32, RZ, RZ, -R5 ;  /* 0x000000ffff207224 */ /* 0x000fe400078e0a05 */
[----:B------:R-:W-:-:S04]  /*16c0*/  IMAD.HI.U32 R5, R4, R13, RZ ;  /* 0x0000000d04057227 */ /* 0x000fc800078e00ff */
[----:B------:R-:W-:Y:S01]  /*16d0*/  @!P1 IMAD.IADD R22, R22, 0x1, -R6 ;  /* 0x0000000116169824 */ /* 0x000fe200078e0a06 */
[----:B------:R-:W-:Y:S01]  /*16e0*/  ISETP.GE.AND P1, PT, R123, RZ, PT ;  /* 0x000000ff7b00720c */ /* 0x000fe20003f26270 */
[----:B------:R-:W-:Y:S01]  /*16f0*/  IMAD R32, R6, R32, R11 ;  /* 0x0000002006207224 */ /* 0x000fe200078e020b */
[----:B------:R-:W-:Y:S01]  /*1700*/  IABS R11, R120 ;  /* 0x00000078000b7213 */ /* 0x000fe20000000000 */
[----:B------:R-:W-:Y:S02]  /*1710*/  IMAD.MOV R5, RZ, RZ, -R5 ;  /* 0x000000ffff057224 */ /* 0x000fe400078e0a05 */
[----:B------:R-:W-:-:S04]  /*1720*/  IMAD.HI.U32 R10, R4, R33, RZ ;  /* 0x00000021040a7227 */ /* 0x000fc800078e00ff */
[----:B------:R-:W-:Y:S02]  /*1730*/  @!P6 IMAD.IADD R24, R24, 0x1, -R6 ;  /* 0x000000011818e824 */ /* 0x000fe400078e0a06 */
[----:B------:R-:W-:Y:S01]  /*1740*/  @!P5 IMAD.MOV R22, RZ, RZ, -R22 ;  /* 0x000000ffff16d224 */ /* 0x000fe200078e0a16 */
[C---:B------:R-:W-:Y:S01]  /*1750*/  ISETP.GT.U32.AND P5, PT, R6.reuse, R32, PT ;  /* 0x000000200600720c */ /* 0x040fe20003fa4070 */
[C---:B------:R-:W-:Y:S01]  /*1760*/  IMAD R34, R6.reuse, R5, R13 ;  /* 0x0000000506227224 */ /* 0x040fe200078e020d */
[----:B------:R-:W-:Y:S01]  /*1770*/  ISETP.GT.U32.AND P6, PT, R6, R24, PT ;  /* 0x000000180600720c */ /* 0x000fe20003fc4070 */
[----:B------:R-:W-:Y:S01]  /*1780*/  IMAD.MOV R10, RZ, RZ, -R10 ;  /* 0x000000ffff0a7224 */ /* 0x000fe200078e0a0a */
[----:B------:R-:W-:Y:S01]  /*1790*/  IABS R13, R118 ;  /* 0x00000076000d7213 */ /* 0x000fe20000000000 */
[----:B------:R-:W-:-:S04]  /*17a0*/  IMAD.HI.U32 R5, R4, R35, RZ ;  /* 0x0000002304057227 */ /* 0x000fc800078e00ff */
[--C-:B------:R-:W-:Y:S01]  /*17b0*/  @!P4 IMAD.IADD R23, R23, 0x1, -R6.reuse ;  /* 0x000000011717c824 */ /* 0x100fe200078e0a06 */
[----:B------:R-:W-:Y:S01]  /*17c0*/  ISETP.GE.AND P4, PT, R122, RZ, PT ;  /* 0x000000ff7a00720c */ /* 0x000fe20003f86270 */
[C---:B------:R-:W-:Y:S02]  /*17d0*/  IMAD R33, R6.reuse, R10, R33 ;  /* 0x0000000a06217224 */ /* 0x040fe400078e0221 */
[----:B------:R-:W-:Y:S02]  /*17e0*/  IMAD.MOV R5, RZ, RZ, -R5 ;  /* 0x000000ffff057224 */ /* 0x000fe400078e0a05 */
[----:B------:R-:W-:Y:S01]  /*17f0*/  @!P2 IMAD.MOV R23, RZ, RZ, -R23 ;  /* 0x000000ffff17a224 */ /* 0x000fe200078e0a17 */
[C---:B------:R-:W-:Y:S01]  /*1800*/  ISETP.GT.U32.AND P2, PT, R6.reuse, R33, PT ;  /* 0x000000210600720c */ /* 0x040fe20003f44070 */
[----:B------:R-:W-:Y:S02]  /*1810*/  IMAD R35, R6, R5, R35 ;  /* 0x0000000506237224 */ /* 0x000fe400078e0223 */
[----:B------:R-:W-:-:S02]  /*1820*/  @!P5 IMAD.IADD R32, R32, 0x1, -R6 ;  /* 0x000000012020d824 */ /* 0x000fc400078e0a06 */
[----:B------:R-:W-:Y:S01]  /*1830*/  @!P6 IMAD.IADD R24, R24, 0x1, -R6 ;  /* 0x000000011818e824 */ /* 0x000fe200078e0a06 */
[----:B------:R-:W-:Y:S01]  /*1840*/  ISETP.GT.U32.AND P5, PT, R6, R35, PT ;  /* 0x000000230600720c */ /* 0x000fe20003fa4070 */
[----:B------:R-:W-:Y:S01]  /*1850*/  IMAD.HI.U32 R5, R4, R11, RZ ;  /* 0x0000000b04057227 */ /* 0x000fe200078e00ff */
[----:B------:R-:W-:-:S03]  /*1860*/  ISETP.GT.U32.AND P6, PT, R6, R34, PT ;  /* 0x000000220600720c */ /* 0x000fc60003fc4070 */
[----:B------:R-:W-:Y:S02]  /*1870*/  @!P0 IMAD.MOV R24, RZ, RZ, -R24 ;  /* 0x000000ffff188224 */ /* 0x000fe400078e0a18 */
[----:B------:R-:W-:Y:S01]  /*1880*/  @!P2 IMAD.IADD R33, R33, 0x1, -R6 ;  /* 0x000000012121a824 */ /* 0x000fe200078e0a06 */
[----:B------:R-:W-:Y:S01]  /*1890*/  ISETP.GT.U32.AND P2, PT, R6, R32, PT ;  /* 0x000000200600720c */ /* 0x000fe20003f44070 */
[----:B------:R-:W-:Y:S02]  /*18a0*/  IMAD.MOV R5, RZ, RZ, -R5 ;  /* 0x000000ffff057224 */ /* 0x000fe400078e0a05 */
[----:B------:R-:W-:Y:S01]  /*18b0*/  IMAD.HI.U32 R10, R4, R37, RZ ;  /* 0x00000025040a7227 */ /* 0x000fe200078e00ff */
[----:B------:R-:W-:-:S03]  /*18c0*/  ISETP.GT.U32.AND P0, PT, R6, R33, PT ;  /* 0x000000210600720c */ /* 0x000fc60003f04070 */
[--C-:B------:R-:W-:Y:S02]  /*18d0*/  @!P5 IMAD.IADD R35, R35, 0x1, -R6.reuse ;  /* 0x000000012323d824 */ /* 0x100fe400078e0a06 */
[----:B------:R-:W-:Y:S02]  /*18e0*/  @!P6 IMAD.IADD R34, R34, 0x1, -R6 ;  /* 0x000000012222e824 */ /* 0x000fe400078e0a06 */
[C---:B------:R-:W-:Y:S01]  /*18f0*/  IMAD R36, R6.reuse, R5, R11 ;  /* 0x0000000506247224 */ /* 0x040fe200078e020b */
[C---:B------:R-:W-:Y:S01]  /*1900*/  ISETP.GT.U32.AND P5, PT, R6.reuse, R35, PT ;  /* 0x000000230600720c */ /* 0x040fe20003fa4070 */
[----:B------:R-:W-:Y:S01]  /*1910*/  IMAD.MOV R10, RZ, RZ, -R10 ;  /* 0x000000ffff0a7224 */ /* 0x000fe200078e0a0a */
[----:B------:R-:W-:Y:S01]  /*1920*/  ISETP.GT.U32.AND P6, PT, R6, R34, PT ;  /* 0x000000220600720c */ /* 0x000fe20003fc4070 */
[----:B------:R-:W-:Y:S01]  /*1930*/  IMAD.HI.U32 R5, R4, R13, RZ ;  /* 0x0000000d04057227 */ /* 0x000fe200078e00ff */
[----:B------:R-:W-:Y:S02]  /*1940*/  IABS R11, R116 ;  /* 0x00000074000b7213 */ /* 0x000fe40000000000 */
[----:B------:R-:W-:Y:S01]  /*1950*/  @!P0 IADD3 R33, R33, -R6, RZ ;  /* 0x8000000621218210 */ /* 0x000fe20007ffe0ff */
[----:B------:R-:W-:-:S02]  /*1960*/  IMAD R37, R6, R10, R37 ;  /* 0x0000000a06257224 */ /* 0x000fc400078e0225 */
[----:B------:R-:W-:Y:S02]  /*1970*/  IMAD.MOV R5, RZ, RZ, -R5 ;  /* 0x000000ffff057224 */ /* 0x000fe400078e0a05 */
[----:B------:R-:W-:Y:S01]  /*1980*/  IMAD.HI.U32 R10, R4, R41, RZ ;  /* 0x00000029040a7227 */ /* 0x000fe200078e00ff */
[----:B------:R-:W-:-:S03]  /*1990*/  ISETP.GT.U32.AND P0, PT, R6, R37, PT ;  /* 0x000000250600720c */ /* 0x000fc60003f04070 */
[----:B------:R-:W-:Y:S01]  /*19a0*/  IMAD R38, R6, R5, R13 ;  /* 0x0000000506267224 */ /* 0x000fe200078e020d */
[----:B------:R-:W-:Y:S01]  /*19b0*/  IABS R13, R110 ;  /* 0x0000006e000d7213 */ /* 0x000fe20000000000 */
[--C-:B------:R-:W-:Y:S02]  /*19c0*/  @!P5 IMAD.IADD R35, R35, 0x1, -R6.reuse ;  /* 0x000000012323d824 */ /* 0x100fe400078e0a06 */
[----:B------:R-:W-:Y:S01]  /*19d0*/  @!P6 IMAD.IADD R34, R34, 0x1, -R6 ;  /* 0x000000012222e824 */ /* 0x000fe200078e0a06 */
[----:B------:R-:W-:Y:S01]  /*19e0*/  ISETP.GT.U32.AND P5, PT, R6, R38, PT ;  /* 0x000000260600720c */ /* 0x000fe20003fa4070 */
[----:B------:R-:W-:Y:S01]  /*19f0*/  IMAD.HI.U32 R5, R4, R39, RZ ;  /* 0x0000002704057227 */ /* 0x000fe200078e00ff */
[----:B------:R-:W-:-:S03]  /*1a00*/  ISETP.GE.AND P6, PT, R121, RZ, PT ;  /* 0x000000ff7900720c */ /* 0x000fc60003fc6270 */
[----:B------:R-:W-:Y:S02]  /*1a10*/  IMAD.MOV R5, RZ, RZ, -R5 ;  /* 0x000000ffff057224 */ /* 0x000fe400078e0a05 */
[----:B------:R-:W-:Y:S01]  /*1a20*/  @!P0 IMAD.IADD R37, R37, 0x1, -R6 ;  /* 0x0000000125258824 */ /* 0x000fe200078e0a06 */
[----:B------:R-:W-:Y:S01]  /*1a30*/  ISETP.GE.AND P0, PT, R119, RZ, PT ;  /* 0x000000ff7700720c */ /* 0x000fe20003f06270 */
[----:B------:R-:W-:Y:S02]  /*1a40*/  IMAD R39, R6, R5, R39 ;  /* 0x0000000506277224 */ /* 0x000fe400078e0227 */
[----:B------:R-:W-:-:S04]  /*1a50*/  IMAD.HI.U32 R5, R4, R11, RZ ;  /* 0x0000000b04057227 */ /* 0x000fc800078e00ff */
[----:B------:R-:W-:Y:S01]  /*1a60*/  @!P5 IMAD.IADD R38, R38, 0x1, -R6 ;  /* 0x000000012626d824 */ /* 0x000fe200078e0a06 */
[C---:B------:R-:W-:Y:S01]  /*1a70*/  ISETP.GT.U32.AND P5, PT, R6.reuse, R37, PT ;  /* 0x000000250600720c */ /* 0x040fe20003fa4070 */
[----:B------:R-:W-:Y:S01]  /*1a80*/  @!P6 IMAD.MOV R35, RZ, RZ, -R35 ;  /* 0x000000ffff23e224 */ /* 0x000fe200078e0a23 */
[C---:B------:R-:W-:Y:S01]  /*1a90*/  ISETP.GT.U32.AND P6, PT, R6.reuse, R39, PT ;  /* 0x000000270600720c */ /* 0x040fe20003fc4070 */
[----:B------:R-:W-:Y:S02]  /*1aa0*/  IMAD.MOV R5, RZ, RZ, -R5 ;  /* 0x000000ffff057224 */ /* 0x000fe400078e0a05 */
[----:B------:R-:W-:Y:S02]  /*1ab0*/  IMAD.MOV R10, RZ, RZ, -R10 ;  /* 0x000000ffff0a7224 */ /* 0x000fe400078e0a0a */
[C---:B------:R-:W-:Y:S01]  /*1ac0*/  IMAD R40, R6.reuse, R5, R11 ;  /* 0x0000000506287224 */ /* 0x040fe200078e020b */
[----:B------:R-:W-:Y:S01]  /*1ad0*/  IABS R11, R112 ;  /* 0x00000070000b7213 */ /* 0x000fe20000000000 */
[----:B------:R-:W-:-:S02]  /*1ae0*/  IMAD R41, R6, R10, R41 ;  /* 0x0000000a06297224 */ /* 0x000fc400078e0229 */
[----:B------:R-:W-:Y:S01]  /*1af0*/  @!P3 IMAD.MOV R17, RZ, RZ, -R17 ;  /* 0x000000ffff11b224 */ /* 0x000fe200078e0a11 */
[----:B------:R-:W-:Y:S01]  /*1b00*/  ISETP.GE.AND P3, PT, R128, RZ, PT ;  /* 0x000000ff8000720c */ /* 0x000fe20003f66270 */
[--C-:B------:R-:W-:Y:S01]  /*1b10*/  @!P5 IMAD.IADD R37, R37, 0x1, -R6.reuse ;  /* 0x000000012525d824 */ /* 0x100fe200078e0a06 */
[C---:B------:R-:W-:Y:S01]  /*1b20*/  ISETP.GT.U32.AND P5, PT, R6.reuse, R40, PT ;  /* 0x000000280600720c */ /* 0x040fe20003fa4070 */
[----:B------:R-:W-:Y:S01]  /*1b30*/  @!P6 IMAD.IADD R39, R39, 0x1, -R6 ;  /* 0x000000012727e824 */ /* 0x000fe200078e0a06 */
[----:B------:R-:W-:Y:S01]  /*1b40*/  ISETP.GT.U32.AND P6, PT, R6, R41, PT ;  /* 0x000000290600720c */ /* 0x000fe20003fc4070 */
[----:B------:R-:W-:-:S04]  /*1b50*/  IMAD.HI.U32 R10, R4, R43, RZ ;  /* 0x0000002b040a7227 */ /* 0x000fc800078e00ff */
[----:B------:R-:W-:Y:S02]  /*1b60*/  IMAD.MOV R10, RZ, RZ, -R10 ;  /* 0x000000ffff0a7224 */ /* 0x000fe400078e0a0a */
[--C-:B------:R-:W-:Y:S01]  /*1b70*/  @!P2 IMAD.IADD R32, R32, 0x1, -R6.reuse ;  /* 0x000000012020a824 */ /* 0x100fe200078e0a06 */
[C---:B------:R-:W-:Y:S01]  /*1b80*/  ISETP.GT.U32.AND P2, PT, R6.reuse, R36, PT ;  /* 0x000000240600720c */ /* 0x040fe20003f44070 */
[----:B------:R-:W-:Y:S02]  /*1b90*/  IMAD R43, R6, R10, R43 ;  /* 0x0000000a062b7224 */ /* 0x000fe400078e022b */
[--C-:B------:R-:W-:Y:S01]  /*1ba0*/  @!P5 IMAD.IADD R40, R40, 0x1, -R6.reuse ;  /* 0x000000012828d824 */ /* 0x100fe200078e0a06 */
[----:B------:R-:W-:Y:S01]  /*1bb0*/  ISETP.GE.AND P5, PT, R113, RZ, PT ;  /* 0x000000ff7100720c */ /* 0x000fe20003fa6270 */
[----:B------:R-:W-:Y:S02]  /*1bc0*/  @!P6 IMAD.IADD R41, R41, 0x1, -R6 ;  /* 0x000000012929e824 */ /* 0x000fe400078e0a06 */
[----:B------:R-:W-:Y:S01]  /*1bd0*/  @!P3 IMAD.MOV R20, RZ, RZ, -R20 ;  /* 0x000000ffff14b224 */ /* 0x000fe200078e0a14 */
[----:B------:R-:W-:Y:S01]  /*1be0*/  ISETP.GT.U32.AND P6, PT, R6, R40, PT ;  /* 0x000000280600720c */ /* 0x000fe20003fc4070 */
[----:B------:R-:W-:Y:S01]  /*1bf0*/  IMAD.HI.U32 R5, R4, R11, RZ ;  /* 0x0000000b04057227 */ /* 0x000fe200078e00ff */
[----:B------:R-:W-:-:S03]  /*1c00*/  ISETP.GE.AND P3, PT, R114, RZ, PT ;  /* 0x000000ff7200720c */ /* 0x000fc60003f66270 */
[----:B------:R-:W-:Y:S02]  /*1c10*/  IMAD.MOV R5, RZ, RZ, -R5 ;  /* 0x000000ffff057224 */ /* 0x000fe400078e0a05 */
[----:B------:R-:W-:Y:S01]  /*1c20*/  @!P0 IMAD.MOV R37, RZ, RZ, -R37 ;  /* 0x000000ffff258224 */ /* 0x000fe200078e0a25 */
[C---:B------:R-:W-:Y:S01]  /*1c30*/  ISETP.GT.U32.AND P0, PT, R6.reuse, R41, PT ;  /* 0x000000290600720c */ /* 0x040fe20003f04070 */
[----:B------:R-:W-:Y:S01]  /*1c40*/  IMAD R42, R6, R5, R11 ;  /* 0x00000005062a7224 */ /* 0x000fe200078e020b */
[----:B------:R-:W-:Y:S01]  /*1c50*/  IABS R11, R108 ;  /* 0x0000006c000b7213 */ /* 0x000fe20000000000 */
[----:B------:R-:W-:-:S04]  /*1c60*/  IMAD.HI.U32 R5, R4, R13, RZ ;  /* 0x0000000d04057227 */ /* 0x000fc800078e00ff */
[--C-:B------:R-:W-:Y:S01]  /*1c70*/  @!P6 IMAD.IADD R40, R40, 0x1, -R6.reuse ;  /* 0x000000012828e824 */ /* 0x100fe200078e0a06 */
[----:B------:R-:W-:Y:S01]  /*1c80*/  ISETP.GT.U32.AND P6, PT, R6, R43, PT ;  /* 0x0000002b0600720c */ /* 0x000fe20003fc4070 */
[----:B------:R-:W-:Y:S01]  /*1c90*/  @!P2 IMAD.IADD R36, R36, 0x1, -R6 ;  /* 0x000000012424a824 */ /* 0x000fe200078e0a06 */
[----:B------:R-:W-:Y:S01]  /*1ca0*/  ISETP.GE.AND P2, PT, R120, RZ, PT ;  /* 0x000000ff7800720c */ /* 0x000fe20003f46270 */
[----:B------:R-:W-:Y:S02]  /*1cb0*/  IMAD.MOV R5, RZ, RZ, -R5 ;  /* 0x000000ffff057224 */ /* 0x000fe400078e0a05 */
[----:B------:R-:W-:Y:S01]  /*1cc0*/  @!P3 IMAD.MOV R32, RZ, RZ, -R32 ;  /* 0x000000ffff20b224 */ /* 0x000fe200078e0a20 */
[C---:B------:R-:W-:Y:S01]  /*1cd0*/  ISETP.GT.U32.AND P3, PT, R6.reuse, R36, PT ;  /* 0x000000240600720c */ /* 0x040fe20003f64070 */
[----:B------:R-:W-:Y:S01]  /*1ce0*/  IMAD R44, R6, R5, R13 ;  /* 0x00000005062c7224 */ /* 0x000fe200078e020d */
[----:B------:R-:W-:Y:S01]  /*1cf0*/  IABS R13, R104 ;  /* 0x00000068000d7213 */ /* 0x000fe20000000000 */
[----:B------:R-:W-:-:S04]  /*1d00*/  IMAD.HI.U32 R5, R4, R45, RZ ;  /* 0x0000002d04057227 */ /* 0x000fc800078e00ff */
[--C-:B------:R-:W-:Y:S02]  /*1d10*/  @!P6 IMAD.IADD R43, R43, 0x1, -R6.reuse ;  /* 0x000000012b2be824 */ /* 0x100fe400078e0a06 */
[----:B------:R-:W-:Y:S01]  /*1d20*/  @!P0 IMAD.IADD R41, R41, 0x1, -R6 ;  /* 0x0000000129298824 */ /* 0x000fe200078e0a06 */
[C---:B------:R-:W-:Y:S01]  /*1d30*/  ISETP.GT.U32.AND P0, PT, R6.reuse, R44, PT ;  /* 0x0000002c0600720c */ /* 0x040fe20003f04070 */
[----:B------:R-:W-:Y:S01]  /*1d40*/  IMAD.MOV R10, RZ, RZ, -R5 ;  /* 0x000000ffff0a7224 */ /* 0x000fe200078e0a05 */
[----:B------:R-:W-:Y:S01]  /*1d50*/  ISETP.GT.U32.AND P6, PT, R6, R43, PT ;  /* 0x0000002b0600720c */ /* 0x000fe20003fc4070 */
[----:B------:R-:W-:-:S04]  /*1d60*/  IMAD.HI.U32 R5, R4, R11, RZ ;  /* 0x0000000b04057227 */ /* 0x000fc800078e00ff */
[----:B------:R-:W-:Y:S02]  /*1d70*/  IMAD R45, R6, R10, R45 ;  /* 0x0000000a062d7224 */ /* 0x000fe400078e022d */
[----:B------:R-:W-:Y:S01]  /*1d80*/  @!P3 IMAD.IADD R36, R36, 0x1, -R6 ;  /* 0x000000012424b824 */ /* 0x000fe200078e0a06 */
[----:B------:R-:W-:Y:S01]  /*1d90*/  ISETP.GE.AND P3, PT, R117, RZ, PT ;  /* 0x000000ff7500720c */ /* 0x000fe20003f66270 */
[----:B------:R-:W-:Y:S02]  /*1da0*/  IMAD.MOV R46, RZ, RZ, -R5 ;  /* 0x000000ffff2e7224 */ /* 0x000fe400078e0a05 */
[----:B------:R-:W-:Y:S01]  /*1db0*/  @!P2 IMAD.MOV R36, RZ, RZ, -R36 ;  /* 0x000000ffff24a224 */ /* 0x000fe200078e0a24 */
[C---:B------:R-:W-:Y:S01]  /*1dc0*/  ISETP.GT.U32.AND P2, PT, R6.reuse, R39, PT ;  /* 0x000000270600720c */ /* 0x040fe20003f44070 */
[----:B------:R-:W-:Y:S01]  /*1dd0*/  @!P6 IMAD.IADD R43, R43, 0x1, -R6 ;  /* 0x000000012b2be824 */ /* 0x000fe200078e0a06 */
[----:B------:R-:W-:Y:S01]  /*1de0*/  ISETP.GT.U32.AND P6, PT, R6, R45, PT ;  /* 0x0000002d0600720c */ /* 0x000fe20003fc4070 */
[----:B------:R-:W-:-:S04]  /*1df0*/  IMAD.HI.U32 R5, R4, R47, RZ ;  /* 0x0000002f04057227 */ /* 0x000fc800078e00ff */
[--C-:B------:R-:W-:Y:S02]  /*1e00*/  @!P0 IMAD.IADD R44, R44, 0x1, -R6.reuse ;  /* 0x000000012c2c8824 */ /* 0x100fe400078e0a06 */
[----:B------:R-:W-:Y:S02]  /*1e10*/  IMAD.MOV R5, RZ, RZ, -R5 ;  /* 0x000000ffff057224 */ /* 0x000fe400078e0a05 */
[----:B------:R-:W-:Y:S01]  /*1e20*/  @!P1 IMAD.MOV R33, RZ, RZ, -R33 ;  /* 0x000000ffff219224 */ /* 0x000fe200078e0a21 */
[C---:B------:R-:W-:Y:S01]  /*1e30*/  ISETP.GT.U32.AND P0, PT, R6.reuse, R44, PT ;  /* 0x0000002c0600720c */ /* 0x040fe20003f04070 */
[C---:B------:R-:W-:Y:S01]  /*1e40*/  IMAD R47, R6.reuse, R5, R47 ;  /* 0x00000005062f7224 */ /* 0x040fe200078e022f */
[C---:B------:R-:W-:Y:S01]  /*1e50*/  ISETP.GT.U32.AND P1, PT, R6.reuse, R38, PT ;  /* 0x000000260600720c */ /* 0x040fe20003f24070 */
[--C-:B------:R-:W-:Y:S02]  /*1e60*/  @!P6 IMAD.IADD R45, R45, 0x1, -R6.reuse ;  /* 0x000000012d2de824 */ /* 0x100fe400078e0a06 */
[----:B------:R-:W-:Y:S01]  /*1e70*/  @!P2 IMAD.IADD R39, R39, 0x1, -R6 ;  /* 0x000000012727a824 */ /* 0x000fe200078e0a06 */
[----:B------:R-:W-:Y:S01]  /*1e80*/  ISETP.GT.U32.AND P6, PT, R6, R47, PT ;  /* 0x0000002f0600720c */ /* 0x000fe20003fc4070 */
[----:B------:R-:W-:Y:S01]  /*1e90*/  IMAD.HI.U32 R5, R4, R49, RZ ;  /* 0x0000003104057227 */ /* 0x000fe200078e00ff */
[----:B------:R-:W-:-:S03]  /*1ea0*/  ISETP.GT.U32.AND P2, PT, R6, R42, PT ;  /* 0x0000002a0600720c */ /* 0x000fc60003f44070 */
[----:B------:R-:W-:Y:S02]  /*1eb0*/  IMAD R46, R6, R46, R11 ;  /* 0x0000002e062e7224 */ /* 0x000fe400078e020b */
[----:B------:R-:W-:Y:S02]  /*1ec0*/  IMAD.MOV R5, RZ, RZ, -R5 ;  /* 0x000000ffff057224 */ /* 0x000fe400078e0a05 */
[----:B------:R-:W-:Y:S01]  /*1ed0*/  @!P4 IMAD.MOV R34, RZ, RZ, -R34 ;  /* 0x000000ffff22c224 */ /* 0x000fe200078e0a22 */
[----:B------:R-:W-:Y:S01]  /*1ee0*/  ISETP.GE.AND P4, PT, R118, RZ, PT ;  /* 0x000000ff7600720c */ /* 0x000fe20003f86270 */
[----:B------:R-:W-:Y:S01]  /*1ef0*/  @!P0 IMAD.IADD R44, R44, 0x1, -R6 ;  /* 0x000000012c2c8824 */ /* 0x000fe200078e0a06 */
[C---:B------:R-:W-:Y:S01]  /*1f00*/  ISETP.GT.U32.AND P0, PT, R6.reuse, R46, PT ;  /* 0x0000002e0600720c */ /* 0x040fe20003f04070 */
[----:B------:R-:W-:Y:S02]  /*1f10*/  IMAD R49, R6, R5, R49 ;  /* 0x0000000506317224 */ /* 0x000fe400078e0231 */
[----:B------:R-:W-:-:S04]  /*1f20*/  IMAD.HI.U32 R10, R4, R13, RZ ;  /* 0x0000000d040a7227 */ /* 0x000fc800078e00ff */
[--C-:B------:R-:W-:Y:S01]  /*1f30*/  @!P1 IMAD.IADD R38, R38, 0x1, -R6.reuse ;  /* 0x0000000126269824 */ /* 0x100fe200078e0a06 */
[----:B------:R-:W-:Y:S01]  /*1f40*/  ISETP.GE.AND P1, PT, R116, RZ, PT ;  /* 0x000000ff7400720c */ /* 0x000fe20003f26270 */
[--C-:B------:R-:W-:Y:S01]  /*1f50*/  @!P6 IMAD.IADD R47, R47, 0x1, -R6.reuse ;  /* 0x000000012f2fe824 */ /* 0x100fe200078e0a06 */
[----:B------:R-:W-:Y:S01]  /*1f60*/  ISETP.GT.U32.AND P6, PT, R6, R49, PT ;  /* 0x000000310600720c */ /* 0x000fe20003fc4070 */
[----:B------:R-:W-:Y:S02]  /*1f70*/  @!P2 IMAD.IADD R42, R42, 0x1, -R6 ;  /* 0x000000012a2aa824 */ /* 0x000fe400078e0a06 */
[----:B------:R-:W-:Y:S02]  /*1f80*/  IMAD.MOV R10, RZ, RZ, -R10 ;  /* 0x000000ffff0a7224 */ /* 0x000fe400078e0a0a */
[----:B------:R-:W-:Y:S01]  /*1f90*/  @!P3 IMAD.MOV R39, RZ, RZ, -R39 ;  /* 0x000000ffff27b224 */ /* 0x000fe200078e0a27 */
[----:B------:R-:W-:Y:S01]  /*1fa0*/  ISETP.GE.AND P3, PT, R111, RZ, PT ;  /* 0x000000ff6f00720c */ /* 0x000fe20003f66270 */
[C---:B------:R-:W-:Y:S01]  /*1fb0*/  IMAD R48, R6.reuse, R10, R13 ;  /* 0x0000000a06307224 */ /* 0x040fe200078e020d */
[----:B------:R-:W-:Y:S01]  /*1fc0*/  ISETP.GT.U32.AND P2, PT, R6, R42, PT ;  /* 0x0000002a0600720c */ /* 0x000fe20003f44070 */
[----:B------:R-:W-:Y:S01]  /*1fd0*/  @!P4 IMAD.MOV R38, RZ, RZ, -R38 ;  /* 0x000000ffff26c224 */ /* 0x000fe200078e0a26 */
[----:B------:R-:W-:Y:S01]  /*1fe0*/  IABS R13, R106 ;  /* 0x0000006a000d7213 */ /* 0x000fe20000000000 */
[----:B------:R-:W-:Y:S01]  /*1ff0*/  @!P0 IMAD.IADD R46, R46, 0x1, -R6 ;  /* 0x000000012e2e8824 */ /* 0x000fe200078e0a06 */
[----:B------:R-:W-:Y:S01]  /*2000*/  ISETP.GE.AND P4, PT, R112, RZ, PT ;  /* 0x000000ff7000720c */ /* 0x000fe20003f86270 */
[----:B------:R-:W-:Y:S01]  /*2010*/  @!P1 IMAD.MOV R40, RZ, RZ, -R40 ;  /* 0x000000ffff289224 */ /* 0x000fe200078e0a28 */
[----:B------:R-:W-:Y:S01]  /*2020*/  ISETP.GT.U32.AND P0, PT, R6, R48, PT ;  /* 0x000000300600720c */ /* 0x000fe20003f04070 */
[----:B------:R-:W-:Y:S01]  /*2030*/  @!P6 IMAD.IADD R49, R49, 0x1, -R6 ;  /* 0x000000013131e824 */ /* 0x000fe200078e0a06 */
[----:B------:R-:W-:Y:S01]  /*2040*/  ISETP.GE.AND P1, PT, R110, RZ, PT ;  /* 0x000000ff6e00720c */ /* 0x000fe20003f26270 */
[----:B------:R-:W-:Y:S01]  /*2050*/  @!P5 IMAD.MOV R41, RZ, RZ, -R41 ;  /* 0x000000ffff29d224 */ /* 0x000fe200078e0a29 */
[----:B------:R-:W-:Y:S01]  /*2060*/  ISETP.GT.U32.AND P6, PT, R6, R45, PT ;  /* 0x0000002d0600720c */ /* 0x000fe20003fc4070 */
[----:B------:R-:W-:Y:S01]  /*2070*/  IMAD.HI.U32 R5, R4, R13, RZ ;  /* 0x0000000d04057227 */ /* 0x000fe200078e00ff */
[----:B------:R-:W-:-:S03]  /*2080*/  ISETP.GT.U32.AND P5, PT, R6, R46, PT ;  /* 0x0000002e0600720c */ /* 0x000fc60003fa4070 */
[----:B------:R-:W-:-:S04]  /*2090*/  IMAD.HI.U32 R10, R4, R51, RZ ;  /* 0x00000033040a7227 */ /* 0x000fc800078e00ff */
[----:B------:R-:W-:Y:S01]  /*20a0*/  @!P3 IMAD.MOV R43, RZ, RZ, -R43 ;  /* 0x000000ffff2bb224 */ /* 0x000fe200078e0a2b */
[----:B------:R-:W-:Y:S01]  /*20b0*/  ISETP.GT.U32.AND P3, PT, R6, R49, PT ;  /* 0x000000310600720c */ /* 0x000fe20003f64070 */
[----:B------:R-:W-:Y:S02]  /*20c0*/  IMAD.MOV R50, RZ, RZ, -R5 ;  /* 0x000000ffff327224 */ /* 0x000fe400078e0a05 */
[----:B------:R-:W-:Y:S01]  /*20d0*/  @!P2 IMAD.IADD R42, R42, 0x1, -R6 ;  /* 0x000000012a2aa824 */ /* 0x000fe200078e0a06 */
[----:B------:R-:W-:Y:S01]  /*20e0*/  ISETP.GE.AND P2, PT, R109, RZ, PT ;  /* 0x000000ff6d00720c */ /* 0x000fe20003f46270 */
[----:B------:R-:W-:Y:S02]  /*20f0*/  IMAD.MOV R10, RZ, RZ, -R10 ;  /* 0x000000ffff0a7224 */ /* 0x000fe400078e0a0a */
[----:B------:R-:W-:-:S04]  /*2100*/  IMAD.HI.U32 R5, R4, R53, RZ ;  /* 0x0000003504057227 */ /* 0x000fc800078e00ff */
[----:B------:R-:W-:Y:S01]  /*2110*/  @!P0 IMAD.IADD R48, R48, 0x1, -R6 ;  /* 0x0000000130308824 */ /* 0x000fe200078e0a06 */
[----:B------:R-:W-:Y:S01]  /*2120*/  ISETP.GE.AND P0, PT, R108, RZ, PT ;  /* 0x000000ff6c00720c */ /* 0x000fe20003f06270 */
[C---:B------:R-:W-:Y:S02]  /*2130*/  IMAD R50, R6.reuse, R50, R13 ;  /* 0x0000003206327224 */ /* 0x040fe400078e020d */
[C---:B------:R-:W-:Y:S02]  /*2140*/  IMAD R51, R6.reuse, R10, R51 ;  /* 0x0000000a06337224 */ /* 0x040fe400078e0233 */
[----:B------:R-:W-:Y:S02]  /*2150*/  IMAD.MOV R5, RZ, RZ, -R5 ;  /* 0x000000ffff057224 */ /* 0x000fe400078e0a05 */
[----:B------:R-:W-:Y:S01]  /*2160*/  @!P4 IMAD.MOV R42, RZ, RZ, -R42 ;  /* 0x000000ffff2ac224 */ /* 0x000fe200078e0a2a */
[----:B------:R-:W-:Y:S01]  /*2170*/  ISETP.GT.U32.AND P4, PT, R6, R47, PT ;  /* 0x0000002f0600720c */ /* 0x000fe20003f84070 */
[----:B------:R-:W-:-:S04]  /*2180*/  IMAD.HI.U32 R11, R4, R15, RZ ;  /* 0x0000000f040b7227 */ /* 0x000fc800078e00ff */
[----:B------:R-:W-:Y:S01]  /*2190*/  @!P1 IMAD.MOV R44, RZ, RZ, -R44 ;  /* 0x000000ffff2c9224 */ /* 0x000fe200078e0a2c */
[C---:B------:R-:W-:Y:S01]  /*21a0*/  ISETP.GT.U32.AND P1, PT, R6.reuse, R48, PT ;  /* 0x000000300600720c */ /* 0x040fe20003f24070 */
[C---:B------:R-:W-:Y:S02]  /*21b0*/  IMAD R53, R6.reuse, R5, R53 ;  /* 0x0000000506357224 */ /* 0x040fe400078e0235 */
[--C-:B------:R-:W-:Y:S01]  /*21c0*/  @!P6 IMAD.IADD R45, R45, 0x1, -R6.reuse ;  /* 0x000000012d2de824 */ /* 0x100fe200078e0a06 */
[----:B------:R-:W-:Y:S01]  /*21d0*/  ISETP.GT.U32.AND P6, PT, R6, R50, PT ;  /* 0x000000320600720c */ /* 0x000fe20003fc4070 */
[--C-:B------:R-:W-:Y:S01]  /*21e0*/  @!P5 IMAD.IADD R46, R46, 0x1, -R6.reuse ;  /* 0x000000012e2ed824 */ /* 0x100fe200078e0a06 */
[C---:B------:R-:W-:Y:S01]  /*21f0*/  ISETP.GT.U32.AND P5, PT, R6.reuse, R51, PT ;  /* 0x000000330600720c */ /* 0x040fe20003fa4070 */
[----:B------:R-:W-:Y:S02]  /*2200*/  IMAD.MOV R11, RZ, RZ, -R11 ;  /* 0x000000ffff0b7224 */ /* 0x000fe400078e0a0b */
[--C-:B------:R-:W-:Y:S01]  /*2210*/  @!P3 IMAD.IADD R49, R49, 0x1, -R6.reuse ;  /* 0x000000013131b824 */ /* 0x100fe200078e0a06 */
[C---:B------:R-:W-:Y:S01]  /*2220*/  ISETP.GT.U32.AND P3, PT, R6.reuse, R53, PT ;  /* 0x000000350600720c */ /* 0x040fe20003f64070 */
[----:B------:R-:W-:Y:S01]  /*2230*/  IMAD R52, R6, R11, R15 ;  /* 0x0000000b06347224 */ /* 0x000fe200078e020f */
[----:B------:R-:W-:Y:S01]  /*2240*/  IABS R11, R101 ;  /* 0x00000065000b7213 */ /* 0x000fe20000000000 */
[----:B------:R-:W-:-:S02]  /*2250*/  @!P4 IMAD.IADD R47, R47, 0x1, -R6 ;  /* 0x000000012f2fc824 */ /* 0x000fc400078e0a06 */
[--C-:B------:R-:W-:Y:S01]  /*2260*/  @!P1 IMAD.IADD R48, R48, 0x1, -R6.reuse ;  /* 0x0000000130309824 */ /* 0x100fe200078e0a06 */
[----:B------:R-:W-:Y:S01]  /*2270*/  ISETP.GT.U32.AND P4, PT, R6, R52, PT ;  /* 0x000000340600720c */ /* 0x000fe20003f84070 */
[--C-:B------:R-:W-:Y:S01]  /*2280*/  @!P6 IMAD.IADD R50, R50, 0x1, -R6.reuse ;  /* 0x000000013232e824 */ /* 0x100fe200078e0a06 */
[----:B------:R-:W-:Y:S01]  /*2290*/  ISETP.GE.AND P1, PT, R107, RZ, PT ;  /* 0x000000ff6b00720c */ /* 0x000fe20003f26270 */
[----:B------:R-:W-:Y:S01]  /*22a0*/  @!P5 IMAD.IADD R51, R51, 0x1, -R6 ;  /* 0x000000013333d824 */ /* 0x000fe200078e0a06 */
[----:B------:R-:W-:Y:S01]  /*22b0*/  ISETP.GE.AND P6, PT, R104, RZ, PT ;  /* 0x000000ff6800720c */ /* 0x000fe20003fc6270 */
[----:B------:R-:W-:Y:S01]  /*22c0*/  IMAD.HI.U32 R5, R4, R11, RZ ;  /* 0x0000000b04057227 */ /* 0x000fe200078e00ff */
[----:B------:R-:W-:-:S03]  /*22d0*/  ISETP.GE.AND P5, PT, R105, RZ, PT ;  /* 0x000000ff6900720c */ /* 0x000fc60003fa6270 */
[----:B------:R-:W-:Y:S01]  /*22e0*/  @!P3 IMAD.IADD R53, R53, 0x1, -R6 ;  /* 0x000000013535b824 */ /* 0x000fe200078e0a06 */
[C---:B------:R-:W-:Y:S01]  /*22f0*/  ISETP.GT.U32.AND P3, PT, R6.reuse, R50, PT ;  /* 0x000000320600720c */ /* 0x040fe20003f64070 */
[----:B------:R-:W-:Y:S01]  /*2300*/  @!P0 IMAD.MOV R46, RZ, RZ, -R46 ;  /* 0x000000ffff2e8224 */ /* 0x000fe200078e0a2e */
[----:B------:R-:W-:Y:S01]  /*2310*/  ISETP.GT.U32.AND P0, PT, R6, R51, PT ;  /* 0x000000330600720c */ /* 0x000fe20003f04070 */
[----:B------:R-:W-:-:S04]  /*2320*/  IMAD.HI.U32 R10, R4, R55, RZ ;  /* 0x00000037040a7227 */ /* 0x000fc800078e00ff */
[----:B------:R-:W-:Y:S02]  /*2330*/  IMAD.MOV R5, RZ, RZ, -R5 ;  /* 0x000000ffff057224 */ /* 0x000fe400078e0a05 */
[----:B------:R-:W-:Y:S02]  /*2340*/  IMAD.MOV R10, RZ, RZ, -R10 ;  /* 0x000000ffff0a7224 */ /* 0x000fe400078e0a0a */
[----:B------:R-:W-:Y:S01]  /*2350*/  @!P4 IMAD.IADD R52, R52, 0x1, -R6 ;  /* 0x000000013434c824 */ /* 0x000fe200078e0a06 */
[----:B------:R-:W-:Y:S01]  /*2360*/  ISETP.GE.AND P4, PT, R106, RZ, PT ;  /* 0x000000ff6a00720c */ /* 0x000fe20003f86270 */
[C---:B------:R-:W-:Y:S01]  /*2370*/  IMAD R54, R6.reuse, R5, R11 ;  /* 0x0000000506367224 */ /* 0x040fe200078e020b */
[----:B------:R-:W-:Y:S01]  /*2380*/  IABS R11, R98 ;  /* 0x00000062000b7213 */ /* 0x000fe20000000000 */
[C---:B------:R-:W-:Y:S01]  /*2390*/  IMAD R55, R6.reuse, R10, R55 ;  /* 0x0000000a06377224 */ /* 0x040fe200078e0237 */
[----:B------:R-:W-:Y:S01]  /*23a0*/  IABS R10, R57 ;  /* 0x00000039000a7213 */ /* 0x000fe20000000000 */
[----:B------:R-:W-:Y:S01]  /*23b0*/  @!P1 IMAD.MOV R47, RZ, RZ, -R47 ;  /* 0x000000ffff2f9224 */ /* 0x000fe200078e0a2f */
[C---:B------:R-:W-:Y:S01]  /*23c0*/  ISETP.GT.U32.AND P1, PT, R6.reuse, R52, PT ;  /* 0x000000340600720c */ /* 0x040fe20003f24070 */
[----:B------:R-:W-:Y:S01]  /*23d0*/  @!P6 IMAD.MOV R48, RZ, RZ, -R48 ;  /* 0x000000ffff30e224 */ /* 0x000fe200078e0a30 */
[----:B------:R-:W-:Y:S01]  /*23e0*/  ISETP.GT.U32.AND P6, PT, R6, R54, PT ;  /* 0x000000360600720c */ /* 0x000fe20003fc4070 */
[--C-:B------:R-:W-:Y:S01]  /*23f0*/  @!P3 IMAD.IADD R50, R50, 0x1, -R6.reuse ;  /* 0x000000013232b824 */ /* 0x100fe200078e0a06 */
[----:B------:R-:W-:Y:S01]  /*2400*/  ISETP.GT.U32.AND P3, PT, R6, R55, PT ;  /* 0x000000370600720c */ /* 0x000fe20003f64070 */
[----:B------:R-:W-:Y:S01]  /*2410*/  @!P0 IMAD.IADD R51, R51, 0x1, -R6 ;  /* 0x0000000133338824 */ /* 0x000fe200078e0a06 */
[----:B------:R-:W-:Y:S01]  /*2420*/  ISETP.GE.AND P0, PT, R99, RZ, PT ;  /* 0x000000ff6300720c */ /* 0x000fe20003f06270 */
[----:B------:R-:W-:-:S04]  /*2430*/  IMAD.HI.U32 R5, R4, R11, RZ ;  /* 0x0000000b04057227 */ /* 0x000fc800078e00ff */
[----:B------:R-:W-:Y:S01]  /*2440*/  @!P2 IMAD.MOV R45, RZ, RZ, -R45 ;  /* 0x000000ffff2da224 */ /* 0x000fe200078e0a2d */
[----:B------:R-:W-:Y:S01]  /*2450*/  ISETP.GT.U32.AND P2, PT, R6, R53, PT ;  /* 0x000000350600720c */ /* 0x000fe20003f44070 */
[----:B------:R-:W-:Y:S02]  /*2460*/  IMAD.MOV R5, RZ, RZ, -R5 ;  /* 0x000000ffff057224 */ /* 0x000fe400078e0a05 */
[----:B------:R-:W-:Y:S01]  /*2470*/  @!P5 IMAD.MOV R49, RZ, RZ, -R49 ;  /* 0x000000ffff31d224 */ /* 0x000fe200078e0a31 */
[----:B------:R-:W-:Y:S01]  /*2480*/  ISETP.GE.AND P5, PT, R103, RZ, PT ;  /* 0x000000ff6700720c */ /* 0x000fe20003fa6270 */
[--C-:B------:R-:W-:Y:S01]  /*2490*/  @!P1 IMAD.IADD R52, R52, 0x1, -R6.reuse ;  /* 0x0000000134349824 */ /* 0x100fe200078e0a06 */
[----:B------:R-:W-:Y:S01]  /*24a0*/  ISETP.GE.AND P1, PT, R100, RZ, PT ;  /* 0x000000ff6400720c */ /* 0x000fe20003f26270 */
[----:B------:R-:W-:Y:S01]  /*24b0*/  @!P6 IMAD.IADD R54, R54, 0x1, -R6 ;  /* 0x000000013636e824 */ /* 0x000fe200078e0a06 */
[----:B------:R-:W-:Y:S01]  /*24c0*/  ISETP.GE.AND P6, PT, R102, RZ, PT ;  /* 0x000000ff6600720c */ /* 0x000fe20003fc6270 */
[----:B------:R-:W-:-:S02]  /*24d0*/  IMAD R5, R6, R5, R11 ;  /* 0x0000000506057224 */ /* 0x000fc400078e020b */
[----:B------:R-:W-:Y:S01]  /*24e0*/  @!P3 IMAD.IADD R55, R55, 0x1, -R6 ;  /* 0x000000013737b824 */ /* 0x000fe200078e0a06 */
[C---:B------:R-:W-:Y:S01]  /*24f0*/  ISETP.GT.U32.AND P3, PT, R6.reuse, R54, PT ;  /* 0x000000360600720c */ /* 0x040fe20003f64070 */
[----:B------:R-:W-:Y:S01]  /*2500*/  @!P0 IMAD.MOV R52, RZ, RZ, -R52 ;  /* 0x000000ffff348224 */ /* 0x000fe200078e0a34 */
[C---:B------:R-:W-:Y:S01]  /*2510*/  ISETP.GT.U32.AND P0, PT, R6.reuse, R5, PT ;  /* 0x000000050600720c */ /* 0x040fe20003f04070 */
[----:B------:R-:W-:Y:S01]  /*2520*/  @!P2 IMAD.IADD R53, R53, 0x1, -R6 ;  /* 0x000000013535a824 */ /* 0x000fe200078e0a06 */
[----:B------:R-:W-:Y:S01]  /*2530*/  ISETP.GE.AND P2, PT, R101, RZ, PT ;  /* 0x000000ff6500720c */ /* 0x000fe20003f46270 */
[----:B------:R-:W-:Y:S02]  /*2540*/  IMAD.MOV.U32 R11, RZ, RZ, R10 ;  /* 0x000000ffff0b7224 */ /* 0x000fe400078e000a */
[----:B------:R-:W-:Y:S01]  /*2550*/  @!P5 IMAD.MOV R51, RZ, RZ, -R51 ;  /* 0x000000ffff33d224 */ /* 0x000fe200078e0a33 */
[----:B------:R-:W-:Y:S01]  /*2560*/  ISETP.GT.U32.AND P5, PT, R6, R55, PT ;  /* 0x000000370600720c */ /* 0x000fe20003fa4070 */
[----:B------:R-:W-:-:S04]  /*2570*/  IMAD.HI.U32 R10, R4, R11, RZ ;  /* 0x0000000b040a7227 */ /* 0x000fc800078e00ff */
[----:B------:R-:W-:Y:S01]  /*2580*/  @!P1 IMAD.MOV R53, RZ, RZ, -R53 ;  /* 0x000000ffff359224 */ /* 0x000fe200078e0a35 */
[----:B------:R-:W-:Y:S01]  /*2590*/  ISETP.GE.AND P1, PT, R57, RZ, PT ;  /* 0x000000ff3900720c */ /* 0x000fe20003f26270 */
[--C-:B------:R-:W-:Y:S01]  /*25a0*/  @!P3 IMAD.IADD R54, R54, 0x1, -R6.reuse ;  /* 0x000000013636b824 */ /* 0x100fe200078e0a06 */
[----:B------:R-:W-:Y:S01]  /*25b0*/  IABS R57, R58 ;  /* 0x0000003a00397213 */ /* 0x000fe20000000000 */
[----:B------:R-:W-:Y:S01]  /*25c0*/  @!P0 IMAD.IADD R5, R5, 0x1, -R6 ;  /* 0x0000000105058824 */ /* 0x000fe200078e0a06 */
[----:B------:R-:W-:Y:S01]  /*25d0*/  ISETP.GE.AND P0, PT, R31, RZ, PT ;  /* 0x000000ff1f00720c */ /* 0x000fe20003f06270 */
[----:B------:R-:W-:Y:S01]  /*25e0*/  IMAD.MOV R10, RZ, RZ, -R10 ;  /* 0x000000ffff0a7224 */ /* 0x000fe200078e0a0a */
[----:B------:R-:W-:Y:S01]  /*25f0*/  ISETP.GE.AND P3, PT, R58, RZ, PT ;  /* 0x000000ff3a00720c */ /* 0x000fe20003f66270 */
[----:B------:R-:W-:Y:S01]  /*2600*/  @!P2 IMAD.MOV R54, RZ, RZ, -R54 ;  /* 0x000000ffff36a224 */ /* 0x000fe200078e0a36 */
[C---:B------:R-:W-:Y:S01]  /*2610*/  ISETP.GT.U32.AND P2, PT, R6.reuse, R5, PT ;  /* 0x000000050600720c */ /* 0x040fe20003f44070 */
[----:B------:R-:W-:Y:S01]  /*2620*/  IMAD R11, R6, R10, R11 ;  /* 0x0000000a060b7224 */ /* 0x000fe200078e020b */
[----:B------:R-:W-:Y:S01]  /*2630*/  @!P5 IADD3 R55, R55, -R6, RZ ;  /* 0x800000063737d210 */ /* 0x000fe20007ffe0ff */
[----:B------:R-:W-:Y:S01]  /*2640*/  IMAD.HI.U32 R10, R4, R57, RZ ;  /* 0x00000039040a7227 */ /* 0x000fe200078e00ff */
[----:B------:R-:W-:-:S02]  /*2650*/  ISETP.GE.AND P5, PT, R56, RZ, PT ;  /* 0x000000ff3800720c */ /* 0x000fc40003fa6270 */
[----:B------:R-:W-:Y:S01]  /*2660*/  IABS R56, R56 ;  /* 0x0000003800387213 */ /* 0x000fe20000000000 */
[----:B------:R-:W-:Y:S02]  /*2670*/  IMAD.MOV R10, RZ, RZ, -R10 ;  /* 0x000000ffff0a7224 */ /* 0x000fe400078e0a0a */
[----:B------:R-:W-:Y:S01]  /*2680*/  @!P6 IMAD.MOV R55, RZ, RZ, -R55 ;  /* 0x000000ffff37e224 */ /* 0x000fe200078e0a37 */
[C---:B------:R-:W-:Y:S01]  /*2690*/  ISETP.GT.U32.AND P6, PT, R6.reuse, R11, PT ;  /* 0x0000000b0600720c */ /* 0x040fe20003fc4070 */
[C---:B------:R-:W-:Y:S02]  /*26a0*/  IMAD R57, R6.reuse, R10, R57 ;  /* 0x0000000a06397224 */ /* 0x040fe400078e0239 */
[----:B------:R-:W-:Y:S02]  /*26b0*/  @!P2 IMAD.IADD R5, R5, 0x1, -R6 ;  /* 0x000000010505a824 */ /* 0x000fe400078e0a06 */
[----:B------:R-:W-:Y:S01]  /*26c0*/  IMAD.MOV.U32 R31, RZ, RZ, R56 ;  /* 0x000000ffff1f7224 */ /* 0x000fe200078e0038 */
[----:B------:R-:W-:Y:S01]  /*26d0*/  ISETP.GT.U32.AND P2, PT, R6, R57, PT ;  /* 0x000000390600720c */ /* 0x000fe20003f44070 */
[----:B------:R-:W-:Y:S01]  /*26e0*/  @!P4 IMAD.MOV R50, RZ, RZ, -R50 ;  /* 0x000000ffff32c224 */ /* 0x000fe200078e0a32 */
[----:B------:R-:W-:Y:S01]  /*26f0*/  ISETP.GE.AND P4, PT, R98, RZ, PT ;  /* 0x000000ff6200720c */ /* 0x000fe20003f86270 */
[----:B------:R-:W-:-:S04]  /*2700*/  IMAD.HI.U32 R10, R4, R31, RZ ;  /* 0x0000001f040a7227 */ /* 0x000fc800078e00ff */
[----:B------:R-:W-:Y:S02]  /*2710*/  @!P6 IMAD.IADD R11, R11, 0x1, -R6 ;  /* 0x000000010b0be824 */ /* 0x000fe400078e0a06 */
[----:B------:R-:W-:Y:S02]  /*2720*/  IMAD.MOV R10, RZ, RZ, -R10 ;  /* 0x000000ffff0a7224 */ /* 0x000fe400078e0a0a */
[----:B------:R-:W-:Y:S01]  /*2730*/  IMAD.HI.U32 R13, R4, R61, RZ ;  /* 0x0000003d040d7227 */ /* 0x000fe200078e00ff */
[----:B------:R-:W-:-:S03]  /*2740*/  ISETP.GT.U32.AND P6, PT, R6, R11, PT ;  /* 0x0000000b0600720c */ /* 0x000fc60003fc4070 */
[----:B------:R-:W-:Y:S02]  /*2750*/  @!P2 IMAD.IADD R57, R57, 0x1, -R6 ;  /* 0x000000013939a824 */ /* 0x000fe400078e0a06 */
[----:B------:R-:W-:Y:S02]  /*2760*/  IMAD R58, R6, R10, R31 ;  /* 0x0000000a063a7224 */ /* 0x000fe400078e021f */
[----:B------:R-:W-:Y:S01]  /*2770*/  IMAD.HI.U32 R10, R4, R65, RZ ;  /* 0x00000041040a7227 */ /* 0x000fe200078e00ff */
[----:B------:R-:W-:-:S03]  /*2780*/  ISETP.GT.U32.AND P2, PT, R6, R57, PT ;  /* 0x000000390600720c */ /* 0x000fc60003f44070 */
[----:B------:R-:W-:-:S04]  /*2790*/  IMAD.HI.U32 R15, R4, R63, RZ ;  /* 0x0000003f040f7227 */ /* 0x000fc800078e00ff */
[----:B------:R-:W-:Y:S02]  /*27a0*/  IMAD.MOV R13, RZ, RZ, -R13 ;  /* 0x000000ffff0d7224 */ /* 0x000fe400078e0a0d */
[----:B------:R-:W-:Y:S02]  /*27b0*/  IMAD.MOV.U32 R31, RZ, RZ, R5 ;  /* 0x000000ffff1f7224 */ /* 0x000fe400078e0005 */
[----:B------:R-:W-:Y:S02]  /*27c0*/  IMAD.MOV R5, RZ, RZ, -R10 ;  /* 0x000000ffff057224 */ /* 0x000fe400078e0a0a */
[----:B------:R-:W-:Y:S02]  /*27d0*/  IMAD.MOV R15, RZ, RZ, -R15 ;  /* 0x000000ffff0f7224 */ /* 0x000fe400078e0a0f */
[C---:B------:R-:W-:Y:S01]  /*27e0*/  IMAD R13, R6.reuse, R13, R61 ;  /* 0x0000000d060d7224 */ /* 0x040fe200078e023d */
[----:B------:R-:W-:Y:S01]  /*27f0*/  IABS R61, R96 ;  /* 0x00000060003d7213 */ /* 0x000fe20000000000 */
[----:B------:R-:W-:Y:S01]  /*2800*/  @!P4 IMAD.MOV R31, RZ, RZ, -R31 ;  /* 0x000000ffff1fc224 */ /* 0x000fe200078e0a1f */
[C---:B------:R-:W-:Y:S01]  /*2810*/  ISETP.GT.U32.AND P4, PT, R6.reuse, R58, PT ;  /* 0x0000003a0600720c */ /* 0x040fe20003f84070 */
[----:B------:R-:W-:Y:S01]  /*2820*/  @!P6 IMAD.IADD R11, R11, 0x1, -R6 ;  /* 0x000000010b0be824 */ /* 0x000fe200078e0a06 */
[C---:B------:R-:W-:Y:S01]  /*2830*/  ISETP.GT.U32.AND P6, PT, R6.reuse, R13, PT ;  /* 0x0000000d0600720c */ /* 0x040fe20003fc4070 */
[C---:B------:R-:W-:Y:S01]  /*2840*/  IMAD R5, R6.reuse, R5, R65 ;  /* 0x0000000506057224 */ /* 0x040fe200078e0241 */
[----:B------:R-:W-:Y:S01]  /*2850*/  IABS R65, R95 ;  /* 0x0000005f00417213 */ /* 0x000fe20000000000 */
[----:B------:R-:W-:Y:S01]  /*2860*/  IMAD R15, R6, R15, R63 ;  /* 0x0000000f060f7224 */ /* 0x000fe200078e023f */
[----:B------:R-:W-:Y:S01]  /*2870*/  IABS R63, R84 ;  /* 0x00000054003f7213 */ /* 0x000fe20000000000 */
[----:B------:R-:W-:-:S02]  /*2880*/  IMAD.MOV.U32 R56, RZ, RZ, R11 ;  /* 0x000000ffff387224 */ /* 0x000fc400078e000b */
[----:B------:R-:W-:Y:S01]  /*2890*/  @!P2 IMAD.IADD R57, R57, 0x1, -R6 ;  /* 0x000000013939a824 */ /* 0x000fe200078e0a06 */
[C---:B------:R-:W-:Y:S01]  /*28a0*/  ISETP.GT.U32.AND P2, PT, R6.reuse, R5, PT ;  /* 0x000000050600720c */ /* 0x040fe20003f44070 */
[----:B------:R-:W-:Y:S01]  /*28b0*/  @!P1 IMAD.MOV R56, RZ, RZ, -R56 ;  /* 0x000000ffff389224 */ /* 0x000fe200078e0a38 */
[----:B------:R-:W-:Y:S01]  /*28c0*/  ISETP.GT.U32.AND P1, PT, R6, R15, PT ;  /* 0x0000000f0600720c */ /* 0x000fe20003f24070 */
[----:B------:R-:W-:-:S04]  /*28d0*/  IMAD.HI.U32 R10, R4, R61, RZ ;  /* 0x0000003d040a7227 */ /* 0x000fc800078e00ff */
[----:B------:R-:W-:Y:S01]  /*28e0*/  @!P4 IMAD.IADD R58, R58, 0x1, -R6 ;  /* 0x000000013a3ac824 */ /* 0x000fe200078e0a06 */
[----:B------:R-:W-:Y:S01]  /*28f0*/  ISETP.GE.AND P4, PT, R59, RZ, PT ;  /* 0x000000ff3b00720c */ /* 0x000fe20003f86270 */
[----:B------:R-:W-:Y:S01]  /*2900*/  IMAD.MOV R11, RZ, RZ, -R10 ;  /* 0x000000ffff0b7224 */ /* 0x000fe200078e0a0a */
[----:B------:R-:W-:Y:S01]  /*2910*/  IABS R59, R86 ;  /* 0x00000056003b7213 */ /* 0x000fe20000000000 */
[----:B------:R-:W-:-:S04]  /*2920*/  IMAD.HI.U32 R10, R4, R63, RZ ;  /* 0x0000003f040a7227 */ /* 0x000fc800078e00ff */
[--C-:B------:R-:W-:Y:S01]  /*2930*/  @!P6 IMAD.IADD R13, R13, 0x1, -R6.reuse ;  /* 0x000000010d0de824 */ /* 0x100fe200078e0a06 */
[C---:B------:R-:W-:Y:S01]  /*2940*/  ISETP.GT.U32.AND P6, PT, R6.reuse, R58, PT ;  /* 0x0000003a0600720c */ /* 0x040fe20003fc4070 */
[----:B------:R-:W-:Y:S02]  /*2950*/  @!P2 IMAD.IADD R5, R5, 0x1, -R6 ;  /* 0x000000010505a824 */ /* 0x000fe400078e0a06 */
[C---:B------:R-:W-:Y:S02]  /*2960*/  IMAD R11, R6.reuse, R11, R61 ;  /* 0x0000000b060b7224 */ /* 0x040fe400078e023d */
[----:B------:R-:W-:Y:S01]  /*2970*/  IMAD.MOV R10, RZ, RZ, -R10 ;  /* 0x000000ffff0a7224 */ /* 0x000fe200078e0a0a */
[C---:B------:R-:W-:Y:S01]  /*2980*/  ISETP.GT.U32.AND P2, PT, R6.reuse, R5, PT ;  /* 0x000000050600720c */ /* 0x040fe20003f44070 */
[----:B------:R-:W-:Y:S02]  /*2990*/  IMAD.MOV.U32 R61, RZ, RZ, R59 ;  /* 0x000000ffff3d7224 */ /* 0x000fe400078e003b */
[----:B------:R-:W-:Y:S01]  /*29a0*/  @!P1 IMAD.IADD R15, R15, 0x1, -R6 ;  /* 0x000000010f0f9824 */ /* 0x000fe200078e0a06 */
[C---:B------:R-:W-:Y:S01]  /*29b0*/  ISETP.GT.U32.AND P1, PT, R6.reuse, R13, PT ;  /* 0x0000000d0600720c */ /* 0x040fe20003f24070 */
[----:B------:R-:W-:Y:S01]  /*29c0*/  IMAD R59, R6, R10, R63 ;  /* 0x0000000a063b7224 */ /* 0x000fe200078e023f */
[----:B------:R-:W-:Y:S01]  /*29d0*/  IABS R63, R88 ;  /* 0x00000058003f7213 */ /* 0x000fe20000000000 */
[----:B------:R-:W-:-:S04]  /*29e0*/  IMAD.HI.U32 R10, R4, R61, RZ ;  /* 0x0000003d040a7227 */ /* 0x000fc800078e00ff */
[----:B------:R-:W-:Y:S01]  /*29f0*/  @!P3 IMAD.MOV R57, RZ, RZ, -R57 ;  /* 0x000000ffff39b224 */ /* 0x000fe200078e0a39 */
[----:B------:R-:W-:Y:S01]  /*2a00*/  ISETP.GT.U32.AND P3, PT, R6, R15, PT ;  /* 0x0000000f0600720c */ /* 0x000fe20003f64070 */
[----:B------:R-:W-:Y:S02]  /*2a10*/  IMAD.MOV R10, RZ, RZ, -R10 ;  /* 0x000000ffff0a7224 */ /* 0x000fe400078e0a0a */
[--C-:B------:R-:W-:Y:S01]  /*2a20*/  @!P6 IMAD.IADD R58, R58, 0x1, -R6.reuse ;  /* 0x000000013a3ae824 */ /* 0x100fe200078e0a06 */
[C---:B------:R-:W-:Y:S01]  /*2a30*/  ISETP.GT.U32.AND P6, PT, R6.reuse, R11, PT ;  /* 0x0000000b0600720c */ /* 0x040fe20003fc4070 */
[C---:B------:R-:W-:Y:S02]  /*2a40*/  IMAD R61, R6.reuse, R10, R61 ;  /* 0x0000000a063d7224 */ /* 0x040fe400078e023d */
[--C-:B------:R-:W-:Y:S01]  /*2a50*/  @!P1 IMAD.IADD R13, R13, 0x1, -R6.reuse ;  /* 0x000000010d0d9824 */ /* 0x100fe200078e0a06 */
[C---:B------:R-:W-:Y:S01]  /*2a60*/  ISETP.GT.U32.AND P1, PT, R6.reuse, R59, PT ;  /* 0x0000003b0600720c */ /* 0x040fe20003f24070 */
[----:B------:R-:W-:Y:S01]  /*2a70*/  @!P2 IMAD.IADD R5, R5, 0x1, -R6 ;  /* 0x000000010505a824 */ /* 0x000fe200078e0a06 */
[----:B------:R-:W-:Y:S01]  /*2a80*/  ISETP.GT.U32.AND P2, PT, R6, R61, PT ;  /* 0x0000003d0600720c */ /* 0x000fe20003f44070 */
[----:B------:R-:W-:-:S04]  /*2a90*/  IMAD.HI.U32 R10, R4, R63, RZ ;  /* 0x0000003f040a7227 */ /* 0x000fc800078e00ff */
[----:B------:R-:W-:Y:S01]  /*2aa0*/  @!P3 IMAD.IADD R15, R15, 0x1, -R6 ;  /* 0x000000010f0fb824 */ /* 0x000fe200078e0a06 */
[----:B------:R-:W-:Y:S01]  /*2ab0*/  ISETP.GE.AND P3, PT, R97, RZ, PT ;  /* 0x000000ff6100720c */ /* 0x000fe20003f66270 */
[----:B------:R-:W-:Y:S02]  /*2ac0*/  IMAD.MOV R60, RZ, RZ, -R10 ;  /* 0x000000ffff3c7224 */ /* 0x000fe400078e0a0a */
[--C-:B------:R-:W-:Y:S01]  /*2ad0*/  @!P6 IMAD.IADD R11, R11, 0x1, -R6.reuse ;  /* 0x000000010b0be824 */ /* 0x100fe200078e0a06 */
[----:B------:R-:W-:Y:S01]  /*2ae0*/  ISETP.GE.AND P6, PT, R96, RZ, PT ;  /* 0x000000ff6000720c */ /* 0x000fe20003fc6270 */
[----:B------:R-:W-:Y:S01]  /*2af0*/  IMAD R63, R6, R60, R63 ;  /* 0x0000003c063f7224 */ /* 0x000fe200078e023f */
[----:B------:R-:W-:Y:S01]  /*2b00*/  IABS R60, R70 ;  /* 0x00000046003c7213 */ /* 0x000fe20000000000 */
[----:B------:R-:W-:Y:S01]  /*2b10*/  IMAD.MOV.U32 R82, RZ, RZ, R15 ;  /* 0x000000ffff527224 */ /* 0x000fe200078e000f */
[----:B------:R-:W-:Y:S01]  /*2b20*/  IABS R15, R69 ;  /* 0x00000045000f7213 */ /* 0x000fe20000000000 */
[--C-:B------:R-:W-:Y:S01]  /*2b30*/  @!P1 IMAD.IADD R59, R59, 0x1, -R6.reuse ;  /* 0x000000013b3b9824 */ /* 0x100fe200078e0a06 */
[----:B------:R-:W-:Y:S01]  /*2b40*/  ISETP.GE.AND P1, PT, R84, RZ, PT ;  /* 0x000000ff5400720c */ /* 0x000fe20003f26270 */
[----:B------:R-:W-:Y:S01]  /*2b50*/  @!P2 IMAD.IADD R61, R61, 0x1, -R6 ;  /* 0x000000013d3da824 */ /* 0x000fe200078e0a06 */
[C---:B------:R-:W-:Y:S01]  /*2b60*/  ISETP.GT.U32.AND P2, PT, R6.reuse, R11, PT ;  /* 0x0000000b0600720c */ /* 0x040fe20003f44070 */
[----:B------:R-:W-:Y:S01]  /*2b70*/  @!P4 IMAD.MOV R82, RZ, RZ, -R82 ;  /* 0x000000ffff52c224 */ /* 0x000fe200078e0a52 */
[----:B------:R-:W-:Y:S01]  /*2b80*/  ISETP.GT.U32.AND P4, PT, R6, R63, PT ;  /* 0x0000003f0600720c */ /* 0x000fe20003f84070 */
[----:B------:R-:W-:-:S02]  /*2b90*/  IMAD.MOV.U32 R84, RZ, RZ, R5 ;  /* 0x000000ffff547224 */ /* 0x000fc400078e0005 */
[----:B------:R-:W-:-:S04]  /*2ba0*/  IMAD.HI.U32 R10, R4, R65, RZ ;  /* 0x00000041040a7227 */ /* 0x000fc800078e00ff */
[----:B------:R-:W-:-:S04]  /*2bb0*/  IMAD.HI.U32 R5, R4, R67, RZ ;  /* 0x0000004304057227 */ /* 0x000fc800078e00ff */
[----:B------:R-:W-:Y:S02]  /*2bc0*/  IMAD.MOV R10, RZ, RZ, -R10 ;  /* 0x000000ffff0a7224 */ /* 0x000fe400078e0a0a */
[----:B------:R-:W-:Y:S02]  /*2bd0*/  IMAD.MOV R5, RZ, RZ, -R5 ;  /* 0x000000ffff057224 */ /* 0x000fe400078e0a05 */
[----:B------:R-:W-:Y:S02]  /*2be0*/  IMAD.MOV.U32 R80, RZ, RZ, R13 ;  /* 0x000000ffff507224 */ /* 0x000fe400078e000d */
[----:B------:R-:W-:Y:S01]  /*2bf0*/  @!P5 IMAD.MOV R58, RZ, RZ, -R58 ;  /* 0x000000ffff3ad224 */ /* 0x000fe200078e0a3a */
[C---:B------:R-:W-:Y:S01]  /*2c00*/  ISETP.GT.U32.AND P5, PT, R6.reuse, R61, PT ;  /* 0x0000003d0600720c */ /* 0x040fe20003fa4070 */
[C---:B------:R-:W-:Y:S01]  /*2c10*/  IMAD R13, R6.reuse, R10, R65 ;  /* 0x0000000a060d7224 */ /* 0x040fe200078e0241 */
[----:B------:R-:W-:Y:S01]  /*2c20*/  IABS R65, R85 ;  /* 0x0000005500417213 */ /* 0x000fe20000000000 */
[C---:B------:R-:W-:Y:S01]  /*2c30*/  IMAD R5, R6.reuse, R5, R67 ;  /* 0x0000000506057224 */ /* 0x040fe200078e0243 */
[----:B------:R-:W-:Y:S01]  /*2c40*/  IABS R67, R93 ;  /* 0x0000005d00437213 */ /* 0x000fe20000000000 */
[----:B------:R-:W-:Y:S01]  /*2c50*/  @!P0 IMAD.MOV R80, RZ, RZ, -R80 ;  /* 0x000000ffff508224 */ /* 0x000fe200078e0a50 */
[C---:B------:R-:W-:Y:S01]  /*2c60*/  ISETP.GT.U32.AND P0, PT, R6.reuse, R59, PT ;  /* 0x0000003b0600720c */ /* 0x040fe20003f04070 */
[--C-:B------:R-:W-:Y:S01]  /*2c70*/  @!P2 IMAD.IADD R11, R11, 0x1, -R6.reuse ;  /* 0x000000010b0ba824 */ /* 0x100fe200078e0a06 */
[C---:B------:R-:W-:Y:S01]  /*2c80*/  ISETP.GT.U32.AND P2, PT, R6.reuse, R13, PT ;  /* 0x0000000d0600720c */ /* 0x040fe20003f44070 */
[----:B------:R-:W-:Y:S01]  /*2c90*/  @!P4 IMAD.IADD R63, R63, 0x1, -R6 ;  /* 0x000000013f3fc824 */ /* 0x000fe200078e0a06 */
[----:B------:R-:W-:Y:S01]  /*2ca0*/  ISETP.GT.U32.AND P4, PT, R6, R5, PT ;  /* 0x000000050600720c */ /* 0x000fe20003f84070 */
[----:B------:R-:W-:Y:S01]  /*2cb0*/  @!P3 IMAD.MOV R84, RZ, RZ, -R84 ;  /* 0x000000ffff54b224 */ /* 0x000fe200078e0a54 */
[----:B------:R-:W-:Y:S01]  /*2cc0*/  ISETP.GE.AND P3, PT, R86, RZ, PT ;  /* 0x000000ff5600720c */ /* 0x000fe20003f66270 */
[----:B------:R-:W-:-:S02]  /*2cd0*/  IMAD.MOV.U32 R86, RZ, RZ, R11 ;  /* 0x000000ffff567224 */ /* 0x000fc400078e000b */
[----:B------:R-:W-:Y:S01]  /*2ce0*/  @!P5 IMAD.IADD R61, R61, 0x1, -R6 ;  /* 0x000000013d3dd824 */ /* 0x000fe200078e0a06 */
[----:B------:R-:W-:Y:S01]  /*2cf0*/  ISETP.GE.AND P5, PT, R95, RZ, PT ;  /* 0x000000ff5f00720c */ /* 0x000fe20003fa6270 */
[----:B------:R-:W-:-:S04]  /*2d00*/  IMAD.HI.U32 R10, R4, R15, RZ ;  /* 0x0000000f040a7227 */ /* 0x000fc800078e00ff */
[----:B------:R-:W-:Y:S01]  /*2d10*/  @!P0 IMAD.IADD R59, R59, 0x1, -R6 ;  /* 0x000000013b3b8824 */ /* 0x000fe200078e0a06 */
[----:B------:R-:W-:Y:S01]  /*2d20*/  ISETP.GE.AND P0, PT, R88, RZ, PT ;  /* 0x000000ff5800720c */ /* 0x000fe20003f06270 */
[----:B------:R-:W-:Y:S01]  /*2d30*/  @!P6 IMAD.MOV R86, RZ, RZ, -R86 ;  /* 0x000000ffff56e224 */ /* 0x000fe200078e0a56 */
[----:B------:R-:W-:Y:S01]  /*2d40*/  ISETP.GE.AND P6, PT, R90, RZ, PT ;  /* 0x000000ff5a00720c */ /* 0x000fe20003fc6270 */
[--C-:B------:R-:W-:Y:S01]  /*2d50*/  @!P2 IMAD.IADD R13, R13, 0x1, -R6.reuse ;  /* 0x000000010d0da824 */ /* 0x100fe200078e0a06 */
[----:B------:R-:W-:Y:S01]  /*2d60*/  ISETP.GT.U32.AND P2, PT, R6, R63, PT ;  /* 0x0000003f0600720c */ /* 0x000fe20003f44070 */
[----:B------:R-:W-:Y:S01]  /*2d70*/  IMAD.MOV.U32 R90, RZ, RZ, R61 ;  /* 0x000000ffff5a7224 */ /* 0x000fe200078e003d */
[----:B------:R-:W-:Y:S01]  /*2d80*/  IABS R61, R30 ;  /* 0x0000001e003d7213 */ /* 0x000fe20000000000 */
[----:B------:R-:W-:Y:S01]  /*2d90*/  @!P4 IMAD.IADD R5, R5, 0x1, -R6 ;  /* 0x000000010505c824 */ /* 0x000fe200078e0a06 */
[----:B------:R-:W-:Y:S01]  /*2da0*/  ISETP.GE.AND P4, PT, R69, RZ, PT ;  /* 0x000000ff4500720c */ /* 0x000fe20003f86270 */
[----:B------:R-:W-:Y:S01]  /*2db0*/  IMAD.MOV.U32 R88, RZ, RZ, R59 ;  /* 0x000000ffff587224 */ /* 0x000fe200078e003b */
[----:B------:R-:W-:Y:S01]  /*2dc0*/  IABS R69, R94 ;  /* 0x0000005e00457213 */ /* 0x000fe20000000000 */
[----:B------:R-:W-:-:S02]  /*2dd0*/  IMAD.MOV R10, RZ, RZ, -R10 ;  /* 0x000000ffff0a7224 */ /* 0x000fc400078e0a0a */
[----:B------:R-:W-:Y:S02]  /*2de0*/  IMAD.MOV.U32 R59, RZ, RZ, R60 ;  /* 0x000000ffff3b7224 */ /* 0x000fe400078e003c */
[----:B------:R-:W-:Y:S01]  /*2df0*/  @!P3 IMAD.MOV R90, RZ, RZ, -R90 ;  /* 0x000000ffff5ab224 */ /* 0x000fe200078e0a5a */
[C---:B------:R-:W-:Y:S01]  /*2e00*/  ISETP.GT.U32.AND P3, PT, R6.reuse, R5, PT ;  /* 0x000000050600720c */ /* 0x040fe20003f64070 */
[C---:B------:R-:W-:Y:S02]  /*2e10*/  IMAD R11, R6.reuse, R10, R15 ;  /* 0x0000000a060b7224 */ /* 0x040fe400078e020f */
[----:B------:R-:W-:Y:S01]  /*2e20*/  @!P1 IMAD.MOV R88, RZ, RZ, -R88 ;  /* 0x000000ffff589224 */ /* 0x000fe200078e0a58 */
[----:B------:R-:W-:Y:S01]  /*2e30*/  ISETP.GT.U32.AND P1, PT, R6, R13, PT ;  /* 0x0000000d0600720c */ /* 0x000fe20003f24070 */
[----:B------:R-:W-:-:S04]  /*2e40*/  IMAD.HI.U32 R10, R4, R59, RZ ;  /* 0x0000003b040a7227 */ /* 0x000fc800078e00ff */
[----:B------:R-:W-:Y:S02]  /*2e50*/  IMAD.MOV R10, RZ, RZ, -R10 ;  /* 0x000000ffff0a7224 */ /* 0x000fe400078e0a0a */
[--C-:B------:R-:W-:Y:S01]  /*2e60*/  @!P2 IMAD.IADD R63, R63, 0x1, -R6.reuse ;  /* 0x000000013f3fa824 */ /* 0x100fe200078e0a06 */
[C---:B------:R-:W-:Y:S01]  /*2e70*/  ISETP.GT.U32.AND P2, PT, R6.reuse, R11, PT ;  /* 0x0000000b0600720c */ /* 0x040fe20003f44070 */
[C---:B------:R-:W-:Y:S01]  /*2e80*/  IMAD R15, R6.reuse, R10, R59 ;  /* 0x0000000a060f7224 */ /* 0x040fe200078e023b */
[----:B------:R-:W-:Y:S01]  /*2e90*/  IABS R59, R29 ;  /* 0x0000001d003b7213 */ /* 0x000fe20000000000 */
[--C-:B------:R-:W-:Y:S02]  /*2ea0*/  @!P3 IMAD.IADD R5, R5, 0x1, -R6.reuse ;  /* 0x000000010505b824 */ /* 0x100fe400078e0a06 */
[----:B------:R-:W-:Y:S01]  /*2eb0*/  IMAD.MOV.U32 R96, RZ, RZ, R63 ;  /* 0x000000ffff607224 */ /* 0x000fe200078e003f */
[----:B------:R-:W-:Y:S01]  /*2ec0*/  ISETP.GT.U32.AND P3, PT, R6, R15, PT ;  /* 0x0000000f0600720c */ /* 0x000fe20003f64070 */
[----:B------:R-:W-:Y:S01]  /*2ed0*/  @!P1 IMAD.IADD R13, R13, 0x1, -R6 ;  /* 0x000000010d0d9824 */ /* 0x000fe200078e0a06 */
[----:B------:R-:W-:Y:S01]  /*2ee0*/  IABS R63, R71 ;  /* 0x00000047003f7213 */ /* 0x000fe20000000000 */
[----:B------:R-:W-:Y:S01]  /*2ef0*/  @!P0 IMAD.MOV R96, RZ, RZ, -R96 ;  /* 0x000000ffff608224 */ /* 0x000fe200078e0a60 */
[----:B------:R-:W-:Y:S01]  /*2f00*/  ISETP.GE.AND P0, PT, R28, RZ, PT ;  /* 0x000000ff1c00720c */ /* 0x000fe20003f06270 */
[----:B------:R-:W-:Y:S01]  /*2f10*/  IMAD.MOV.U32 R98, RZ, RZ, R13 ;  /* 0x000000ffff627224 */ /* 0x000fe200078e000d */
[----:B------:R-:W-:Y:S01]  /*2f20*/  IABS R28, R28 ;  /* 0x0000001c001c7213 */ /* 0x000fe20000000000 */
[----:B------:R-:W-:Y:S01]  /*2f30*/  @!P2 IMAD.IADD R11, R11, 0x1, -R6 ;  /* 0x000000010b0ba824 */ /* 0x000fe200078e0a06 */
[----:B------:R-:W-:Y:S01]  /*2f40*/  ISETP.GE.AND P2, PT, R30, RZ, PT ;  /* 0x000000ff1e00720c */ /* 0x000fe20003f46270 */
[----:B------:R-:W-:Y:S01]  /*2f50*/  @!P5 IMAD.MOV R98, RZ, RZ, -R98 ;  /* 0x000000ffff62d224 */ /* 0x000fe200078e0a62 */
[----:B------:R-:W-:Y:S01]  /*2f60*/  ISETP.GE.AND P5, PT, R29, RZ, PT ;  /* 0x000000ff1d00720c */ /* 0x000fe20003fa6270 */
[----:B------:R-:W-:Y:S01]  /*2f70*/  IMAD.MOV.U32 R29, RZ, RZ, R28 ;  /* 0x000000ffff1d7224 */ /* 0x000fe200078e001c */
[----:B------:R-:W-:Y:S01]  /*2f80*/  ISETP.GE.AND P1, PT, R70, RZ, PT ;  /* 0x000000ff4600720c */ /* 0x000fe20003f26270 */
[----:B------:R-:W-:Y:S01]  /*2f90*/  @!P3 IMAD.IADD R15, R15, 0x1, -R6 ;  /* 0x000000010f0fb824 */ /* 0x000fe200078e0a06 */
[----:B------:R-:W-:Y:S01]  /*2fa0*/  ISETP.GT.U32.AND P3, PT, R6, R11, PT ;  /* 0x0000000b0600720c */ /* 0x000fe20003f64070 */
[----:B------:R-:W-:-:S02]  /*2fb0*/  IMAD.MOV.U32 R100, RZ, RZ, R5 ;  /* 0x000000ffff647224 */ /* 0x000fc400078e0005 */
[----:B------:R-:W-:-:S04]  /*2fc0*/  IMAD.HI.U32 R5, R4, R29, RZ ;  /* 0x0000001d04057227 */ /* 0x000fc800078e00ff */
[----:B------:R-:W-:Y:S02]  /*2fd0*/  IMAD.MOV R5, RZ, RZ, -R5 ;  /* 0x000000ffff057224 */ /* 0x000fe400078e0a05 */
[----:B------:R-:W-:Y:S01]  /*2fe0*/  @!P6 IMAD.MOV R100, RZ, RZ, -R100 ;  /* 0x000000ffff64e224 */ /* 0x000fe200078e0a64 */
[----:B------:R-:W-:Y:S01]  /*2ff0*/  ISETP.GT.U32.AND P6, PT, R6, R15, PT ;  /* 0x0000000f0600720c */ /* 0x000fe20003fc4070 */
[----:B------:R-:W-:-:S04]  /*3000*/  IMAD.HI.U32 R10, R4, R59, RZ ;  /* 0x0000003b040a7227 */ /* 0x000fc800078e00ff */
[----:B------:R-:W-:Y:S02]  /*3010*/  IMAD R5, R6, R5, R29 ;  /* 0x0000000506057224 */ /* 0x000fe400078e021d */
[----:B------:R-:W-:-:S04]  /*3020*/  IMAD.HI.U32 R13, R4, R61, RZ ;  /* 0x0000003d040d7227 */ /* 0x000fc800078e00ff */
[----:B------:R-:W-:Y:S02]  /*3030*/  IMAD.MOV R28, RZ, RZ, -R10 ;  /* 0x000000ffff1c7224 */ /* 0x000fe400078e0a0a */
[--C-:B------:R-:W-:Y:S01]  /*3040*/  @!P3 IMAD.IADD R11, R11, 0x1, -R6.reuse ;  /* 0x000000010b0bb824 */ /* 0x100fe200078e0a06 */
[C---:B------:R-:W-:Y:S01]  /*3050*/  ISETP.GT.U32.AND P3, PT, R6.reuse, R5, PT ;  /* 0x000000050600720c */ /* 0x040fe20003f64070 */
[----:B------:R-:W-:Y:S02]  /*3060*/  IMAD.MOV R30, RZ, RZ, -R13 ;  /* 0x000000ffff1e7224 */ /* 0x000fe400078e0a0d */
[----:B------:R-:W-:Y:S01]  /*3070*/  IMAD R13, R6, R28, R59 ;  /* 0x0000001c060d7224 */ /* 0x000fe200078e023b */
[----:B------:R-:W-:Y:S01]  /*3080*/  IABS R59, R87 ;  /* 0x00000057003b7213 */ /* 0x000fe20000000000 */
[----:B------:R-:W-:Y:S02]  /*3090*/  @!P6 IMAD.IADD R15, R15, 0x1, -R6 ;  /* 0x000000010f0fe824 */ /* 0x000fe400078e0a06 */
[----:B------:R-:W-:Y:S01]  /*30a0*/  IMAD.HI.U32 R10, R4, R63, RZ ;  /* 0x0000003f040a7227 */ /* 0x000fe200078e00ff */
[----:B------:R-:W-:-:S03]  /*30b0*/  ISETP.GT.U32.AND P6, PT, R6, R13, PT ;  /* 0x0000000d0600720c */ /* 0x000fc60003fc4070 */
[----:B------:R-:W-:Y:S02]  /*30c0*/  IMAD.MOV R10, RZ, RZ, -R10 ;  /* 0x000000ffff0a7224 */ /* 0x000fe400078e0a0a */
[----:B------:R-:W-:Y:S01]  /*30d0*/  @!P3 IADD3 R5, R5, -R6, RZ ;  /* 0x800000060505b210 */ /* 0x000fe20007ffe0ff */
[----:B------:R-:W-:Y:S02]  /*30e0*/  IMAD.MOV.U32 R102, RZ, RZ, R11 ;  /* 0x000000ffff667224 */ /* 0x000fe400078e000b */
[C---:B------:R-:W-:Y:S01]  /*30f0*/  IMAD R11, R6.reuse, R10, R63 ;  /* 0x0000000a060b7224 */ /* 0x040fe200078e023f */
[----:B------:R-:W-:Y:S01]  /*3100*/  ISETP.GT.U32.AND P3, PT, R6, R5, PT ;  /* 0x000000050600720c */ /* 0x000fe20003f64070 */
[----:B------:R-:W-:Y:S01]  /*3110*/  IMAD.HI.U32 R28, R4, R65, RZ ;  /* 0x00000041041c7227 */ /* 0x000fe200078e00ff */
[----:B------:R-:W-:-:S03]  /*3120*/  IABS R63, R91 ;  /* 0x0000005b003f7213 */ /* 0x000fc60000000000 */
[----:B------:R-:W-:Y:S02]  /*3130*/  @!P6 IMAD.IADD R13, R13, 0x1, -R6 ;  /* 0x000000010d0de824 */ /* 0x000fe400078e0a06 */
[----:B------:R-:W-:Y:S02]  /*3140*/  IMAD.MOV R28, RZ, RZ, -R28 ;  /* 0x000000ffff1c7224 */ /* 0x000fe400078e0a1c */
[----:B------:R-:W-:Y:S01]  /*3150*/  IMAD.MOV.U32 R104, RZ, RZ, R15 ;  /* 0x000000ffff687224 */ /* 0x000fe200078e000f */
[C---:B------:R-:W-:Y:S01]  /*3160*/  ISETP.GT.U32.AND P6, PT, R6.reuse, R13, PT ;  /* 0x0000000d0600720c */ /* 0x040fe20003fc4070 */
[C---:B------:R-:W-:Y:S01]  /*3170*/  IMAD R29, R6.reuse, R30, R61 ;  /* 0x0000001e061d7224 */ /* 0x040fe200078e023d */
[----:B------:R-:W-:Y:S01]  /*3180*/  IABS R61, R89 ;  /* 0x00000059003d7213 */ /* 0x000fe20000000000 */
[----:B------:R-:W-:Y:S01]  /*3190*/  @!P3 IMAD.IADD R5, R5, 0x1, -R6 ;  /* 0x000000010505b824 */ /* 0x000fe200078e0a06 */
[C---:B------:R-:W-:Y:S01]  /*31a0*/  ISETP.GT.U32.AND P3, PT, R6.reuse, R11, PT ;  /* 0x0000000b0600720c */ /* 0x040fe20003f64070 */
[----:B------:R-:W-:Y:S01]  /*31b0*/  IMAD R15, R6, R28, R65 ;  /* 0x0000001c060f7224 */ /* 0x000fe200078e0241 */
[----:B------:R-:W-:Y:S01]  /*31c0*/  IABS R65, R92 ;  /* 0x0000005c00417213 */ /* 0x000fe20000000000 */
[----:B------:R-:W-:-:S04]  /*31d0*/  IMAD.HI.U32 R28, R4, R61, RZ ;  /* 0x0000003d041c7227 */ /* 0x000fc800078e00ff */
[----:B------:R-:W-:Y:S01]  /*31e0*/  @!P1 IMAD.MOV R104, RZ, RZ, -R104 ;  /* 0x000000ffff689224 */ /* 0x000fe200078e0a68 */
[C---:B------:R-:W-:Y:S01]  /*31f0*/  ISETP.GT.U32.AND P1, PT, R6.reuse, R29, PT ;  /* 0x0000001d0600720c */ /* 0x040fe20003f24070 */
[----:B------:R-:W-:Y:S01]  /*3200*/  @!P6 IMAD.IADD R13, R13, 0x1, -R6 ;  /* 0x000000010d0de824 */ /* 0x000fe200078e0a06 */
[----:B------:R-:W-:Y:S01]  /*3210*/  ISETP.GT.U32.AND P6, PT, R6, R15, PT ;  /* 0x0000000f0600720c */ /* 0x000fe20003fc4070 */
[----:B------:R-:W-:-:S04]  /*3220*/  IMAD.HI.U32 R10, R4, R59, RZ ;  /* 0x0000003b040a7227 */ /* 0x000fc800078e00ff */
[----:B------:R-:W-:Y:S02]  /*3230*/  @!P3 IMAD.IADD R11, R11, 0x1, -R6 ;  /* 0x000000010b0bb824 */ /* 0x000fe400078e0a06 */
[----:B------:R-:W-:Y:S02]  /*3240*/  IMAD.MOV R28, RZ, RZ, -R28 ;  /* 0x000000ffff1c7224 */ /* 0x000fe400078e0a1c */
[----:B------:R-:W-:Y:S01]  /*3250*/  IMAD.MOV R30, RZ, RZ, -R10 ;  /* 0x000000ffff1e7224 */ /* 0x000fe200078e0a0a */
[C---:B------:R-:W-:Y:S01]  /*3260*/  ISETP.GT.U32.AND P3, PT, R6.reuse, R11, PT ;  /* 0x0000000b0600720c */ /* 0x040fe20003f64070 */
[----:B------:R-:W-:Y:S01]  /*3270*/  IMAD R61, R6, R28, R61 ;  /* 0x0000001c063d7224 */ /* 0x000fe200078e023d */
[----:B------:R-:W-:Y:S01]  /*3280*/  IABS R28, R0 ;  /* 0x00000000001c7213 */ /* 0x000fe20000000000 */
[----:B------:R-:W-:-:S04]  /*3290*/  IMAD.HI.U32 R10, R4, R63, RZ ;  /* 0x0000003f040a7227 */ /* 0x000fc800078e00ff */
[----:B------:R-:W-:Y:S01]  /*32a0*/  @!P6 IMAD.IADD R15, R15, 0x1, -R6 ;  /* 0x000000010f0fe824 */ /* 0x000fe200078e0a06 */
[C---:B------:R-:W-:Y:S01]  /*32b0*/  ISETP.GT.U32.AND P6, PT, R6.reuse, R61, PT ;  /* 0x0000003d0600720c */ /* 0x040fe20003fc4070 */
[----:B------:R-:W-:Y:S02]  /*32c0*/  IMAD.MOV R10, RZ, RZ, -R10 ;  /* 0x000000ffff0a7224 */ /* 0x000fe400078e0a0a */
[--C-:B------:R-:W-:Y:S02]  /*32d0*/  @!P1 IMAD.IADD R29, R29, 0x1, -R6.reuse ;  /* 0x000000011d1d9824 */ /* 0x100fe400078e0a06 */
[C---:B------:R-:W-:Y:S02]  /*32e0*/  IMAD R63, R6.reuse, R10, R63 ;  /* 0x0000000a063f7224 */ /* 0x040fe400078e023f */
[----:B------:R-:W-:Y:S01]  /*32f0*/  IMAD.MOV.U32 R106, RZ, RZ, R5 ;  /* 0x000000ffff6a7224 */ /* 0x000fe200078e0005 */
[C---:B------:R-:W-:Y:S01]  /*3300*/  ISETP.GT.U32.AND P1, PT, R6.reuse, R29, PT ;  /* 0x0000001d0600720c */ /* 0x040fe20003f24070 */
[----:B------:R-:W-:Y:S01]  /*3310*/  @!P3 IMAD.IADD R11, R11, 0x1, -R6 ;  /* 0x000000010b0bb824 */ /* 0x000fe200078e0a06 */
[C---:B------:R-:W-:Y:S01]  /*3320*/  ISETP.GT.U32.AND P3, PT, R6.reuse, R63, PT ;  /* 0x0000003f0600720c */ /* 0x040fe20003f64070 */
[----:B------:R-:W-:Y:S01]  /*3330*/  @!P0 IMAD.MOV R106, RZ, RZ, -R106 ;  /* 0x000000ffff6a8224 */ /* 0x000fe200078e0a6a */
[C---:B------:R-:W-:Y:S01]  /*3340*/  ISETP.GT.U32.AND P0, PT, R6.reuse, R15, PT ;  /* 0x0000000f0600720c */ /* 0x040fe20003f04070 */
[----:B------:R-:W-:-:S02]  /*3350*/  IMAD R59, R6, R30, R59 ;  /* 0x0000001e063b7224 */ /* 0x000fc400078e023b */
[----:B------:R-:W-:-:S04]  /*3360*/  IMAD.HI.U32 R30, R4, R65, RZ ;  /* 0x00000041041e7227 */ /* 0x000fc800078e00ff */
[----:B------:R-:W-:Y:S02]  /*3370*/  @!P6 IMAD.IADD R61, R61, 0x1, -R6 ;  /* 0x000000013d3de824 */ /* 0x000fe400078e0a06 */
[----:B------:R-:W-:-:S03]  /*3380*/  IMAD.HI.U32 R5, R4, R67, RZ ;  /* 0x0000004304057227 */ /* 0x000fc600078e00ff */
[----:B------:R-:W-:Y:S01]  /*3390*/  ISETP.GT.U32.AND P6, PT, R6, R61, PT ;  /* 0x0000003d0600720c */ /* 0x000fe20003fc4070 */
[----:B------:R-:W-:Y:S02]  /*33a0*/  IMAD.MOV R30, RZ, RZ, -R30 ;  /* 0x000000ffff1e7224 */ /* 0x000fe400078e0a1e */
[----:B------:R-:W-:Y:S02]  /*33b0*/  IMAD.MOV R10, RZ, RZ, -R5 ;  /* 0x000000ffff0a7224 */ /* 0x000fe400078e0a05 */
[----:B------:R-:W-:-:S04]  /*33c0*/  IMAD.HI.U32 R5, R4, R69, RZ ;  /* 0x0000004504057227 */ /* 0x000fc800078e00ff */
[C---:B------:R-:W-:Y:S02]  /*33d0*/  IMAD R65, R6.reuse, R30, R65 ;  /* 0x0000001e06417224 */ /* 0x040fe400078e0241 */
[----:B------:R-:W-:Y:S01]  /*33e0*/  @!P4 IMAD.MOV R102, RZ, RZ, -R102 ;  /* 0x000000ffff66c224 */ /* 0x000fe200078e0a66 */
[----:B------:R-:W-:Y:S01]  /*33f0*/  ISETP.GE.AND P4, PT, R71, RZ, PT ;  /* 0x000000ff4700720c */ /* 0x000fe20003f86270 */
[--C-:B------:R-:W-:Y:S01]  /*3400*/  @!P1 IMAD.IADD R29, R29, 0x1, -R6.reuse ;  /* 0x000000011d1d9824 */ /* 0x100fe200078e0a06 */
[C---:B------:R-:W-:Y:S01]  /*3410*/  ISETP.GT.U32.AND P1, PT, R6.reuse, R59, PT ;  /* 0x0000003b0600720c */ /* 0x040fe20003f24070 */
[--C-:B------:R-:W-:Y:S01]  /*3420*/  @!P3 IMAD.IADD R63, R63, 0x1, -R6.reuse ;  /* 0x000000013f3fb824 */ /* 0x100fe200078e0a06 */
[----:B------:R-:W-:Y:S01]  /*3430*/  IABS R71, R68 ;  /* 0x0000004400477213 */ /* 0x000fe20000000000 */
[----:B------:R-:W-:Y:S01]  /*3440*/  IMAD.MOV R5, RZ, RZ, -R5 ;  /* 0x000000ffff057224 */ /* 0x000fe200078e0a05 */
[----:B------:R-:W1:Y:S01]  /*3450*/  LDC R30, c[0x0][0x234] ;  /* 0x00008d00ff1e7b82 */ /* 0x000e620000000800 */
[----:B------:R-:W-:Y:S01]  /*3460*/  @!P0 IMAD.IADD R15, R15, 0x1, -R6 ;  /* 0x000000010f0f8824 */ /* 0x000fe200078e0a06 */
[C---:B------:R-:W-:Y:S01]  /*3470*/  ISETP.GT.U32.AND P0, PT, R6.reuse, R65, PT ;  /* 0x000000410600720c */ /* 0x040fe20003f04070 */
[C---:B------:R-:W-:Y:S01]  /*3480*/  IMAD R67, R6.reuse, R10, R67 ;  /* 0x0000000a06437224 */ /* 0x040fe200078e0243 */
[C---:B------:R-:W-:Y:S01]  /*3490*/  ISETP.GT.U32.AND P3, PT, R6.reuse, R63, PT ;  /* 0x0000003f0600720c */ /* 0x040fe20003f64070 */
[----:B------:R-:W-:-:S02]  /*34a0*/  IMAD R69, R6, R5, R69 ;  /* 0x0000000506457224 */ /* 0x000fc400078e0245 */
[----:B------:R-:W-:-:S04]  /*34b0*/  IMAD.HI.U32 R10, R4, R71, RZ ;  /* 0x00000047040a7227 */ /* 0x000fc800078e00ff */
[----:B------:R-:W-:Y:S01]  /*34c0*/  @!P6 IMAD.IADD R61, R61, 0x1, -R6 ;  /* 0x000000013d3de824 */ /* 0x000fe200078e0a06 */
[C---:B------:R-:W-:Y:S01]  /*34d0*/  ISETP.GT.U32.AND P6, PT, R6.reuse, R69, PT ;  /* 0x000000450600720c */ /* 0x040fe20003fc4070 */
[----:B------:R-:W-:Y:S02]  /*34e0*/  IMAD.MOV R10, RZ, RZ, -R10 ;  /* 0x000000ffff0a7224 */ /* 0x000fe400078e0a0a */
[----:B------:R-:W-:Y:S02]  /*34f0*/  IMAD.MOV.U32 R110, RZ, RZ, R29 ;  /* 0x000000ffff6e7224 */ /* 0x000fe400078e001d */
[--C-:B------:R-:W-:Y:S02]  /*3500*/  @!P1 IMAD.IADD R59, R59, 0x1, -R6.reuse ;  /* 0x000000013b3b9824 */ /* 0x100fe400078e0a06 */
[C---:B------:R-:W-:Y:S02]  /*3510*/  IMAD R29, R6.reuse, R10, R71 ;  /* 0x0000000a061d7224 */ /* 0x040fe400078e0247 */
[--C-:B------:R-:W-:Y:S01]  /*3520*/  @!P0 IMAD.IADD R65, R65, 0x1, -R6.reuse ;  /* 0x0000000141418824 */ /* 0x100fe200078e0a06 */
[C---:B------:R-:W-:Y:S01]  /*3530*/  ISETP.GT.U32.AND P1, PT, R6.reuse, R59, PT ;  /* 0x0000003b0600720c */ /* 0x040fe20003f24070 */
[----:B------:R-:W-:Y:S01]  /*3540*/  @!P3 IMAD.IADD R63, R63, 0x1, -R6 ;  /* 0x000000013f3fb824 */ /* 0x000fe200078e0a06 */
[C---:B------:R-:W-:Y:S01]  /*3550*/  ISETP.GT.U32.AND P3, PT, R6.reuse, R29, PT ;  /* 0x0000001d0600720c */ /* 0x040fe20003f64070 */
[----:B------:R-:W-:Y:S01]  /*3560*/  @!P2 IMAD.MOV R110, RZ, RZ, -R110 ;  /* 0x000000ffff6ea224 */ /* 0x000fe200078e0a6e */
[C---:B------:R-:W-:Y:S01]  /*3570*/  ISETP.GT.U32.AND P2, PT, R6.reuse, R65, PT ;  /* 0x000000410600720c */ /* 0x040fe20003f44070 */
[----:B------:R-:W-:Y:S01]  /*3580*/  @!P6 IMAD.IADD R69, R69, 0x1, -R6 ;  /* 0x000000014545e824 */ /* 0x000fe200078e0a06 */
[----:B------:R-:W-:Y:S01]  /*3590*/  ISETP.GE.AND P0, PT, R87, RZ, PT ;  /* 0x000000ff5700720c */ /* 0x000fe20003f06270 */
[----:B------:R-:W-:Y:S01]  /*35a0*/  IMAD.MOV.U32 R5, RZ, RZ, R28 ;  /* 0x000000ffff057224 */ /* 0x000fe200078e001c */
[----:B------:R-:W-:Y:S01]  /*35b0*/  LOP3.LUT R28, R27, 0x40, RZ, 0xc0, !PT ;  /* 0x000000401b1c7812 */ /* 0x000fe200078ec0ff */
[----:B------:R-:W-:Y:S01]  /*35c0*/  IMAD.MOV.U32 R108, RZ, RZ, R13 ;  /* 0x000000ffff6c7224 */ /* 0x000fe200078e000d */
[----:B------:R-:W-:Y:S01]  /*35d0*/  ISETP.GT.U32.AND P6, PT, R6, R69, PT ;  /* 0x000000450600720c */ /* 0x000fe20003fc4070 */
[----:B------:R-:W-:Y:S01]  /*35e0*/  IMAD.HI.U32 R4, R4, R5, RZ ;  /* 0x0000000504047227 */ /* 0x000fe200078e00ff */
[----:B------:R-:W-:-:S03]  /*35f0*/  SHF.R.S32.HI R13, RZ, 0x1f, R26 ;  /* 0x0000001fff0d7819 */ /* 0x000fc6000001141a */
[--C-:B------:R-:W-:Y:S01]  /*3600*/  @!P1 IMAD.IADD R59, R59, 0x1, -R6.reuse ;  /* 0x000000013b3b9824 */ /* 0x100fe200078e0a06 */
[----:B------:R-:W-:Y:S01]  /*3610*/  ISETP.GT.U32.AND P1, PT, R6, R67, PT ;  /* 0x000000430600720c */ /* 0x000fe20003f24070 */
[----:B------:R-:W-:Y:S01]  /*3620*/  @!P3 IMAD.IADD R29, R29, 0x1, -R6 ;  /* 0x000000011d1db824 */ /* 0x000fe200078e0a06 */
[----:B------:R-:W-:Y:S01]  /*3630*/  LEA.HI R13, R13, R26, RZ, 0x7 ;  /* 0x0000001a0d0d7211 */ /* 0x000fe200078f38ff */
[----:B------:R-:W-:Y:S02]  /*3640*/  IMAD.MOV R4, RZ, RZ, -R4 ;  /* 0x000000ffff047224 */ /* 0x000fe400078e0a04 */
[----:B------:R-:W-:Y:S01]  /*3650*/  @!P2 IMAD.IADD R65, R65, 0x1, -R6 ;  /* 0x000000014141a824 */ /* 0x000fe200078e0a06 */
[----:B------:R-:W-:Y:S01]  /*3660*/  ISETP.GE.AND P2, PT, R92, RZ, PT ;  /* 0x000000ff5c00720c */ /* 0x000fe20003f46270 */
[----:B------:R-:W-:Y:S01]  /*3670*/  IMAD.MOV.U32 R92, RZ, RZ, R59 ;  /* 0x000000ffff5c7224 */ /* 0x000fe200078e003b */
[C---:B------:R-:W-:Y:S01]  /*3680*/  ISETP.GT.U32.AND P3, PT, R6.reuse, R29, PT ;  /* 0x0000001d0600720c */ /* 0x040fe20003f64070 */
[----:B------:R-:W-:-:S02]  /*3690*/  IMAD R59, R6, R4, R5 ;  /* 0x00000004063b7224 */ /* 0x000fc400078e0205 */
[----:B------:R-:W-:Y:S02]  /*36a0*/  VIADD R4, R152, 0x10000 ;  /* 0x0001000098047836 */ /* 0x000fe40000000000 */
[----:B------:R-:W-:Y:S01]  /*36b0*/  @!P6 IMAD.IADD R69, R69, 0x1, -R6 ;  /* 0x000000014545e824 */ /* 0x000fe200078e0a06 */
[----:B------:R-:W-:Y:S01]  /*36c0*/  ISETP.GT.U32.AND P6, PT, R6, R59, PT ;  /* 0x0000003b0600720c */ /* 0x000fe20003fc4070 */
[----:B------:R-:W-:Y:S01]  /*36d0*/  IMAD.SHL.U32 R10, R27, 0x2, RZ ;  /* 0x000000021b0a7824 */ /* 0x000fe200078e00ff */
[----:B------:R-:W-:Y:S01]  /*36e0*/  SHF.R.U32.HI R27, RZ, 0x4, R4 ;  /* 0x00000004ff1b7819 */ /* 0x000fe20000011604 */
[----:B------:R-:W-:Y:S01]  /*36f0*/  @!P5 IMAD.MOV R108, RZ, RZ, -R108 ;  /* 0x000000ffff6cd224 */ /* 0x000fe200078e0a6c */
[----:B------:R-:W-:Y:S01]  /*3700*/  ISETP.GE.AND P5, PT, R85, RZ, PT ;  /* 0x000000ff5500720c */ /* 0x000fe20003fa6270 */
[----:B------:R-:W-:Y:S01]  /*3710*/  IMAD.MOV.U32 R114, RZ, RZ, R15 ;  /* 0x000000ffff727224 */ /* 0x000fe200078e000f */
[----:B------:R-:W-:Y:S01]  /*3720*/  SGXT.U32 R27, R27, 0xe ;  /* 0x0000000e1b1b781a */ /* 0x000fe20000000000 */
[----:B------:R-:W-:Y:S01]  /*3730*/  IMAD.MOV.U32 R5, RZ, RZ, RZ ;  /* 0x000000ffff057224 */ /* 0x000fe200078e00ff */
[----:B------:R-:W-:Y:S01]  /*3740*/  SHF.R.U32.HI R4, RZ, 0x4, R152 ;  /* 0x00000004ff047819 */ /* 0x000fe20000011698 */
[--C-:B------:R-:W-:Y:S01]  /*3750*/  @!P3 IMAD.IADD R29, R29, 0x1, -R6.reuse ;  /* 0x000000011d1db824 */ /* 0x100fe200078e0a06 */
[----:B------:R-:W3:Y:S01]  /*3760*/  LDC R15, c[0x0][0x23c] ;  /* 0x00008f00ff0f7b82 */ /* 0x000ee20000000800 */
[--C-:B------:R-:W-:Y:S01]  /*3770*/  @!P1 IMAD.IADD R67, R67, 0x1, -R6.reuse ;  /* 0x0000000143439824 */ /* 0x100fe200078e0a06 */
[----:B------:R-:W-:Y:S01]  /*3780*/  IADD3 R66, P3, R27, 0x2, RZ ;  /* 0x000000021b427810 */ /* 0x000fe20007f7e0ff */
[----:B------:R-:W-:Y:S01]  /*3790*/  @!P6 IMAD.IADD R59, R59, 0x1, -R6 ;  /* 0x000000013b3be824 */ /* 0x000fe200078e0a06 */
[----:B------:R-:W-:Y:S01]  /*37a0*/  SGXT.U32 R154, R4, 0xe ;  /* 0x0000000e049a781a */ /* 0x000fe20000000000 */
[----:B------:R-:W-:Y:S01]  /*37b0*/  IMAD.MOV.U32 R112, RZ, RZ, R11 ;  /* 0x000000ffff707224 */ /* 0x000fe200078e000b */
[----:B------:R-:W-:Y:S01]  /*37c0*/  IADD3.X R62, R5, 0x40000040, RZ, P3, !PT ;  /* 0x40000040053e7810 */ /* 0x000fe20001ffe4ff */
[----:B------:R-:W-:Y:S01]  /*37d0*/  @!P5 IMAD.MOV R114, RZ, RZ, -R114 ;  /* 0x000000ffff72d224 */ /* 0x000fe200078e0a72 */
[C---:B------:R-:W-:Y:S01]  /*37e0*/  ISETP.GT.U32.AND P1, PT, R6.reuse, R67, PT ;  /* 0x000000430600720c */ /* 0x040fe20003f24070 */
[----:B------:R-:W4:Y:S01]  /*37f0*/  LDC.64 R4, c[0x0][0x218] ;  /* 0x00008600ff047b82 */ /* 0x000f220000000a00 */
[----:B------:R-:W-:Y:S01]  /*3800*/  ISETP.GT.U32.AND P3, PT, R6, R59, PT ;  /* 0x0000003b0600720c */ /* 0x000fe20003f64070 */
[----:B------:R-:W-:Y:S01]  /*3810*/  @!P0 IMAD.MOV R92, RZ, RZ, -R92 ;  /* 0x000000ffff5c8224 */ /* 0x000fe200078e0a5c */
[----:B------:R-:W-:Y:S01]  /*3820*/  ISETP.GE.AND P5, PT, R91, RZ, PT ;  /* 0x000000ff5b00720c */ /* 0x000fe20003fa6270 */
[----:B------:R-:W-:Y:S01]  /*3830*/  @!P4 IMAD.MOV R112, RZ, RZ, -R112 ;  /* 0x000000ffff70c224 */ /* 0x000fe200078e0a70 */
[----:B------:R-:W-:Y:S01]  /*3840*/  ISETP.GE.AND P0, PT, R94, RZ, PT ;  /* 0x000000ff5e00720c */ /* 0x000fe20003f06270 */
[----:B------:R-:W-:Y:S01]  /*3850*/  IMAD.MOV.U32 R60, RZ, RZ, RZ ;  /* 0x000000ffff3c7224 */ /* 0x000fe200078e00ff */
[----:B------:R-:W-:Y:S01]  /*3860*/  ISETP.GE.AND P4, PT, R89, RZ, PT ;  /* 0x000000ff5900720c */ /* 0x000fe20003f86270 */
[----:B------:R-:W-:Y:S01]  /*3870*/  IMAD.MOV.U32 R116, RZ, RZ, R63 ;  /* 0x000000ffff747224 */ /* 0x000fe200078e003f */
[----:B------:R-:W-:Y:S01]  /*3880*/  IADD3 R64, P6, R154, 0x80, RZ ;  /* 0x000000809a407810 */ /* 0x000fe20007fde0ff */
[-C--:B-1----:R-:W-:Y:S01]  /*3890*/  IMAD R8, R8, R30.reuse, RZ ;  /* 0x0000001e08087224 */ /* 0x082fe200078e02ff */
[----:B------:R-:W-:Y:S01]  /*38a0*/  LOP3.LUT R11, R10, 0x7e, RZ, 0xc0, !PT ;  /* 0x0000007e0a0b7812 */ /* 0x000fe200078ec0ff */
[--C-:B------:R-:W-:Y:S01]  /*38b0*/  @!P1 IMAD.IADD R67, R67, 0x1, -R6.reuse ;  /* 0x0000000143439824 */ /* 0x100fe200078e0a06 */
[----:B------:R-:W-:Y:S01]  /*38c0*/  ISETP.GE.AND P1, PT, R93, RZ, PT ;  /* 0x000000ff5d00720c */ /* 0x000fe20003f26270 */
[----:B------:R-:W-:Y:S01]  /*38d0*/  @!P3 IMAD.IADD R59, R59, 0x1, -R6 ;  /* 0x000000013b3bb824 */ /* 0x000fe200078e0a06 */
[----:B------:R-:W-:Y:S01]  /*38e0*/  IADD3.X R60, R60, 0x40000040, RZ, P6, !PT ;  /* 0x400000403c3c7810 */ /* 0x000fe200037fe4ff */
[----:B------:R-:W-:Y:S01]  /*38f0*/  @!P5 IMAD.MOV R116, RZ, RZ, -R116 ;  /* 0x000000ffff74d224 */ /* 0x000fe200078e0a74 */
[----:B------:R-:W-:Y:S01]  /*3900*/  ISETP.NE.AND P3, PT, R25, RZ, PT ;  /* 0x000000ff1900720c */ /* 0x000fe20003f65270 */
[----:B------:R-:W-:Y:S01]  /*3910*/  IMAD.MOV.U32 R94, RZ, RZ, R61 ;  /* 0x000000ffff5e7224 */ /* 0x000fe200078e003d */
[----:B------:R-:W-:Y:S01]  /*3920*/  ISETP.GE.AND P6, PT, R68, RZ, PT ;  /* 0x000000ff4400720c */ /* 0x000fe20003fc6270 */
[----:B---3--:R-:W-:Y:S01]  /*3930*/  IMAD R6, R153, R15, RZ ;  /* 0x0000000f99067224 */ /* 0x008fe200078e02ff */
[----:B------:R-:W-:Y:S01]  /*3940*/  LOP3.LUT R25, RZ, R25, RZ, 0x33, !PT ;  /* 0x00000019ff197212 */ /* 0x000fe200078e33ff */
[----:B------:R-:W-:Y:S01]  /*3950*/  @!P0 IMAD.MOV R69, RZ, RZ, -R69 ;  /* 0x000000ffff458224 */ /* 0x000fe200078e0a45 */
[----:B------:R-:W-:Y:S01]  /*3960*/  ISETP.GE.AND P5, PT, R0, RZ, PT ;  /* 0x000000ff0000720c */ /* 0x000fe20003fa6270 */
[----:B------:R-:W-:Y:S01]  /*3970*/  IMAD R9, R9, R30, RZ ;  /* 0x0000001e09097224 */ /* 0x000fe200078e02ff */
[C---:B------:R-:W-:Y:S01]  /*3980*/  SEL R7, R25.reuse, R7, !P3 ;  /* 0x0000000719077207 */ /* 0x040fe20005800000 */
[----:B------:R-:W-:Y:S01]  /*3990*/  @!P4 IMAD.MOV R94, RZ, RZ, -R94 ;  /* 0x000000ffff5ec224 */ /* 0x000fe200078e0a5e */
[----:B0-----:R-:W-:Y:S01]  /*39a0*/  LEA R188, P0, R8, R190, 0x1 ;  /* 0x000000be08bc7211 */ /* 0x001fe200078008ff */
[----:B------:R-:W-:Y:S01]  /*39b0*/  @!P1 IMAD.MOV R67, RZ, RZ, -R67 ;  /* 0x000000ffff439224 */ /* 0x000fe200078e0a43 */
[----:B----4-:R-:W-:Y:S01]  /*39c0*/  LEA R4, P4, R6, R4, 0x1 ;  /* 0x0000000406047211 */ /* 0x010fe200078808ff */
[----:B------:R-:W-:Y:S01]  /*39d0*/  IMAD.MOV.U32 R118, RZ, RZ, R65 ;  /* 0x000000ffff767224 */ /* 0x000fe200078e0041 */
[C---:B------:R-:W-:Y:S01]  /*39e0*/  SEL R26, R25.reuse, R12, !P3 ;  /* 0x0000000c191a7207 */ /* 0x040fe20005800000 */
[----:B------:R-:W-:Y:S01]  /*39f0*/  IMAD.MOV.U32 R124, RZ, RZ, R29 ;  /* 0x000000ffff7c7224 */ /* 0x000fe200078e001d */
[----:B------:R-:W-:Y:S01]  /*3a00*/  SEL R16, R25, R16, !P3 ;  /* 0x0000001019107207 */ /* 0x000fe20005800000 */
[----:B------:R-:W-:Y:S01]  /*3a10*/  IMAD.MOV.U32 R126, RZ, RZ, R59 ;  /* 0x000000ffff7e7224 */ /* 0x000fe200078e003b */
[----:B------:R-:W-:Y:S01]  /*3a20*/  LEA.HI.X.SX32 R189, R8, R191, 0x1, P0 ;  /* 0x000000bf08bd7211 */ /* 0x000fe200000f0eff */
[----:B--2---:R-:W-:Y:S01]  /*3a30*/  IMAD R7, R7, R137, RZ ;  /* 0x0000008907077224 */ /* 0x004fe200078e02ff */
[----:B------:R-:W-:Y:S01]  /*3a40*/  SEL R14, R25, R14, !P3 ;  /* 0x0000000e190e7207 */ /* 0x000fe20005800000 */
[----:B------:R-:W-:Y:S01]  /*3a50*/  @!P2 IMAD.MOV R118, RZ, RZ, -R118 ;  /* 0x000000ffff76a224 */ /* 0x000fe200078e0a76 */
[----:B------:R-:W-:Y:S01]  /*3a60*/  LEA R190, P1, R9, R190, 0x1 ;  /* 0x000000be09be7211 */ /* 0x000fe200078208ff */
[----:B------:R-:W-:Y:S01]  /*3a70*/  @!P6 IMAD.MOV R124, RZ, RZ, -R124 ;  /* 0x000000ffff7ce224 */ /* 0x000fe200078e0a7c */
[----:B------:R-:W-:Y:S01]  /*3a80*/  LEA.HI.X.SX32 R8, R6, R5, 0x1, P4 ;  /* 0x0000000506087211 */ /* 0x000fe200020f0eff */
[----:B------:R-:W-:Y:S01]  /*3a90*/  IMAD R5, R26, R137, RZ ;  /* 0x000000891a057224 */ /* 0x000fe200078e02ff */
[----:B------:R-:W-:Y:S01]  /*3aa0*/  R2UR UR34, R27 ;  /* 0x000000001b2272ca */ /* 0x000fe200000e0000 */
[----:B------:R-:W-:Y:S01]  /*3ab0*/  @!P5 IMAD.MOV R126, RZ, RZ, -R126 ;  /* 0x000000ffff7ed224 */ /* 0x000fe200078e0a7e */
[----:B------:R-:W-:Y:S01]  /*3ac0*/  SEL R27, R25, R17, !P3 ;  /* 0x00000011191b7207 */ /* 0x000fe20005800000 */
[----:B------:R-:W-:Y:S01]  /*3ad0*/  IMAD R17, R16, R137, RZ ;  /* 0x0000008910117224 */ /* 0x000fe200078e02ff */
[----:B------:R-:W-:Y:S01]  /*3ae0*/  LEA.HI.X.SX32 R191, R9, R191, 0x1, P1 ;  /* 0x000000bf09bf7211 */ /* 0x000fe200008f0eff */
[--C-:B------:R-:W-:Y:S01]  /*3af0*/  IMAD R10, R28, 0x100, R11.reuse ;  /* 0x000001001c0a7824 */ /* 0x100fe200078e020b */
[----:B------:R-:W-:Y:S01]  /*3b00*/  LEA R16, P6, R7, R4, 0x1 ;  /* 0x0000000407107211 */ /* 0x000fe200078c08ff */
[-C--:B------:R-:W-:Y:S01]  /*3b10*/  IMAD R9, R14, R137.reuse, RZ ;  /* 0x000000890e097224 */ /* 0x080fe200078e02ff */
[----:B------:R-:W-:Y:S01]  /*3b20*/  SEL R18, R25, R18, !P3 ;  /* 0x0000001219127207 */ /* 0x000fe20005800000 */
[----:B------:R-:W-:Y:S01]  /*3b30*/  IMAD R11, R28, 0x80, R11 ;  /* 0x000000801c0b7824 */ /* 0x000fe200078e020b */
[----:B------:R-:W-:Y:S01]  /*3b40*/  LEA R6, P5, R5, R4, 0x1 ;  /* 0x0000000405067211 */ /* 0x000fe200078a08ff */
[----:B------:R-:W-:Y:S01]  /*3b50*/  IMAD R27, R27, R137, RZ ;  /* 0x000000891b1b7224 */ /* 0x000fe200078e02ff */
[----:B------:R-:W-:Y:S01]  /*3b60*/  SEL R28, R25, R19, !P3 ;  /* 0x00000013191c7207 */ /* 0x000fe20005800000 */
[----:B------:R0:W-:Y:S01]  /*3b70*/  STL [R1+0x1e8], R16 ;  /* 0x0001e81001007387 */ /* 0x0001e20000100800 */
[----:B------:R-:W-:Y:S01]  /*3b80*/  R2UR UR4, R64 ;  /* 0x00000000400472ca */ /* 0x000fe200000e0000 */
[----:B------:R-:W-:Y:S01]  /*3b90*/  IMAD R19, R18, R137, RZ ;  /* 0x0000008912137224 */ /* 0x000fe200078e02ff */
[----:B------:R-:W-:Y:S01]  /*3ba0*/  R2UR UR6, R66 ;  /* 0x00000000420672ca */ /* 0x000fe200000e0000 */
[----:B------:R1:W-:Y:S01]  /*3bb0*/  STL [R1+0x1f0], R6 ;  /* 0x0001f00601007387 */ /* 0x0003e20000100800 */
[----:B------:R-:W-:Y:S01]  /*3bc0*/  R2UR UR5, R60 ;  /* 0x000000003c0572ca */ /* 0x000fe200000e0000 */
[----:B------:R-:W2:Y:S01]  /*3bd0*/  LDC R12, c[0x0][0x238] ;  /* 0x00008e00ff0c7b82 */ /* 0x000ea20000000800 */
[----:B------:R-:W-:-:S02]  /*3be0*/  R2UR UR7, R62 ;  /* 0x000000003e0772ca */ /* 0x000fc400000e0000 */
[C---:B------:R-:W-:Y:S02]  /*3bf0*/  SEL R20, R25.reuse, R20, !P3 ;  /* 0x0000001419147207 */ /* 0x040fe40005800000 */
[C---:B------:R-:W-:Y:S01]  /*3c00*/  SEL R29, R25.reuse, R21, !P3 ;  /* 0x00000015191d7207 */ /* 0x040fe20005800000 */
[----:B------:R-:W-:Y:S01]  /*3c10*/  IMAD R21, R28, R137, RZ ;  /* 0x000000891c157224 */ /* 0x000fe200078e02ff */
[C---:B------:R-:W-:Y:S02]  /*3c20*/  SEL R22, R25.reuse, R22, !P3 ;  /* 0x0000001619167207 */ /* 0x040fe40005800000 */
[C---:B------:R-:W-:Y:S01]  /*3c30*/  SEL R30, R25.reuse, R23, !P3 ;  /* 0x00000017191e7207 */ /* 0x040fe20005800000 */
[-C--:B------:R-:W-:Y:S01]  /*3c40*/  IMAD R23, R20, R137.reuse, RZ ;  /* 0x0000008914177224 */ /* 0x080fe200078e02ff */
[----:B------:R-:W-:Y:S01]  /*3c50*/  SEL R24, R25, R24, !P3 ;  /* 0x0000001819187207 */ /* 0x000fe20005800000 */
[----:B------:R-:W-:Y:S01]  /*3c60*/  IMAD R29, R29, R137, RZ ;  /* 0x000000891d1d7224 */ /* 0x000fe200078e02ff */
[C---:B------:R-:W-:Y:S01]  /*3c70*/  SEL R32, R25.reuse, R32, !P3 ;  /* 0x0000002019207207 */ /* 0x040fe20005800000 */
[----:B------:R-:W-:Y:S01]  /*3c80*/  UIADD3.64 UR14, UR4, 0x380, URZ ;  /* 0x00000380040e7897 */ /* 0x000fe2000fffe03f */
[C---:B------:R-:W-:Y:S01]  /*3c90*/  SEL R59, R25.reuse, R33, !P3 ;  /* 0x00000021193b7207 */ /* 0x040fe20005800000 */
[----:B------:R-:W-:Y:S01]  /*3ca0*/  IMAD R33, R24, R137, RZ ;  /* 0x0000008918217224 */ /* 0x000fe200078e02ff */
[C---:B------:R-:W-:Y:S01]  /*3cb0*/  SEL R34, R25.reuse, R34, !P3 ;  /* 0x0000002219227207 */ /* 0x040fe20005800000 */
[----:B------:R-:W-:Y:S01]  /*3cc0*/  UIADD3.64 UR10, UR4, 0x400, URZ ;  /* 0x00000400040a7897 */ /* 0x000fe2000fffe03f */
[C---:B------:R-:W-:Y:S01]  /*3cd0*/  SEL R60, R25.reuse, R35, !P3 ;  /* 0x00000023193c7207 */ /* 0x040fe20005800000 */
[-C--:B------:R-:W-:Y:S01]  /*3ce0*/  IMAD R35, R32, R137.reuse, RZ ;  /* 0x0000008920237224 */ /* 0x080fe200078e02ff */
[----:B------:R-:W-:Y:S01]  /*3cf0*/  SEL R36, R25, R36, !P3 ;  /* 0x0000002419247207 */ /* 0x000fe20005800000 */
[----:B------:R-:W-:Y:S01]  /*3d00*/  IMAD R59, R59, R137, RZ ;  /* 0x000000893b3b7224 */ /* 0x000fe200078e02ff */
[C---:B------:R-:W-:Y:S01]  /*3d10*/  SEL R61, R25.reuse, R37, !P3 ;  /* 0x00000025193d7207 */ /* 0x040fe20005800000 */
[----:B------:R-:W-:Y:S01]  /*3d20*/  IMAD R37, R34, R137, RZ ;  /* 0x0000008922257224 */ /* 0x000fe200078e02ff */
[C---:B------:R-:W-:Y:S01]  /*3d30*/  SEL R38, R25.reuse, R38, !P3 ;  /* 0x0000002619267207 */ /* 0x040fe20005800000 */
[----:B--2---:R-:W-:Y:S01]  /*3d40*/  IMAD R139, R12, 0x7f, RZ ;  /* 0x0000007f0c8b7824 */ /* 0x004fe200078e02ff */
[C---:B------:R-:W-:Y:S01]  /*3d50*/  SEL R62, R25.reuse, R39, !P3 ;  /* 0x00000027193e7207 */ /* 0x040fe20005800000 */
[-C--:B------:R-:W-:Y:S01]  /*3d60*/  IMAD R39, R60, R137.reuse, RZ ;  /* 0x000000893c277224 */ /* 0x080fe200078e02ff */
[----:B------:R-:W-:Y:S01]  /*3d70*/  SEL R40, R25, R40, !P3 ;  /* 0x0000002819287207 */ /* 0x000fe20005800000 */
[----:B------:R-:W-:Y:S01]  /*3d80*/  IMAD R61, R61, R137, RZ ;  /* 0x000000893d3d7224 */ /* 0x000fe200078e02ff */
[C---:B------:R-:W-:Y:S01]  /*3d90*/  SEL R63, R25.reuse, R41, !P3 ;  /* 0x00000029193f7207 */ /* 0x040fe20005800000 */
[----:B------:R-:W-:Y:S01]  /*3da0*/  IMAD R41, R36, R137, RZ ;  /* 0x0000008924297224 */ /* 0x000fe200078e02ff */
[C---:B------:R-:W-:Y:S01]  /*3db0*/  SEL R42, R25.reuse, R42, !P3 ;  /* 0x0000002a192a7207 */ /* 0x040fe20005800000 */
[----:B------:R-:W-:Y:S01]  /*3dc0*/  IMAD R141, R12, 0x7e, RZ ;  /* 0x0000007e0c8d7824 */ /* 0x000fe200078e02ff */
[C---:B------:R-:W-:Y:S01]  /*3dd0*/  SEL R64, R25.reuse, R43, !P3 ;  /* 0x0000002b19407207 */ /* 0x040fe20005800000 */
[-C--:B------:R-:W-:Y:S01]  /*3de0*/  IMAD R43, R38, R137.reuse, RZ ;  /* 0x00000089262b7224 */ /* 0x080fe200078e02ff */
[----:B------:R-:W-:Y:S01]  /*3df0*/  SEL R44, R25, R44, !P3 ;  /* 0x0000002c192c7207 */ /* 0x000fe20005800000 */
[----:B------:R-:W-:Y:S01]  /*3e00*/  IMAD R63, R63, R137, RZ ;  /* 0x000000893f3f7224 */ /* 0x000fe200078e02ff */
        /* <DEDUP_REMOVED lines=14> */
[C---:B------:R-:W-:Y:S01]  /*3ef0*/  SEL R52, R25.reuse, R52, !P3 ;  /* 0x0000003419347207 */ /* 0x040fe20005800000 */
[----:B------:R-:W-:Y:S01]  /*3f00*/  IMAD R71, R50, R137, RZ ;  /* 0x0000008932477224 */ /* 0x000fe200078e02ff */
[C---:B------:R-:W-:Y:S01]  /*3f10*/  SEL R72, R25.reuse, R53, !P3 ;  /* 0x0000003519487207 */ /* 0x040fe20005800000 */
[-C--:B------:R-:W-:Y:S01]  /*3f20*/  IMAD R53, R44, R137.reuse, RZ ;  /* 0x000000892c357224 */ /* 0x080fe200078e02ff */
[C---:B------:R-:W-:Y:S01]  /*3f30*/  SEL R54, R25.reuse, R54, !P3 ;  /* 0x0000003619367207 */ /* 0x040fe20005800000 */
[----:B------:R-:W-:Y:S01]  /*3f40*/  IMAD R73, R70, R137, RZ ;  /* 0x0000008946497224 */ /* 0x000fe200078e02ff */
[C---:B------:R-:W-:Y:S01]  /*3f50*/  SEL R74, R25.reuse, R55, !P3 ;  /* 0x00000037194a7207 */ /* 0x040fe20005800000 */
[----:B------:R-:W-:Y:S01]  /*3f60*/  IMAD R55, R46, R137, RZ ;  /* 0x000000892e377224 */ /* 0x000fe200078e02ff */
[C---:B------:R-:W-:Y:S01]  /*3f70*/  SEL R76, R25.reuse, R31, !P3 ;  /* 0x0000001f194c7207 */ /* 0x040fe20005800000 */
[-C--:B------:R-:W-:Y:S01]  /*3f80*/  IMAD R31, R30, R137.reuse, RZ ;  /* 0x000000891e1f7224 */ /* 0x080fe200078e02ff */
[C---:B------:R-:W-:Y:S01]  /*3f90*/  SEL R56, R25.reuse, R56, !P3 ;  /* 0x0000003819387207 */ /* 0x040fe20005800000 */
[----:B------:R-:W-:Y:S01]  /*3fa0*/  IMAD R75, R52, R137, RZ ;  /* 0x00000089344b7224 */ /* 0x000fe200078e02ff */
[C---:B------:R-:W-:Y:S01]  /*3fb0*/  SEL R78, R25.reuse, R57, !P3 ;  /* 0x00000039194e7207 */ /* 0x040fe20005800000 */
[-C--:B------:R-:W-:Y:S01]  /*3fc0*/  IMAD R57, R66, R137.reuse, RZ ;  /* 0x0000008942397224 */ /* 0x080fe200078e02ff */
        /* <DEDUP_REMOVED lines=47> */
[-C--:B------:R-:W-:Y:S01]  /*42c0*/  IMAD R119, R112, R137.reuse, RZ ;  /* 0x0000008970777224 */ /* 0x080fe200078e02ff */
[----:B------:R-:W-:Y:S01]  /*42d0*/  SEL R126, R25, R126, !P3 ;  /* 0x0000007e197e7207 */ /* 0x000fe20005800000 */
[-C--:B------:R-:W-:Y:S01]  /*42e0*/  IMAD R25, R22, R137.reuse, RZ ;  /* 0x0000008916197224 */ /* 0x080fe200078e02ff */
[-C--:B------:R-:W-:Y:S01]  /*42f0*/  LEA R14, P3, R9, R4.reuse, 0x1 ;  /* 0x00000004090e7211 */ /* 0x080fe200078608ff */
[-C--:B------:R-:W-:Y:S01]  /*4300*/  IMAD R121, R114, R137.reuse, RZ ;  /* 0x0000008972797224 */ /* 0x080fe200078e02ff */
[-C--:B0-----:R-:W-:Y:S01]  /*4310*/  LEA R16, P2, R17, R4.reuse, 0x1 ;  /* 0x0000000411107211 */ /* 0x081fe200078408ff */
[-C--:B------:R-:W-:Y:S01]  /*4320*/  IMAD R123, R92, R137.reuse, RZ ;  /* 0x000000895c7b7224 */ /* 0x080fe200078e02ff */
[-C--:B-1----:R-:W-:Y:S01]  /*4330*/  LEA R6, P1, R27, R4.reuse, 0x1 ;  /* 0x000000041b067211 */ /* 0x082fe200078208ff */
[----:B------:R0:W-:Y:S01]  /*4340*/  STL [R1+0x1f8], R14 ;  /* 0x0001f80e01007387 */ /* 0x0001e20000100800 */
[-C--:B------:R-:W-:Y:S01]  /*4350*/  IMAD R125, R94, R137.reuse, RZ ;  /* 0x000000895e7d7224 */ /* 0x080fe200078e02ff */
[----:B------:R-:W-:Y:S01]  /*4360*/  LOP3.LUT R20, R10, 0x10, RZ, 0x3c, !PT ;  /* 0x000000100a147812 */ /* 0x000fe200078e3cff */
[-C--:B------:R-:W-:Y:S01]  /*4370*/  IMAD R127, R116, R137.reuse, RZ ;  /* 0x00000089747f7224 */ /* 0x080fe200078e02ff */
[----:B------:R1:W-:Y:S01]  /*4380*/  STL [R1+0x200], R16 ;  /* 0x0002001001007387 */ /* 0x0003e20000100800 */
[-C--:B------:R-:W-:Y:S01]  /*4390*/  IMAD R129, R118, R137.reuse, RZ ;  /* 0x0000008976817224 */ /* 0x080fe200078e02ff */
[----:B------:R-:W-:Y:S01]  /*43a0*/  LOP3.LUT R18, R10, 0x30, RZ, 0x3c, !PT ;  /* 0x000000300a127812 */ /* 0x000fe200078e3cff */
[-C--:B------:R-:W-:Y:S01]  /*43b0*/  IMAD R131, R120, R137.reuse, RZ ;  /* 0x0000008978837224 */ /* 0x080fe200078e02ff */
[----:B------:R2:W-:Y:S01]  /*43c0*/  STL [R1+0x208], R6 ;  /* 0x0002080601007387 */ /* 0x0005e20000100800 */
[-C--:B------:R-:W-:Y:S01]  /*43d0*/  IMAD R133, R122, R137.reuse, RZ ;  /* 0x000000897a857224 */ /* 0x080fe200078e02ff */
[-C--:B0-----:R-:W-:Y:S01]  /*43e0*/  LEA R14, P0, R19, R4.reuse, 0x1 ;  /* 0x00000004130e7211 */ /* 0x081fe200078008ff */
[-C--:B------:R-:W-:Y:S01]  /*43f0*/  IMAD R135, R124, R137.reuse, RZ ;  /* 0x000000897c877224 */ /* 0x080fe200078e02ff */
[----:B------:R-:W-:Y:S01]  /*4400*/  LOP3.LUT R24, R11, 0x70, RZ, 0x3c, !PT ;  /* 0x000000700b187812 */ /* 0x000fe200078e3cff */
[----:B------:R-:W-:Y:S01]  /*4410*/  IMAD R137, R126, R137, RZ ;  /* 0x000000897e897224 */ /* 0x000fe200078e02ff */
[----:B-1----:R-:W-:Y:S01]  /*4420*/  LEA R16, P4, R21, R4, 0x1 ;  /* 0x0000000415107211 */ /* 0x002fe200078808ff */
[----:B------:R0:W-:Y:S01]  /*4430*/  STL [R1+0x210], R14 ;  /* 0x0002100e01007387 */ /* 0x0001e20000100800 */
[C---:B------:R-:W-:Y:S01]  /*4440*/  IMAD.IADD R22, R152.reuse, 0x1, R10 ;  /* 0x0000000198167824 */ /* 0x040fe200078e020a */
[----:B------:R-:W-:Y:S01]  /*4450*/  UIADD3.64 UR14, UR4, 0x580, URZ ;  /* 0x00000580040e7897 */ /* 0x000fe2000fffe03f */
[-C--:B--2---:R-:W-:Y:S01]  /*4460*/  LEA.HI.X.SX32 R6, R7, R8.reuse, 0x1, P6 ;  /* 0x0000000807067211 */ /* 0x084fe200030f0eff */
[----:B------:R1:W-:Y:S01]  /*4470*/  STL [R1+0x218], R16 ;  /* 0x0002181001007387 */ /* 0x0003e20000100800 */
[-C--:B------:R-:W-:Y:S01]  /*4480*/  LEA.HI.X.SX32 R7, R5, R8.reuse, 0x1, P5 ;  /* 0x0000000805077211 */ /* 0x080fe200028f0eff */
[----:B------:R-:W-:Y:S01]  /*4490*/  UIADD3.64 UR10, UR4, 0x600, URZ ;  /* 0x00000600040a7897 */ /* 0x000fe2000fffe03f */
[----:B------:R-:W-:Y:S01]  /*44a0*/  LEA.HI.X.SX32 R5, R9, R8, 0x1, P3 ;  /* 0x0000000809057211 */ /* 0x000fe200018f0eff */
[----:B------:R2:W-:Y:S01]  /*44b0*/  STL [R1+0x1e0], R6 ;  /* 0x0001e00601007387 */ /* 0x0005e20000100800 */
[----:B------:R-:W-:Y:S01]  /*44c0*/  UIADD3.64 UR14, UR4, 0x680, URZ ;  /* 0x00000680040e7897 */ /* 0x000fe2000fffe03f */
[-C--:B0-----:R-:W-:Y:S01]  /*44d0*/  LEA R14, P6, R23, R4.reuse, 0x1 ;  /* 0x00000004170e7211 */ /* 0x081fe200078c08ff */
[----:B------:R-:W-:Y:S01]  /*44e0*/  UIADD3.64 UR10, UR4, 0x700, URZ ;  /* 0x00000700040a7897 */ /* 0x000fe2000fffe03f */
[----:B------:R-:W-:Y:S01]  /*44f0*/  IMAD.IADD R20, R152, 0x1, R20 ;  /* 0x0000000198147824 */ /* 0x000fe200078e0214 */
[----:B------:R-:W-:Y:S01]  /*4500*/  UIADD3.64 UR14, UR4, 0x780, URZ ;  /* 0x00000780040e7897 */ /* 0x000fe2000fffe03f */
[----:B-1----:R-:W-:Y:S01]  /*4510*/  LOP3.LUT R16, R10, 0x50, RZ, 0x3c, !PT ;  /* 0x000000500a107812 */ /* 0x002fe200078e3cff */
[----:B------:R0:W-:Y:S01]  /*4520*/  STL [R1+0x224], R14 ;  /* 0x0002240e01007387 */ /* 0x0001e20000100800 */
[----:B------:R-:W-:Y:S01]  /*4530*/  UIADD3.64 UR10, UR4, 0x800, URZ ;  /* 0x00000800040a7897 */ /* 0x000fe2000fffe03f */
[C---:B------:R-:W-:Y:S01]  /*4540*/  IMAD.IADD R18, R152.reuse, 0x1, R18 ;  /* 0x0000000198127824 */ /* 0x040fe200078e0212 */
[-C--:B--2---:R-:W-:Y:S01]  /*4550*/  LEA R6, P5, R29, R4.reuse, 0x1 ;  /* 0x000000041d067211 */ /* 0x084fe200078a08ff */
[----:B------:R1:W-:Y:S01]  /*4560*/  STL [R1+0x1ec], R7 ;  /* 0x0001ec0701007387 */ /* 0x0003e20000100800 */
[----:B------:R-:W-:Y:S01]  /*4570*/  UIADD3.64 UR14, UR4, 0x880, URZ ;  /* 0x00000880040e7897 */ /* 0x000fe2000fffe03f */
[----:B------:R-:W-:Y:S01]  /*4580*/  IMAD.IADD R16, R152, 0x1, R16 ;  /* 0x0000000198107824 */ /* 0x000fe200078e0210 */
[----:B------:R-:W-:Y:S01]  /*4590*/  UIADD3.64 UR10, UR4, 0x900, URZ ;  /* 0x00000900040a7897 */ /* 0x000fe2000fffe03f */
[----:B------:R2:W-:Y:S01]  /*45a0*/  STL [R1+0x230], R6 ;  /* 0x0002300601007387 */ /* 0x0005e20000100800 */
[----:B------:R-:W-:Y:S01]  /*45b0*/  UIADD3.64 UR14, UR4, 0x980, URZ ;  /* 0x00000980040e7897 */ /* 0x000fe2000fffe03f */
[----:B0-----:R-:W-:Y:S01]  /*45c0*/  IMAD R14, R12, 0x66, RZ ;  /* 0x000000660c0e7824 */ /* 0x001fe200078e02ff */
[----:B------:R-:W-:Y:S01]  /*45d0*/  UIADD3.64 UR10, UR4, 0xa00, URZ ;  /* 0x00000a00040a7897 */ /* 0x000fe2000fffe03f */
[----:B------:R0:W-:Y:S01]  /*45e0*/  STL [R1+0x1f4], R5 ;  /* 0x0001f40501007387 */ /* 0x0001e20000100800 */
[----:B------:R-:W-:Y:S01]  /*45f0*/  UIADD3.64 UR14, UR4, 0xa80, URZ ;  /* 0x00000a80040e7897 */ /* 0x000fe2000fffe03f */
[----:B-1----:R-:W-:Y:S01]  /*4600*/  LEA R7, P3, R25, R4, 0x1 ;  /* 0x0000000419077211 */ /* 0x002fe200078608ff */
[----:B------:R-:W-:-:S02]  /*4610*/  UIADD3.64 UR10, UR4, 0xb00, URZ ;  /* 0x00000b00040a7897 */ /* 0x000fc4000fffe03f */
[----:B------:R-:W-:Y:S01]  /*4620*/  UIADD3.64 UR14, UR4, 0xb80, URZ ;  /* 0x00000b80040e7897 */ /* 0x000fe2000fffe03f */
[----:B--2---:R-:W-:Y:S01]  /*4630*/  LEA.HI.X.SX32 R6, R17, R8, 0x1, P2 ;  /* 0x0000000811067211 */ /* 0x004fe200010f0eff */
[----:B------:R1:W-:Y:S01]  /*4640*/  STL [R1+0x238], R7 ;  /* 0x0002380701007387 */ /* 0x0003e20000100800 */
[----:B------:R-:W-:Y:S01]  /*4650*/  IMAD R17, R12, 0x7c, RZ ;  /* 0x0000007c0c117824 */ /* 0x000fe200078e02ff */
[----:B------:R-:W-:Y:S01]  /*4660*/  UIADD3.64 UR10, UR4, 0xc00, URZ ;  /* 0x00000c00040a7897 */ /* 0x000fe2000fffe03f */
[----:B0-----:R-:W-:Y:S01]  /*4670*/  LEA R5, P2, R31, R4, 0x1 ;  /* 0x000000041f057211 */ /* 0x001fe200078408ff */
[----:B------:R0:W-:Y:S01]  /*4680*/  STL [R1+0x1fc], R6 ;  /* 0x0001fc0601007387 */ /* 0x0001e20000100800 */
[----:B------:R-:W-:Y:S02]  /*4690*/  UIADD3.64 UR8, UR4, 0x80, URZ ;  /* 0x0000008004087897 */ /* 0x000fe4000fffe03f */
[----:B------:R-:W-:Y:S01]  /*46a0*/  UIADD3.64 UR12, UR4, 0x100, URZ ;  /* 0x00000100040c7897 */ /* 0x000fe2000fffe03f */
[----:B------:R2:W-:Y:S01]  /*46b0*/  STL [R1+0x240], R5 ;  /* 0x0002400501007387 */ /* 0x0005e20000100800 */
[----:B------:R-:W-:Y:S01]  /*46c0*/  UIADD3.64 UR16, UR4, 0x180, URZ ;  /* 0x0000018004107897 */ /* 0x000fe2000fffe03f */
[----:B-1----:R-:W-:-:S02]  /*46d0*/  LEA.HI.X.SX32 R7, R27, R8, 0x1, P1 ;  /* 0x000000081b077211 */ /* 0x002fc400008f0eff */
[----:B------:R-:W-:Y:S01]  /*46e0*/  CS2R R26, SRZ ;  /* 0x00000000001a7805 */ /* 0x000fe2000001ff00 */
[----:B------:R-:W-:Y:S01]  /*46f0*/  UIADD3.64 UR20, UR4, 0x200, URZ ;  /* 0x0000020004147897 */ /* 0x000fe2000fffe03f */
[----:B0-----:R-:W-:Y:S01]  /*4700*/  LEA R6, P1, R33, R4, 0x1 ;  /* 0x0000000421067211 */ /* 0x001fe200078208ff */
[----:B------:R0:W-:Y:S01]  /*4710*/  STL [R1+0x204], R7 ;  /* 0x0002040701007387 */ /* 0x0001e20000100800 */
[----:B------:R-:W-:Y:S01]  /*4720*/  UIADD3.64 UR24, UR4, 0x280, URZ ;  /* 0x0000028004187897 */ /* 0x000fe2000fffe03f */
[----:B--2---:R-:W-:Y:S02]  /*4730*/  LEA.HI.X.SX32 R5, R19, R8, 0x1, P0 ;  /* 0x0000000813057211 */ /* 0x004fe400000f0eff */
[----:B------:R1:W-:Y:S01]  /*4740*/  STL [R1+0x248], R6 ;  /* 0x0002480601007387 */ /* 0x0003e20000100800 */
[----:B------:R-:W-:Y:S01]  /*4750*/  LOP3.LUT R19, R10, 0x20, RZ, 0x3c, !PT ;  /* 0x000000200a137812 */ /* 0x000fe200078e3cff */
[----:B------:R-:W-:Y:S02]  /*4760*/  UIADD3.64 UR28, UR4, 0x300, URZ ;  /* 0x00000300041c7897 */ /* 0x000fe4000fffe03f */
[----:B------:R2:W-:Y:S01]  /*4770*/  STL [R1+0x20c], R5 ;  /* 0x00020c0501007387 */ /* 0x0005e20000100800 */
[----:B------:R-:W-:Y:S01]  /*4780*/  UIADD3.64 UR36, UR4, 0xc80, URZ ;  /* 0x00000c8004247897 */ /* 0x000fe2000fffe03f */
[----:B0-----:R-:W-:Y:S01]  /*4790*/  LEA R7, P0, R35, R4, 0x1 ;  /* 0x0000000423077211 */ /* 0x001fe200078008ff */
[----:B------:R-:W-:Y:S01]  /*47a0*/  IMAD.IADD R19, R152, 0x1, R19 ;  /* 0x0000000198137824 */ /* 0x000fe200078e0213 */
[----:B------:R-:W-:Y:S01]  /*47b0*/  UIADD3.64 UR40, UR4, 0xd00, URZ ;  /* 0x00000d0004287897 */ /* 0x000fe2000fffe03f */
[----:B-1----:R-:W-:-:S02]  /*47c0*/  LEA.HI.X.SX32 R6, R21, R8, 0x1, P4 ;  /* 0x0000000815067211 */ /* 0x002fc400020f0eff */
[----:B------:R0:W-:Y:S01]  /*47d0*/  STL [R1+0x250], R7 ;  /* 0x0002500701007387 */ /* 0x0001e20000100800 */
[----:B------:R-:W-:Y:S01]  /*47e0*/  IMAD.IADD R21, R152, 0x1, R11 ;  /* 0x0000000198157824 */ /* 0x000fe200078e020b */
[----:B------:R-:W-:Y:S01]  /*47f0*/  UIADD3.64 UR44, UR4, 0xd80, URZ ;  /* 0x00000d80042c7897 */ /* 0x000fe2000fffe03f */
[----:B--2---:R-:W-:Y:S01]  /*4800*/  LEA R5, P4, R59, R4, 0x1 ;  /* 0x000000043b057211 */ /* 0x004fe200078808ff */
[----:B------:R1:W-:Y:S01]  /*4810*/  STL [R1+0x214], R6 ;  /* 0x0002140601007387 */ /* 0x0003e20000100800 */
[----:B------:R-:W-:Y:S02]  /*4820*/  UIADD3.64 UR48, UR4, 0xe00, URZ ;  /* 0x00000e0004307897 */ /* 0x000fe4000fffe03f */
[----:B------:R-:W-:Y:S01]  /*4830*/  UIADD3.64 UR52, UR4, 0xe80, URZ ;  /* 0x00000e8004347897 */ /* 0x000fe2000fffe03f */
[----:B------:R2:W-:Y:S01]  /*4840*/  STL [R1+0x258], R5 ;  /* 0x0002580501007387 */ /* 0x0005e20000100800 */
[----:B------:R-:W-:Y:S01]  /*4850*/  UIADD3.64 UR56, UR4, 0xf00, URZ ;  /* 0x00000f0004387897 */ /* 0x000fe2000fffe03f */
[----:B0-----:R-:W-:Y:S01]  /*4860*/  LEA.HI.X.SX32 R7, R23, R8, 0x1, P6 ;  /* 0x0000000817077211 */ /* 0x001fe200030f0eff */
[----:B------:R-:W-:-:S02]  /*4870*/  UIADD3.64 UR10, UR6, 0x2, URZ ;  /* 0x00000002060a7897 */ /* 0x000fc4000fffe03f */
[----:B------:R-:W-:Y:S01]  /*4880*/  UIADD3.64 UR14, UR6, 0x4, URZ ;  /* 0x00000004060e7897 */ /* 0x000fe2000fffe03f */
[----:B-1----:R-:W-:Y:S01]  /*4890*/  LEA R6, P6, R37, R4, 0x1 ;  /* 0x0000000425067211 */ /* 0x002fe200078c08ff */
[----:B------:R0:W-:Y:S01]  /*48a0*/  STL [R1+0x21c], R7 ;  /* 0x00021c0701007387 */ /* 0x0001e20000100800 */
[----:B------:R-:W-:Y:S01]  /*48b0*/  UIADD3.64 UR18, UR6, 0x1fe, URZ ;  /* 0x000001fe06127897 */ /* 0x000fe2000fffe03f */
[----:B--2---:R-:W-:Y:S02]  /*48c0*/  LEA.HI.X.SX32 R5, R29, R8, 0x1, P5 ;  /* 0x000000081d057211 */ /* 0x004fe400028f0eff */
[----:B------:R1:W-:Y:S01]  /*48d0*/  STL [R1+0x260], R6 ;  /* 0x0002600601007387 */ /* 0x0003e20000100800 */
[----:B------:R-:W-:Y:S01]  /*48e0*/  CS2R R28, SRZ ;  /* 0x00000000001c7805 */ /* 0x000fe2000001ff00 */
[----:B------:R-:W-:Y:S02]  /*48f0*/  UIADD3.64 UR22, UR6, 0x200, URZ ;  /* 0x0000020006167897 */ /* 0x000fe4000fffe03f */
[----:B------:R2:W-:Y:S01]  /*4900*/  STL [R1+0x22c], R5 ;  /* 0x00022c0501007387 */ /* 0x0005e20000100800 */
[----:B------:R-:W-:Y:S01]  /*4910*/  UIADD3.64 UR26, UR6, 0x202, URZ ;  /* 0x00000202061a7897 */ /* 0x000fe2000fffe03f */
[----:B0-----:R-:W-:Y:S01]  /*4920*/  LEA R7, P5, R39, R4, 0x1 ;  /* 0x0000000427077211 */ /* 0x001fe200078a08ff */
[----:B------:R-:W-:Y:S01]  /*4930*/  UIADD3.64 UR30, UR6, 0x204, URZ ;  /* 0x00000204061e7897 */ /* 0x000fe2000fffe03f */
[----:B-1----:R-:W-:-:S03]  /*4940*/  LEA.HI.X.SX32 R6, R25, R8, 0x1, P3 ;  /* 0x0000000819067211 */ /* 0x002fc600018f0eff */
[----:B------:R0:W-:Y:S01]  /*4950*/  STL [R1+0x268], R7 ;  /* 0x0002680701007387 */ /* 0x0001e20000100800 */
[----:B--2---:R-:W-:-:S03]  /*4960*/  LEA R5, P3, R41, R4, 0x1 ;  /* 0x0000000429057211 */ /* 0x004fc600078608ff */
[----:B------:R1:W-:Y:S04]  /*4970*/  STL [R1+0x234], R6 ;  /* 0x0002340601007387 */ /* 0x0003e80000100800 */
[----:B------:R2:W-:Y:S01]  /*4980*/  STL [R1+0x270], R5 ;  /* 0x0002700501007387 */ /* 0x0005e20000100800 */
[----:B0-----:R-:W-:Y:S02]  /*4990*/  LEA.HI.X.SX32 R7, R31, R8, 0x1, P2 ;  /* 0x000000081f077211 */ /* 0x001fe400010f0eff */
[----:B------:R-:W-:Y:S02]  /*49a0*/  CS2R R30, SRZ ;  /* 0x00000000001e7805 */ /* 0x000fe4000001ff00 */
[----:B-1----:R-:W-:Y:S01]  /*49b0*/  LEA R6, P2, R61, R4, 0x1 ;  /* 0x000000043d067211 */ /* 0x002fe200078408ff */
[----:B------:R0:W-:Y:S01]  /*49c0*/  STL [R1+0x23c], R7 ;  /* 0x00023c0701007387 */ /* 0x0001e20000100800 */
[----:B--2---:R-:W-:-:S03]  /*49d0*/  LEA.HI.X.SX32 R5, R33, R8, 0x1, P1 ;  /* 0x0000000821057211 */ /* 0x004fc600008f0eff */
[----:B------:R1:W-:Y:S01]  /*49e0*/  STL [R1+0x278], R6 ;  /* 0x0002780601007387 */ /* 0x0003e20000100800 */
[----:B------:R-:W-:-:S03]  /*49f0*/  CS2R R32, SRZ ;  /* 0x0000000000207805 */ /* 0x000fc6000001ff00 */
[----:B------:R2:W-:Y:S01]  /*4a00*/  STL [R1+0x244], R5 ;  /* 0x0002440501007387 */ /* 0x0005e20000100800 */
[----:B0-----:R-:W-:Y:S02]  /*4a10*/  LEA R7, P1, R43, R4, 0x1 ;  /* 0x000000042b077211 */ /* 0x001fe400078208ff */
[----:B-1----:R-:W-:-:S03]  /*4a20*/  LEA.HI.X.SX32 R6, R35, R8, 0x1, P0 ;  /* 0x0000000823067211 */ /* 0x002fc600000f0eff */
[----:B------:R0:W-:Y:S01]  /*4a30*/  STL [R1+0x280], R7 ;  /* 0x0002800701007387 */ /* 0x0001e20000100800 */
[----:B------:R-:W-:Y:S02]  /*4a40*/  CS2R R34, SRZ ;  /* 0x0000000000227805 */ /* 0x000fe4000001ff00 */
[----:B--2---:R-:W-:Y:S01]  /*4a50*/  LEA R5, P0, R45, R4, 0x1 ;  /* 0x000000042d057211 */ /* 0x004fe200078008ff */
[----:B------:R1:W-:Y:S04]  /*4a60*/  STL [R1+0x24c], R6 ;  /* 0x00024c0601007387 */ /* 0x0003e80000100800 */
[----:B------:R2:W-:Y:S01]  /*4a70*/  STL [R1+0x288], R5 ;  /* 0x0002880501007387 */ /* 0x0005e20000100800 */
[----:B0-----:R-:W-:Y:S02]  /*4a80*/  LEA.HI.X.SX32 R7, R59, R8, 0x1, P4 ;  /* 0x000000083b077211 */ /* 0x001fe400020f0eff */
[----:B------:R-:W-:-:S02]  /*4a90*/  CS2R R58, SRZ ;  /* 0x00000000003a7805 */ /* 0x000fc4000001ff00 */
        /* <DEDUP_REMOVED lines=214> */
[----:B------:R-:W-:Y:S02]  /*5800*/  LEA R4, P6, R137, R4, 0x1 ;  /* 0x0000000489047211 */ /* 0x000fe400078c08ff */
[----:B------:R-:W-:Y:S02]  /*5810*/  CS2R R122, SRZ ;  /* 0x00000000007a7805 */ /* 0x000fe4000001ff00 */
[-C--:B------:R-:W-:Y:S01]  /*5820*/  LEA.HI.X.SX32 R9, R135, R8.reuse, 0x1, P4 ;  /* 0x0000000887097211 */ /* 0x080fe200020f0eff */
[----:B------:R2:W-:Y:S01]  /*5830*/  STL [R1+0x3b4], R5 ;  /* 0x0003b40501007387 */ /* 0x0005e20000100800 */
[----:B------:R-:W-:Y:S02]  /*5840*/  CS2R R134, SRZ ;  /* 0x0000000000867805 */ /* 0x000fe4000001ff00 */
[-C--:B0-----:R-:W-:Y:S02]  /*5850*/  LEA.HI.X.SX32 R7, R131, R8.reuse, 0x1, P1 ;  /* 0x0000000883077211 */ /* 0x081fe400008f0eff */
[----:B------:R-:W-:Y:S01]  /*5860*/  CS2R R130, SRZ ;  /* 0x0000000000827805 */ /* 0x000fe2000001ff00 */
[----:B------:R0:W-:Y:S01]  /*5870*/  STL [R1+0x3f0], R4 ;  /* 0x0003f00401007387 */ /* 0x0001e20000100800 */
[----:B-1----:R-:W-:-:S02]  /*5880*/  LEA.HI.X.SX32 R6, R125, R8, 0x1, P5 ;  /* 0x000000087d067211 */ /* 0x002fc400028f0eff */
[----:B------:R-:W-:Y:S02]  /*5890*/  CS2R R124, SRZ ;  /* 0x00000000007c7805 */ /* 0x000fe4000001ff00 */
[-C--:B--2---:R-:W-:Y:S01]  /*58a0*/  LEA.HI.X.SX32 R5, R127, R8.reuse, 0x1, P3 ;  /* 0x000000087f057211 */ /* 0x084fe200018f0eff */
[----:B------:R1:W-:Y:S01]  /*58b0*/  STL [R1+0x3bc], R6 ;  /* 0x0003bc0601007387 */ /* 0x0003e20000100800 */
[----:B------:R-:W-:Y:S02]  /*58c0*/  CS2R R126, SRZ ;  /* 0x00000000007e7805 */ /* 0x000fe4000001ff00 */
[----:B0-----:R-:W-:Y:S01]  /*58d0*/  LEA.HI.X.SX32 R4, R129, R8, 0x1, P2 ;  /* 0x0000000881047211 */ /* 0x001fe200010f0eff */
[----:B------:R-:W-:Y:S01]  /*58e0*/  STL [R1+0x3c4], R5 ;  /* 0x0003c40501007387 */ /* 0x000fe20000100800 */
[----:B------:R-:W-:-:S03]  /*58f0*/  CS2R R128, SRZ ;  /* 0x0000000000807805 */ /* 0x000fc6000001ff00 */
[----:B------:R0:W-:Y:S01]  /*5900*/  STL [R1+0x3cc], R4 ;  /* 0x0003cc0401007387 */ /* 0x0001e20000100800 */
[-C--:B-1----:R-:W-:Y:S02]  /*5910*/  LEA.HI.X.SX32 R6, R133, R8.reuse, 0x1, P0 ;  /* 0x0000000885067211 */ /* 0x082fe400000f0eff */
[----:B------:R-:W-:Y:S02]  /*5920*/  CS2R R132, SRZ ;  /* 0x0000000000847805 */ /* 0x000fe4000001ff00 */
[----:B------:R-:W-:Y:S01]  /*5930*/  LEA.HI.X.SX32 R8, R137, R8, 0x1, P6 ;  /* 0x0000000889087211 */ /* 0x000fe200030f0eff */
[----:B------:R-:W-:Y:S01]  /*5940*/  STL [R1+0x3d4], R7 ;  /* 0x0003d40701007387 */ /* 0x000fe20000100800 */
[----:B------:R-:W-:-:S03]  /*5950*/  CS2R R136, SRZ ;  /* 0x0000000000887805 */ /* 0x000fc6000001ff00 */
[----:B------:R1:W-:Y:S01]  /*5960*/  STL [R1+0x3dc], R6 ;  /* 0x0003dc0601007387 */ /* 0x0003e20000100800 */
[----:B0-----:R-:W-:-:S03]  /*5970*/  IMAD.WIDE R4, R139, 0x2, R190 ;  /* 0x000000028b047825 */ /* 0x001fc600078e02be */
[----:B------:R0:W-:Y:S04]  /*5980*/  STL [R1+0x3e4], R9 ;  /* 0x0003e40901007387 */ /* 0x0001e80000100800 */
[----:B------:R-:W-:Y:S01]  /*5990*/  STL [R1+0x3f8], R4 ;  /* 0x0003f80401007387 */ /* 0x000fe20000100800 */
[----:B-1----:R-:W-:Y:S01]  /*59a0*/  IMAD.WIDE R6, R139, 0x2, R188 ;  /* 0x000000028b067825 */ /* 0x002fe200078e02bc */
[----:B------:R-:W-:Y:S02]  /*59b0*/  CS2R R138, SRZ ;  /* 0x00000000008a7805 */ /* 0x000fe4000001ff00 */
[----:B------:R-:W-:Y:S01]  /*59c0*/  STL [R1+0x3ec], R8 ;  /* 0x0003ec0801007387 */ /* 0x000fe20000100800 */
[----:B0-----:R-:W-:-:S03]  /*59d0*/  IMAD R9, R12, 0x7d, RZ ;  /* 0x0000007d0c097824 */ /* 0x001fc600078e02ff */
[----:B------:R0:W-:Y:S04]  /*59e0*/  STL [R1+0x3f4], R5 ;  /* 0x0003f40501007387 */ /* 0x0001e80000100800 */
[----:B------:R-:W-:Y:S04]  /*59f0*/  STL [R1+0x400], R6 ;  /* 0x0004000601007387 */ /* 0x000fe80000100800 */
[----:B------:R1:W-:Y:S01]  /*5a00*/  STL [R1+0x3fc], R7 ;  /* 0x0003fc0701007387 */ /* 0x0003e20000100800 */
[----:B0-----:R-:W-:-:S05]  /*5a10*/  IMAD.WIDE R4, R141, 0x2, R190 ;  /* 0x000000028d047825 */ /* 0x001fca00078e02be */
[----:B------:R-:W-:Y:S01]  /*5a20*/  STL [R1+0x408], R4 ;  /* 0x0004080401007387 */ /* 0x000fe20000100800 */
[----:B-1----:R-:W-:-:S03]  /*5a30*/  IMAD.WIDE R6, R141, 0x2, R188 ;  /* 0x000000028d067825 */ /* 0x002fc600078e02bc */
[----:B------:R0:W-:Y:S01]  /*5a40*/  STL [R1+0x404], R5 ;  /* 0x0004040501007387 */ /* 0x0001e20000100800 */
[----:B------:R-:W-:-:S03]  /*5a50*/  CS2R R140, SRZ ;  /* 0x00000000008c7805 */ /* 0x000fc6000001ff00 */
[----:B------:R-:W-:Y:S04]  /*5a60*/  STL [R1+0x410], R6 ;  /* 0x0004100601007387 */ /* 0x000fe80000100800 */
[----:B------:R1:W-:Y:S01]  /*5a70*/  STL [R1+0x40c], R7 ;  /* 0x00040c0701007387 */ /* 0x0003e20000100800 */
[----:B0-----:R-:W-:-:S04]  /*5a80*/  IMAD.WIDE R4, R9, 0x2, R190 ;  /* 0x0000000209047825 */ /* 0x001fc800078e02be */
[--C-:B------:R-:W-:Y:S01]  /*5a90*/  IMAD.WIDE R8, R9, 0x2, R188.reuse ;  /* 0x0000000209087825 */ /* 0x100fe200078e02bc */
[----:B------:R-:W-:Y:S03]  /*5aa0*/  STL [R1+0x418], R4 ;  /* 0x0004180401007387 */ /* 0x000fe60000100800 */
[C---:B-1----:R-:W-:Y:S01]  /*5ab0*/  IMAD.WIDE R6, R17.reuse, 0x2, R188 ;  /* 0x0000000211067825 */ /* 0x042fe200078e02bc */
[----:B------:R0:W-:Y:S04]  /*5ac0*/  STL [R1+0x414], R5 ;  /* 0x0004140501007387 */ /* 0x0001e80000100800 */
[----:B------:R-:W-:Y:S04]  /*5ad0*/  STL [R1+0x420], R8 ;  /* 0x0004200801007387 */ /* 0x000fe80000100800 */
[----:B------:R1:W-:Y:S01]  /*5ae0*/  STL [R1+0x41c], R9 ;  /* 0x00041c0901007387 */ /* 0x0003e20000100800 */
[----:B0-----:R-:W-:-:S04]  /*5af0*/  IMAD.WIDE R4, R17, 0x2, R190 ;  /* 0x0000000211047825 */ /* 0x001fc800078e02be */
[C---:B------:R-:W-:Y:S01]  /*5b00*/  IMAD R17, R12.reuse, 0x7a, RZ ;  /* 0x0000007a0c117824 */ /* 0x040fe200078e02ff */
[----:B------:R-:W-:Y:S01]  /*5b10*/  STL [R1+0x428], R4 ;  /* 0x0004280401007387 */ /* 0x000fe20000100800 */
[----:B-1----:R-:W-:-:S03]  /*5b20*/  IMAD R9, R12, 0x7b, RZ ;  /* 0x0000007b0c097824 */ /* 0x002fc600078e02ff */
[----:B------:R0:W-:Y:S04]  /*5b30*/  STL [R1+0x424], R5 ;  /* 0x0004240501007387 */ /* 0x0001e80000100800 */
        /* <DEDUP_REMOVED lines=135> */
[----:B0-----:R-:W-:Y:S01]  /*63b0*/  IMAD.WIDE R4, R17, 0x2, R190 ;  /* 0x0000000211047825 */ /* 0x001fe200078e02be */
[----:B------:R-:W-:-:S04]  /*63c0*/  LOP3.LUT R17, R10, 0x40, RZ, 0x3c, !PT ;  /* 0x000000400a117812 */ /* 0x000fc800078e3cff */
[----:B------:R-:W-:Y:S01]  /*63d0*/  STL [R1+0x568], R4 ;  /* 0x0005680401007387 */ /* 0x000fe20000100800 */
[----:B------:R-:W-:Y:S02]  /*63e0*/  IMAD.IADD R17, R152, 0x1, R17 ;  /* 0x0000000198117824 */ /* 0x000fe400078e0211 */
[----:B-1----:R-:W-:Y:S01]  /*63f0*/  IMAD R9, R12, 0x67, RZ ;  /* 0x000000670c097824 */ /* 0x002fe200078e02ff */
        /* <DEDUP_REMOVED lines=8> */
[----:B------:R1:W-:Y:S04]  /*6480*/  STL [R1+0x580], R8 ;  /* 0x0005800801007387 */ /* 0x0003e80000100800 */
[----:B------:R-:W-:Y:S01]  /*6490*/  STL [R1+0x57c], R9 ;  /* 0x00057c0901007387 */ /* 0x000fe20000100800 */
        /* <DEDUP_REMOVED lines=253> */
[C---:B------:R-:W-:Y:S01]  /*7470*/  IMAD.SHL.U32 R14, R12.reuse, 0x40, RZ ;  /* 0x000000400c0e7824 */ /* 0x040fe200078e00ff */
        /* <DEDUP_REMOVED lines=450> */
[C---:B-1----:R-:W-:Y:S01]  /*90a0*/  IMAD.WIDE R8, R12.reuse, 0x2, R190 ;  /* 0x000000020c087825 */ /* 0x042fe200078e02be */
[----:B------:R0:W-:Y:S04]  /*90b0*/  STL [R1+0xbc4], R5 ;  /* 0x000bc40501007387 */ /* 0x0001e80000100800 */
[----:B------:R-:W-:Y:S04]  /*90c0*/  STL [R1+0xbd0], R6 ;  /* 0x000bd00601007387 */ /* 0x000fe80000100800 */
[----:B------:R1:W-:Y:S01]  /*90d0*/  STL [R1+0xbcc], R7 ;  /* 0x000bcc0701007387 */ /* 0x0003e20000100800 */
[----:B0-----:R-:W-:-:S03]  /*90e0*/  IMAD.WIDE R4, R12, 0x2, R188 ;  /* 0x000000020c047825 */ /* 0x001fc600078e02bc */
[----:B------:R0:W-:Y:S01]  /*90f0*/  STL [R1+0xbd8], R8 ;  /* 0x000bd80801007387 */ /* 0x0001e20000100800 */
[----:B------:R-:W-:-:S03]  /*9100*/  IMAD.SHL.U32 R12, R12, 0x80, RZ ;  /* 0x000000800c0c7824 */ /* 0x000fc600078e00ff */
[----:B------:R2:W-:Y:S01]  /*9110*/  STL [R1+0xbd4], R9 ;  /* 0x000bd40901007387 */ /* 0x0005e20000100800 */
[----:B------:R-:W-:Y:S01]  /*9120*/  IMAD.SHL.U32 R23, R12, 0x2, RZ ;  /* 0x000000020c177824 */ /* 0x000fe200078e00ff */
[----:B-1----:R-:W-:Y:S02]  /*9130*/  SHF.R.S32.HI R7, RZ, 0x1f, R12 ;  /* 0x0000001fff077819 */ /* 0x002fe4000001140c */
[----:B------:R1:W-:Y:S04]  /*9140*/  STL [R1+0xbe0], R4 ;  /* 0x000be00401007387 */ /* 0x0003e80000100800 */
[----:B------:R3:W-:Y:S01]  /*9150*/  STL [R1+0xbdc], R5 ;  /* 0x000bdc0501007387 */ /* 0x0007e20000100800 */
[C---:B0-----:R-:W-:Y:S02]  /*9160*/  LOP3.LUT R8, R11.reuse, 0x60, RZ, 0x3c, !PT ;  /* 0x000000600b087812 */ /* 0x041fe400078e3cff */
[----:B--2---:R-:W-:-:S03]  /*9170*/  LOP3.LUT R9, R11, 0x50, RZ, 0x3c, !PT ;  /* 0x000000500b097812 */ /* 0x004fc600078e3cff */
[C---:B------:R-:W-:Y:S01]  /*9180*/  IMAD.IADD R8, R152.reuse, 0x1, R8 ;  /* 0x0000000198087824 */ /* 0x040fe200078e0208 */
[----:B-1----:R-:W-:Y:S01]  /*9190*/  SHF.R.S32.HI R4, RZ, 0x7, R13 ;  /* 0x00000007ff047819 */ /* 0x002fe2000001140d */
[----:B------:R-:W-:Y:S01]  /*91a0*/  IMAD.IADD R9, R152, 0x1, R9 ;  /* 0x0000000198097824 */ /* 0x000fe200078e0209 */
[----:B------:R-:W-:Y:S01]  /*91b0*/  LOP3.LUT R13, R11, 0x10, RZ, 0x3c, !PT ;  /* 0x000000100b0d7812 */ /* 0x000fe200078e3cff */
[----:B---3--:R-:W-:Y:S01]  /*91c0*/  IMAD.SHL.U32 R5, R15, 0x80, RZ ;  /* 0x000000800f057824 */ /* 0x008fe200078e00ff */
[----:B------:R-:W-:Y:S01]  /*91d0*/  LOP3.LUT R15, R10, 0x60, RZ, 0x3c, !PT ;  /* 0x000000600a0f7812 */ /* 0x000fe200078e3cff */
[----:B------:R0:W-:Y:S01]  /*91e0*/  STL [R1+0xc08], R4 ;  /* 0x000c080401007387 */ /* 0x0001e20000100800 */
[----:B------:R-:W-:Y:S01]  /*91f0*/  LOP3.LUT R10, R11, 0x40, RZ, 0x3c, !PT ;  /* 0x000000400b0a7812 */ /* 0x000fe200078e3cff */
[C---:B------:R-:W-:Y:S01]  /*9200*/  IMAD.IADD R13, R152.reuse, 0x1, R13 ;  /* 0x00000001980d7824 */ /* 0x040fe200078e020d */
[----:B------:R-:W-:Y:S02]  /*9210*/  SHF.R.S32.HI R6, RZ, 0x1f, R5 ;  /* 0x0000001fff067819 */ /* 0x000fe40000011405 */
[C---:B------:R-:W-:Y:S01]  /*9220*/  IADD3 R15, R152.reuse, R15, RZ ;  /* 0x0000000f980f7210 */ /* 0x040fe20007ffe0ff */
[----:B------:R-:W-:Y:S01]  /*9230*/  IMAD.IADD R10, R152, 0x1, R10 ;  /* 0x00000001980a7824 */ /* 0x000fe200078e020a */
[C---:B------:R-:W-:Y:S01]  /*9240*/  SHF.L.U64.HI R6, R5.reuse, 0x1, R6 ;  /* 0x0000000105067819 */ /* 0x040fe20000010206 */
[----:B------:R-:W-:Y:S01]  /*9250*/  IMAD.SHL.U32 R5, R5, 0x2, RZ ;  /* 0x0000000205057824 */ /* 0x000fe200078e00ff */
[----:B0-----:R-:W-:-:S02]  /*9260*/  SHF.L.U64.HI R4, R12, 0x1, R7 ;  /* 0x000000010c047819 */ /* 0x001fc40000010207 */
[C---:B------:R-:W-:Y:S02]  /*9270*/  LOP3.LUT R7, R11.reuse, 0x30, RZ, 0x3c, !PT ;  /* 0x000000300b077812 */ /* 0x040fe400078e3cff */
[----:B------:R-:W-:-:S03]  /*9280*/  LOP3.LUT R12, R11, 0x20, RZ, 0x3c, !PT ;  /* 0x000000200b0c7812 */ /* 0x000fc600078e3cff */
[C---:B------:R-:W-:Y:S02]  /*9290*/  IMAD.IADD R11, R152.reuse, 0x1, R7 ;  /* 0x00000001980b7824 */ /* 0x040fe400078e0207 */
[C---:B------:R-:W-:Y:S01]  /*92a0*/  IMAD.IADD R7, R152.reuse, 0x1, R24 ;  /* 0x0000000198077824 */ /* 0x040fe200078e0218 */
[----:B------:R-:W-:Y:S01]  /*92b0*/  CS2R R24, SRZ ;  /* 0x0000000000187805 */ /* 0x000fe2000001ff00 */
[----:B------:R-:W-:-:S07]  /*92c0*/  IMAD.IADD R12, R152, 0x1, R12 ;  /* 0x00000001980c7824 */ /* 0x000fce00078e020c */
.L_x_1:
[----:B------:R-:W-:Y:S04]  /*92d0*/  STL [R1+0xef8], R184 ;  /* 0x000ef8b801007387 */ /* 0x000fe80000100800 */
        /* <DEDUP_REMOVED lines=89> */
[----:B-----5:R-:W-:Y:S04]  /*9870*/  STL [R1+0xd90], R22 ;  /* 0x000d901601007387 */ /* 0x020fe80000100800 */
        /* <DEDUP_REMOVED lines=13> */
[----:B------:R-:W-:Y:S01]  /*9950*/  STL [R1+0xcd4], R8 ;  /* 0x000cd40801007387 */ /* 0x000fe20000100800 */
[----:B------:R-:W-:-:S03]  /*9960*/  MOV R23, UR49 ;  /* 0x0000003100177c02 */ /* 0x000fc60008000f00 */
[----:B------:R-:W-:Y:S04]  /*9970*/  STL [R1+0xcd0], R7 ;  /* 0x000cd00701007387 */ /* 0x000fe80000100800 */
[----:B0-----:R0:W-:Y:S01]  /*9980*/  STL [R1+0xccc], R4 ;  /* 0x000ccc0401007387 */ /* 0x0011e20000100800 */
[----:B------:R-:W-:-:S03]  /*9990*/  MOV R152, UR53 ;  /* 0x0000003500987c02 */ /* 0x000fc60008000f00 */
[----:B------:R-:W2:Y:S04]  /*99a0*/  LDL.LU R5, [R1+0x41c] ;  /* 0x00041c0001057983 */ /* 0x000ea80000300800 */
[----:B------:R1:W-:Y:S01]  /*99b0*/  STL [R1+0xcc0], R6 ;  /* 0x000cc00601007387 */ /* 0x0003e20000100800 */
[----:B0-----:R-:W-:-:S03]  /*99c0*/  MOV R4, UR48 ;  /* 0x0000003000047c02 */ /* 0x001fc60008000f00 */
[----:B-1----:R-:W3:Y:S01]  /*99d0*/  LDL.LU R6, [R1+0x3fc] ;  /* 0x0003fc0001067983 */ /* 0x002ee20000300800 */
[----:B------:R-:W-:Y:S02]  /*99e0*/  PRMT R184, RZ, 0x7610, R184 ;  /* 0x00007610ffb87816 */ /* 0x000fe400000000b8 */
[----:B------:R-:W-:Y:S01]  /*99f0*/  PRMT R159, RZ, 0x7610, R159 ;  /* 0x00007610ff9f7816 */ /* 0x000fe2000000009f */
[----:B------:R-:W-:Y:S04]  /*9a00*/  STL [R1+0xc18], R3 ;  /* 0x000c180301007387 */ /* 0x000fe80000100800 */
[----:B------:R-:W-:Y:S04]  /*9a10*/  STL [R1+0xc14], R2 ;  /* 0x000c140201007387 */ /* 0x000fe80000100800 */
[----:B------:R-:W-:Y:S04]  /*9a20*/  STL [R1+0xc10], R0 ;  /* 0x000c100001007387 */ /* 0x000fe80000100800 */
[----:B------:R0:W-:Y:S04]  /*9a30*/  STL [R1+0xc00], R23 ;  /* 0x000c001701007387 */ /* 0x0001e80000100800 */
[----:B------:R1:W-:Y:S04]  /*9a40*/  STL [R1+0xbfc], R4 ;  /* 0x000bfc0401007387 */ /* 0x0003e80000100800 */
[----:B------:R4:W-:Y:S01]  /*9a50*/  STL [R1+0xbf8], R152 ;  /* 0x000bf89801007387 */ /* 0x0009e20000100800 */
[----:B0-----:R-:W-:-:S02]  /*9a60*/  MOV R23, UR52 ;  /* 0x0000003400177c02 */ /* 0x001fc40008000f00 */
[----:B-1----:R-:W-:Y:S01]  /*9a70*/  MOV R4, UR57 ;  /* 0x0000003900047c02 */ /* 0x002fe20008000f00 */
[----:B----4-:R-:W0:Y:S04]  /*9a80*/  LDC R152, c[0x0][0x230] ;  /* 0x00008c00ff987b82 */ /* 0x010e280000000800 */
[----:B------:R-:W-:Y:S04]  /*9a90*/  STL [R1+0xcf0], R4 ;  /* 0x000cf00401007387 */ /* 0x000fe80000100800 */
[----:B------:R1:W-:Y:S02]  /*9aa0*/  STL [R1+0xbf4], R23 ;  /* 0x000bf41701007387 */ /* 0x0003e40000100800 */
[----:B-1----:R-:W-:-:S05]  /*9ab0*/  MOV R23, UR56 ;  /* 0x0000003800177c02 */ /* 0x002fca0008000f00 */
[----:B------:R-:W-:Y:S01]  /*9ac0*/  STL [R1+0xcf4], R23 ;  /* 0x000cf41701007387 */ /* 0x000fe20000100800 */
[----:B0-----:R-:W-:-:S03]  /*9ad0*/  IMAD R152, R195, -0x80, R152 ;  /* 0xffffff80c3987824 */ /* 0x001fc600078e0298 */
[----:B------:R-:W-:Y:S02]  /*9ae0*/  STL [R1+0xcf8], R195 ;  /* 0x000cf8c301007387 */ /* 0x000fe40000100800 */
[C---:B------:R-:W-:Y:S02]  /*9af0*/  ISETP.GT.AND P0, PT, R152.reuse, RZ, PT ;  /* 0x000000ff9800720c */ /* 0x040fe40003f04270 */
[----:B------:R-:W-:Y:S01]  /*9b00*/  STL [R1+0xd00], R188 ;  /* 0x000d00bc01007387 */ /* 0x000fe20000100800 */
[----:B------:R-:W-:-:S03]  /*9b10*/  ISETP.GT.AND P1, PT, R152, 0x1, PT ;  /* 0x000000019800780c */ /* 0x000fc60003f24270 */
[----:B------:R-:W-:Y:S07]  /*9b20*/  STL [R1+0xcfc], R189 ;  /* 0x000cfcbd01007387 */ /* 0x000fee0000100800 */
[----:B------:R-:W-:Y:S02]  /*9b30*/  @P0 IMAD.MOV.U32 R154, RZ, RZ, R188 ;  /* 0x000000ffff9a0224 */ /* 0x000fe400078e00bc */
[----:B------:R-:W-:-:S05]  /*9b40*/  @P0 IMAD.MOV.U32 R155, RZ, RZ, R189 ;  /* 0x000000ffff9b0224 */ /* 0x000fca00078e00bd */
[----:B------:R0:W4:Y:S02]  /*9b50*/  @P0 LDG.E.U16 R184, desc[UR60][R154.64] ;  /* 0x0000003c9ab80981 */ /* 0x000124000c1e1500 */
[----:B0-----:R-:W-:Y:S02]  /*9b60*/  @P0 IMAD.MOV.U32 R154, RZ, RZ, R190 ;  /* 0x000000ffff9a0224 */ /* 0x001fe400078e00be */
[----:B------:R-:W-:-:S05]  /*9b70*/  @P0 IMAD.MOV.U32 R155, RZ, RZ, R191 ;  /* 0x000000ffff9b0224 */ /* 0x000fca00078e00bf */
[----:B------:R-:W2:Y:S04]  /*9b80*/  @P0 LDG.E.U16 R159, desc[UR60][R154.64] ;  /* 0x0000003c9a9f0981 */ /* 0x000ea8000c1e1500 */
[----:B----4-:R0:W-:Y:S04]  /*9b90*/  STL [R1+0x1a0], R184 ;  /* 0x0001a0b801007387 */ /* 0x0101e80000100800 */
[----:B0-----:R-:W4:Y:S01]  /*9ba0*/  LDL.LU R184, [R1+0xef8] ;  /* 0x000ef80001b87983 */ /* 0x001f220000300800 */
[----:B------:R-:W-:Y:S02]  /*9bb0*/  PRMT R185, RZ, 0x7610, R185 ;  /* 0x00007610ffb97816 */ /* 0x000fe400000000b9 */
[----:B------:R-:W-:Y:S01]  /*9bc0*/  PRMT R162, RZ, 0x7610, R162 ;  /* 0x00007610ffa27816 */ /* 0x000fe200000000a2 */
[----:B------:R-:W-:Y:S01]  /*9bd0*/  STL [R1+0xd08], R190 ;  /* 0x000d08be01007387 */ /* 0x000fe20000100800 */
[----:B------:R-:W-:-:S03]  /*9be0*/  ISETP.GT.AND P2, PT, R152, 0x2, PT ;  /* 0x000000029800780c */ /* 0x000fc60003f44270 */
[----:B------:R-:W-:Y:S04]  /*9bf0*/  STL [R1+0xd04], R191 ;  /* 0x000d04bf01007387 */ /* 0x000fe80000100800 */
[----:B--2---:R0:W-:Y:S04]  /*9c00*/  STL [R1+0x19c], R159 ;  /* 0x00019c9f01007387 */ /* 0x0041e80000100800 */
[----:B0-----:R-:W2:Y:S04]  /*9c10*/  LDL.LU R159, [R1+0xef4] ;  /* 0x000ef400019f7983 */ /* 0x001ea80000300800 */
[----:B------:R-:W3:Y:S04]  /*9c20*/  LDL R154, [R1+0xbdc] ;  /* 0x000bdc00019a7983 */ /* 0x000ee80000100800 */
[----:B------:R-:W3:Y:S02]  /*9c30*/  LDL R155, [R1+0xbe0] ;  /* 0x000be000019b7983 */ /* 0x000ee40000100800 */
[----:B---3--:R-:W-:-:S04]  /*9c40*/  @P1 LOP3.LUT R155, R155, R154, RZ, 0x3c, !PT ;  /* 0x0000009a9b9b1212 */ /* 0x008fc800078e3cff */
[----:B------:R-:W-:-:S04]  /*9c50*/  @P1 LOP3.LUT R154, R155, R154, RZ, 0x3c, !PT ;  /* 0x0000009a9b9a1212 */ /* 0x000fc800078e3cff */
[----:B------:R-:W-:-:S05]  /*9c60*/  @P1 LOP3.LUT R155, R155, R154, RZ, 0x3c, !PT ;  /* 0x0000009a9b9b1212 */ /* 0x000fca00078e3cff */
[----:B------:R-:W3:Y:S04]  /*9c70*/  @P1 LDG.E.U16 R185, desc[UR60][R154.64] ;  /* 0x0000003c9ab91981 */ /* 0x000ee8000c1e1500 */
[----:B---3--:R0:W-:Y:S04]  /*9c80*/  STL [R1+0x198], R185 ;  /* 0x000198b901007387 */ /* 0x0081e80000100800 */
[----:B0-----:R-:W3:Y:S04]  /*9c90*/  LDL.LU R185, [R1+0xef0] ;  /* 0x000ef00001b97983 */ /* 0x001ee80000300800 */
[----:B------:R-:W4:Y:S04]  /*9ca0*/  LDL R154, [R1+0xbd4] ;  /* 0x000bd400019a7983 */ /* 0x000f280000100800 */
[----:B------:R-:W4:Y:S02]  /*9cb0*/  LDL R155, [R1+0xbd8] ;  /* 0x000bd800019b7983 */ /* 0x000f240000100800 */
[----:B----4-:R-:W-:-:S04]  /*9cc0*/  @P1 LOP3.LUT R155, R155, R154, RZ, 0x3c, !PT ;  /* 0x0000009a9b9b1212 */ /* 0x010fc800078e3cff */
[----:B------:R-:W-:-:S04]  /*9cd0*/  @P1 LOP3.LUT R154, R155, R154, RZ, 0x3c, !PT ;  /* 0x0000009a9b9a1212 */ /* 0x000fc800078e3cff */
[----:B------:R-:W-:-:S05]  /*9ce0*/  @P1 LOP3.LUT R155, R155, R154, RZ, 0x3c, !PT ;  /* 0x0000009a9b9b1212 */ /* 0x000fca00078e3cff */
[----:B------:R-:W4:Y:S04]  /*9cf0*/  @P1 LDG.E.U16 R162, desc[UR60][R154.64] ;  /* 0x0000003c9aa21981 */ /* 0x000f28000c1e1500 */
[----:B----4-:R0:W-:Y:S04]  /*9d00*/  STL [R1+0x194], R162 ;  /* 0x000194a201007387 */ /* 0x0101e80000100800 */
[----:B0-----:R-:W4:Y:S04]  /*9d10*/  LDL.LU R162, [R1+0xeec] ;  /* 0x000eec0001a27983 */ /* 0x001f280000300800 */
[----:B------:R-:W2:Y:S04]  /*9d20*/  LDL R154, [R1+0xbcc] ;  /* 0x000bcc00019a7983 */ /* 0x000ea80000100800 */
[----:B------:R-:W2:Y:S01]  /*9d30*/  LDL R155, [R1+0xbd0] ;  /* 0x000bd000019b7983 */ /* 0x000ea20000100800 */
[----:B------:R-:W-:-:S02]  /*9d40*/  PRMT R183, RZ, 0x7610, R183 ;  /* 0x00007610ffb77816 */ /* 0x000fc400000000b7 */
[----:B--2---:R-:W-:-:S04]  /*9d50*/  @P2 LOP3.LUT R155, R155, R154, RZ, 0x3c, !PT ;  /* 0x0000009a9b9b2212 */ /* 0x004fc800078e3cff */
[----:B------:R-:W-:-:S04]  /*9d60*/  @P2 LOP3.LUT R154, R155, R154, RZ, 0x3c, !PT ;  /* 0x0000009a9b9a2212 */ /* 0x000fc800078e3cff */
[----:B------:R-:W-:-:S05]  /*9d70*/  @P2 LOP3.LUT R155, R155, R154, RZ, 0x3c, !PT ;  /* 0x0000009a9b9b2212 */ /* 0x000fca00078e3cff */
[----:B------:R-:W2:Y:S04]  /*9d80*/  @P2 LDG.E.U16 R183, desc[UR60][R154.64] ;  /* 0x0000003c9ab72981 */ /* 0x000ea8000c1e1500 */
[----:B--2---:R0:W-:Y:S04]  /*9d90*/  STL [R1+0x190], R183 ;  /* 0x000190b701007387 */ /* 0x0041e80000100800 */
[----:B0-----:R-:W2:Y:S04]  /*9da0*/  LDL.LU R183, [R1+0xee8] ;  /* 0x000ee80001b77983 */ /* 0x001ea80000300800 */
[----:B------:R-:W3:Y:S04]  /*9db0*/  LDL R154, [R1+0xbc4] ;  /* 0x000bc400019a7983 */ /* 0x000ee80000100800 */
[----:B------:R-:W3:Y:S01]  /*9dc0*/  LDL R155, [R1+0xbc8] ;  /* 0x000bc800019b7983 */ /* 0x000ee20000100800 */
[----:B------:R-:W-:-:S02]  /*9dd0*/  PRMT R156, RZ, 0x7610, R156 ;  /* 0x00007610ff9c7816 */ /* 0x000fc4000000009c */
[----:B---3--:R-:W-:-:S04]  /*9de0*/  @P2 LOP3.LUT R155, R155, R154, RZ, 0x3c, !PT ;  /* 0x0000009a9b9b2212 */ /* 0x008fc800078e3cff */
[----:B------:R-:W-:-:S04]  /*9df0*/  @P2 LOP3.LUT R154, R155, R154, RZ, 0x3c, !PT ;  /* 0x0000009a9b9a2212 */ /* 0x000fc800078e3cff */
[----:B------:R-:W-:-:S05]  /*9e00*/  @P2 LOP3.LUT R155, R155, R154, RZ, 0x3c, !PT ;  /* 0x0000009a9b9b2212 */ /* 0x000fca00078e3cff */
[----:B------:R-:W3:Y:S01]  /*9e10*/  @P2 LDG.E.U16 R156, desc[UR60][R154.64] ;  /* 0x0000003c9a9c2981 */ /* 0x000ee2000c1e1500 */
[----:B------:R-:W-:-:S03]  /*9e20*/  ISETP.GT.AND P0, PT, R152, 0x3, PT ;  /* 0x000000039800780c */ /* 0x000fc60003f04270 */
[----:B---3--:R0:W-:Y:S04]  /*9e30*/  STL [R1+0x18c], R156 ;  /* 0x00018c9c01007387 */ /* 0x0081e80000100800 */
[----:B0-----:R-:W3:Y:S04]  /*9e40*/  LDL.LU R156, [R1+0xee4] ;  /* 0x000ee400019c7983 */ /* 0x001ee80000300800 */
[----:B------:R-:W4:Y:S04]  /*9e50*/  LDL R154, [R1+0xbbc] ;  /* 0x000bbc00019a7983 */ /* 0x000f280000100800 */
[----:B------:R-:W4:Y:S01]  /*9e60*/  LDL R155, [R1+0xbc0] ;  /* 0x000bc000019b7983 */ /* 0x000f220000100800 */
[----:B------:R-:W-:-:S02]  /*9e70*/  PRMT R192, RZ, 0x7610, R192 ;  /* 0x00007610ffc07816 */ /* 0x000fc400000000c0 */
        /* <DEDUP_REMOVED lines=12> */
[----:B------:R-:W2:Y:S01]  /*9f40*/  @P0 LDG.E.U16 R161, desc[UR60][R154.64] ;  /* 0x0000003c9aa10981 */ /* 0x000ea2000c1e1500 */
[----:B------:R-:W-:-:S03]  /*9f50*/  ISETP.GT.AND P1, PT, R152, 0x4, PT ;  /* 0x000000049800780c */ /* 0x000fc60003f24270 */
        /* <DEDUP_REMOVED lines=8> */
[----:B------:R-:W3:Y:S04]  /*9fe0*/  @P1 LDG.E.U16 R182, desc[UR60][R154.64] ;  /* 0x0000003c9ab61981 */ /* 0x000ee8000c1e1500 */
        /* <DEDUP_REMOVED lines=8> */
[----:B------:R-:W4:Y:S01]  /*a070*/  @P1 LDG.E.U16 R178, desc[UR60][R154.64] ;  /* 0x0000003c9ab21981 */ /* 0x000f22000c1e1500 */
[----:B------:R-:W-:-:S03]  /*a080*/  ISETP.GT.AND P2, PT, R152, 0x5, PT ;  /* 0x000000059800780c */ /* 0x000fc60003f44270 */
        /* <DEDUP_REMOVED lines=340> */
[----:B------:R0:W4:Y:S04]  /*b5d0*/  @P1 LDG.E.U16 R3, desc[UR60][R154.64] ;  /* 0x0000003c9a031981 */ /* 0x000128000c1e1500 */
[----:B------:R-:W0:Y:S04]  /*b5e0*/  LDL R154, [R1+0xa7c] ;  /* 0x000a7c00019a7983 */ /* 0x000e280000100800 */
[----:B------:R-:W0:Y:S01]  /*b5f0*/  LDL R155, [R1+0xa80] ;  /* 0x000a8000019b7983 */ /* 0x000e220000100800 */
[----:B------:R-:W-:Y:S02]  /*b600*/  ISETP.GT.AND P2, PT, R152, 0x17, PT ;  /* 0x000000179800780c */ /* 0x000fe40003f44270 */
[----:B------:R-:W-:-:S11]  /*b610*/  PRMT R226, RZ, 0x7610, R226 ;  /* 0x00007610ffe27816 */ /* 0x000fd600000000e2 */
[----:B0-----:R-:W-:-:S04]  /*b620*/  @P2 LOP3.LUT R155, R155, R154, RZ, 0x3c, !PT ;  /* 0x0000009a9b9b2212 */ /* 0x001fc800078e3cff */
[----:B------:R-:W-:-:S04]  /*b630*/  @P2 LOP3.LUT R154, R155, R154, RZ, 0x3c, !PT ;  /* 0x0000009a9b9a2212 */ /* 0x000fc800078e3cff */
[----:B------:R-:W-:-:S05]  /*b640*/  @P2 LOP3.LUT R155, R155, R154, RZ, 0x3c, !PT ;  /* 0x0000009a9b9b2212 */ /* 0x000fca00078e3cff */
[----:B------:R-:W2:Y:S04]  /*b650*/  @P2 LDG.E.U16 R226, desc[UR60][R154.64] ;  /* 0x0000003c9ae22981 */ /* 0x000ea8000c1e1500 */
[----:B----4-:R-:W-:Y:S04]  /*b660*/  STL [R1+0xd64], R3 ;  /* 0x000d640301007387 */ /* 0x010fe80000100800 */
[----:B--2---:R0:W-:Y:S04]  /*b670*/  STL [R1+0x1e4], R226 ;  /* 0x0001e4e201007387 */ /* 0x0041e80000100800 */
[----:B0-----:R-:W2:Y:S04]  /*b680*/  LDL.LU R226, [R1+0xe44] ;  /* 0x000e440001e27983 */ /* 0x001ea80000300800 */
        /* <DEDUP_REMOVED lines=131> */
[----:B------:R-:W2:Y:S04]  /*bec0*/  LDL R154, [R1+0xa04] ;  /* 0x000a0400019a7983 */ /* 0x000ea80000100800 */
[----:B------:R-:W2:Y:S01]  /*bed0*/  LDL R155, [R1+0xa08] ;  /* 0x000a0800019b7983 */ /* 0x000ea20000100800 */
[----:B------:R-:W-:-:S03]  /*bee0*/  PRMT R0, RZ, 0x7610, R0 ;  /* 0x00007610ff007816 */ /* 0x000fc60000000000 */
[----:B---3--:R-:W-:Y:S01]  /*bef0*/  STL [R1+0xd68], R2 ;  /* 0x000d680201007387 */ /* 0x008fe20000100800 */
[----:B--2---:R-:W-:-:S04]  /*bf00*/  @P0 LOP3.LUT R155, R155, R154, RZ, 0x3c, !PT ;  /* 0x0000009a9b9b0212 */ /* 0x004fc800078e3cff */
[----:B------:R-:W-:-:S04]  /*bf10*/  @P0 LOP3.LUT R154, R155, R154, RZ, 0x3c, !PT ;  /* 0x0000009a9b9a0212 */ /* 0x000fc800078e3cff */
[----:B------:R-:W-:-:S05]  /*bf20*/  @P0 LOP3.LUT R155, R155, R154, RZ, 0x3c, !PT ;  /* 0x0000009a9b9b0212 */ /* 0x000fca00078e3cff */
[----:B------:R0:W2:Y:S04]  /*bf30*/  @P0 LDG.E.U16 R0, desc[UR60][R154.64] ;  /* 0x0000003c9a000981 */ /* 0x0000a8000c1e1500 */
[----:B------:R-:W0:Y:S04]  /*bf40*/  LDL R154, [R1+0x9fc] ;  /* 0x0009fc00019a7983 */ /* 0x000e280000100800 */
[----:B------:R-:W0:Y:S01]  /*bf50*/  LDL R155, [R1+0xa00] ;  /* 0x000a0000019b7983 */ /* 0x000e220000100800 */
[----:B------:R-:W-:Y:S02]  /*bf60*/  ISETP.GT.AND P1, PT, R152, 0x1f, PT ;  /* 0x0000001f9800780c */ /* 0x000fe40003f24270 */
[----:B------:R-:W-:-:S11]  /*bf70*/  PRMT R203, RZ, 0x7610, R203 ;  /* 0x00007610ffcb7816 */ /* 0x000fd600000000cb */
[----:B0-----:R-:W-:-:S04]  /*bf80*/  @P1 LOP3.LUT R155, R155, R154, RZ, 0x3c, !PT ;  /* 0x0000009a9b9b1212 */ /* 0x001fc800078e3cff */
[----:B------:R-:W-:-:S04]  /*bf90*/  @P1 LOP3.LUT R154, R155, R154, RZ, 0x3c, !PT ;  /* 0x0000009a9b9a1212 */ /* 0x000fc800078e3cff */
[----:B------:R-:W-:-:S05]  /*bfa0*/  @P1 LOP3.LUT R155, R155, R154, RZ, 0x3c, !PT ;  /* 0x0000009a9b9b1212 */ /* 0x000fca00078e3cff */
[----:B------:R-:W3:Y:S04]  /*bfb0*/  @P1 LDG.E.U16 R203, desc[UR60][R154.64] ;  /* 0x0000003c9acb1981 */ /* 0x000ee8000c1e1500 */
[----:B--2---:R-:W-:Y:S04]  /*bfc0*/  STL [R1+0xd6c], R0 ;  /* 0x000d6c0001007387 */ /* 0x004fe80000100800 */
[----:B---3--:R0:W-:Y:S04]  /*bfd0*/  STL [R1+0x1d8], R203 ;  /* 0x0001d8cb01007387 */ /* 0x0081e80000100800 */
        /* <DEDUP_REMOVED lines=178> */
[----:B------:R0:W3:Y:S04]  /*cb00*/  @P1 LDG.E.U16 R166, desc[UR60][R154.64] ;  /* 0x0000003c9aa61981 */ /* 0x0000e8000c1e1500 */
[----:B------:R-:W0:Y:S04]  /*cb10*/  LDL R154, [R1+0x95c] ;  /* 0x00095c00019a7983 */ /* 0x000e280000100800 */
[----:B------:R-:W0:Y:S01]  /*cb20*/  LDL R155, [R1+0x960] ;  /* 0x00096000019b7983 */ /* 0x000e220000100800 */
[----:B------:R-:W-:Y:S02]  /*cb30*/  ISETP.GT.AND P2, PT, R152, 0x29, PT ;  /* 0x000000299800780c */ /* 0x000fe40003f44270 */
[----:B------:R-:W-:-:S11]  /*cb40*/  PRMT R218, RZ, 0x7610, R218 ;  /* 0x00007610ffda7816 */ /* 0x000fd600000000da */
[----:B0-----:R-:W-:-:S04]  /*cb50*/  @P2 LOP3.LUT R155, R155, R154, RZ, 0x3c, !PT ;  /* 0x0000009a9b9b2212 */ /* 0x001fc800078e3cff */
[----:B------:R-:W-:-:S04]  /*cb60*/  @P2 LOP3.LUT R154, R155, R154, RZ, 0x3c, !PT ;  /* 0x0000009a9b9a2212 */ /* 0x000fc800078e3cff */
[----:B------:R-:W-:-:S05]  /*cb70*/  @P2 LOP3.LUT R155, R155, R154, RZ, 0x3c, !PT ;  /* 0x0000009a9b9b2212 */ /* 0x000fca00078e3cff */
[----:B------:R-:W4:Y:S04]  /*cb80*/  @P2 LDG.E.U16 R218, desc[UR60][R154.64] ;  /* 0x0000003c9ada2981 */ /* 0x000f28000c1e1500 */
[----:B---3--:R0:W-:Y:S04]  /*cb90*/  STL [R1+0x7c], R166 ;  /* 0x00007ca601007387 */ /* 0x0081e80000100800 */
[----:B0-----:R-:W3:Y:S04]  /*cba0*/  LDL R166, [R1+0x940] ;  /* 0x0009400001a67983 */ /* 0x001ee80000100800 */
        /* <DEDUP_REMOVED lines=17> */
[----:B--2---:R0:W-:Y:S04]  /*ccc0*/  STL [R1+0x74], R193 ;  /* 0x000074c101007387 */ /* 0x0041e80000100800 */
[----:B0-----:R-:W2:Y:S04]  /*ccd0*/  LDL R193, [R1+0x930] ;  /* 0x0009300001c17983 */ /* 0x001ea80000100800 */
        /* <DEDUP_REMOVED lines=9> */
[----:B------:R-:W-:Y:S02]  /*cd70*/  ISETP.GT.AND P1, PT, R152, 0x2b, PT ;  /* 0x0000002b9800780c */ /* 0x000fe40003f24270 */
[----:B------:R-:W-:Y:S01]  /*cd80*/  PRMT R164, RZ, 0x7610, R164 ;  /* 0x00007610ffa47816 */ /* 0x000fe200000000a4 */
[----:B----4-:R0:W-:Y:S04]  /*cd90*/  STL [R1+0x6c], R222 ;  /* 0x00006cde01007387 */ /* 0x0101e80000100800 */
[----:B0-----:R-:W4:Y:S04]  /*cda0*/  LDL.LU R222, [R1+0xdb8] ;  /* 0x000db80001de7983 */ /* 0x001f280000300800 */
[----:B------:R-:W2:Y:S02]  /*cdb0*/  LDL R155, [R1+0x93c] ;  /* 0x00093c00019b7983 */ /* 0x000ea40000100800 */
[----:B------:R-:W-:Y:S01]  /*cdc0*/  @P1 IMAD.MOV.U32 R154, RZ, RZ, R166 ;  /* 0x000000ffff9a1224 */ /* 0x000fe200078e00a6 */
[----:B------:R-:W-:Y:S01]  /*cdd0*/  PRMT R250, RZ, 0x7610, R250 ;  /* 0x00007610fffa7816 */ /* 0x000fe200000000fa */
[----:B------:R-:W3:Y:S04]  /*cde0*/  LDL R166, [R1+0x914] ;  /* 0x0009140001a67983 */ /* 0x000ee80000100800 */
[----:B--2---:R0:W2:Y:S04]  /*cdf0*/  @P1 LDG.E.U16 R164, desc[UR60][R154.64] ;  /* 0x0000003c9aa41981 */ /* 0x0040a8000c1e1500 */
[----:B------:R-:W0:Y:S04]  /*ce00*/  LDL R154, [R1+0x934] ;  /* 0x00093400019a7983 */ /* 0x000e280000100800 */
[----:B------:R-:W0:Y:S02]  /*ce10*/  LDL R155, [R1+0x938] ;  /* 0x00093800019b7983 */ /* 0x000e240000100800 */
[----:B0-----:R-:W-:-:S04]  /*ce20*/  @P1 LOP3.LUT R155, R155, R154, RZ, 0x3c, !PT ;  /* 0x0000009a9b9b1212 */ /* 0x001fc800078e3cff */
[----:B------:R-:W-:-:S04]  /*ce30*/  @P1 LOP3.LUT R154, R155, R154, RZ, 0x3c, !PT ;  /* 0x0000009a9b9a1212 */ /* 0x000fc800078e3cff */
[----:B------:R-:W-:-:S05]  /*ce40*/  @P1 LOP3.LUT R155, R155, R154, RZ, 0x3c, !PT ;  /* 0x0000009a9b9b1212 */ /* 0x000fca00078e3cff */
[----:B------:R-:W4:Y:S04]  /*ce50*/  @P1 LDG.E.U16 R250, desc[UR60][R154.64] ;  /* 0x0000003c9afa1981 */ /* 0x000f28000c1e1500 */
[----:B--2---:R0:W-:Y:S04]  /*ce60*/  STL [R1+0x68], R164 ;  /* 0x000068a401007387 */ /* 0x0041e80000100800 */
[----:B0-----:R-:W2:Y:S01]  /*ce70*/  LDL R164, [R1+0x918] ;  /* 0x0009180001a47983 */ /* 0x001ea20000100800 */
[----:B------:R-:W-:-:S03]  /*ce80*/  ISETP.GT.AND P2, PT, R152, 0x2c, PT ;  /* 0x0000002c9800780c */ /* 0x000fc60003f44270 */
[----:B----4-:R0:W-:Y:S04]  /*ce90*/  STL [R1+0x64], R250 ;  /* 0x000064fa01007387 */ /* 0x0101e80000100800 */
[----:B0-----:R-:W4:Y:S04]  /*cea0*/  LDL.LU R250, [R1+0xdb4] ;  /* 0x000db40001fa7983 */ /* 0x001f280000300800 */
[----:B------:R-:W3:Y:S01]  /*ceb0*/  LDL R155, [R1+0x92c] ;  /* 0x00092c00019b7983 */ /* 0x000ee20000100800 */
[----:B------:R-:W-:Y:S01]  /*cec0*/  PRMT R184, RZ, 0x7610, R184 ;  /* 0x00007610ffb87816 */ /* 0x000fe200000000b8 */
[----:B------:R-:W-:Y:S01]  /*ced0*/  @P2 IMAD.MOV.U32 R154, RZ, RZ, R193 ;  /* 0x000000ffff9a2224 */ /* 0x000fe200078e00c1 */
[----:B------:R-:W-:Y:S01]  /*cee0*/  PRMT R248, RZ, 0x7610, R248 ;  /* 0x00007610fff87816 */ /* 0x000fe200000000f8 */
[----:B------:R-:W4:Y:S04]  /*cef0*/  LDL R193, [R1+0x904] ;  /* 0x0009040001c17983 */ /* 0x000f280000100800 */
[----:B---3--:R0:W3:Y:S04]  /*cf00*/  @P2 LDG.E.U16 R184, desc[UR60][R154.64] ;  /* 0x0000003c9ab82981 */ /* 0x0080e8000c1e1500 */
[----:B------:R-:W0:Y:S04]  /*cf10*/  LDL R154, [R1+0x924] ;  /* 0x00092400019a7983 */ /* 0x000e280000100800 */
[----:B------:R-:W0:Y:S02]  /*cf20*/  LDL R155, [R1+0x928] ;  /* 0x00092800019b7983 */ /* 0x000e240000100800 */
[----:B0-----:R-:W-:-:S04]  /*cf30*/  @P2 LOP3.LUT R155, R155, R154, RZ, 0x3c, !PT ;  /* 0x0000009a9b9b2212 */ /* 0x001fc800078e3cff */
[----:B------:R-:W-:-:S04]  /*cf40*/  @P2 LOP3.LUT R154, R155, R154, RZ, 0x3c, !PT ;  /* 0x0000009a9b9a2212 */ /* 0x000fc800078e3cff */
[----:B------:R-:W-:-:S05]  /*cf50*/  @P2 LOP3.LUT R155, R155, R154, RZ, 0x3c, !PT ;  /* 0x0000009a9b9b2212 */ /* 0x000fca00078e3cff */
[----:B------:R-:W2:Y:S04]  /*cf60*/  @P2 LDG.E.U16 R248, desc[UR60][R154.64] ;  /* 0x0000003c9af82981 */ /* 0x000ea8000c1e1500 */
[----:B---3--:R0:W-:Y:S04]  /*cf70*/  STL [R1+0x60], R184 ;  /* 0x000060b801007387 */ /* 0x0081e80000100800 */
[----:B0-----:R-:W3:Y:S04]  /*cf80*/  LDL R184, [R1+0x908] ;  /* 0x0009080001b87983 */ /* 0x001ee80000100800 */
[----:B--2---:R0:W-:Y:S04]  /*cf90*/  STL [R1+0x5c], R248 ;  /* 0x00005cf801007387 */ /* 0x0041e80000100800 */
[----:B0-----:R-:W2:Y:S04]  /*cfa0*/  LDL.LU R248, [R1+0xdb0] ;  /* 0x000db00001f87983 */ /* 0x001ea80000300800 */
[----:B------:R-:W4:Y:S04]  /*cfb0*/  LDL R154, [R1+0x91c] ;  /* 0x00091c00019a7983 */ /* 0x000f280000100800 */
[----:B------:R-:W4:Y:S01]  /*cfc0*/  LDL R155, [R1+0x920] ;  /* 0x00092000019b7983 */ /* 0x000f220000100800 */
[----:B------:R-:W-:-:S02]  /*cfd0*/  ISETP.GT.AND P0, PT, R152, 0x2d, PT ;  /* 0x0000002d9800780c */ /* 0x000fc40003f04270 */
[----:B------:R-:W-:Y:S02]  /*cfe0*/  PRMT R247, RZ, 0x7610, R247 ;  /* 0x00007610fff77816 */ /* 0x000fe400000000f7 */
[----:B------:R-:W-:-:S09]  /*cff0*/  PRMT R244, RZ, 0x7610, R244 ;  /* 0x00007610fff47816 */ /* 0x000fd200000000f4 */
[----:B----4-:R-:W-:-:S04]  /*d000*/  @P0 LOP3.LUT R155, R155, R154, RZ, 0x3c, !PT ;  /* 0x0000009a9b9b0212 */ /* 0x010fc800078e3cff */
[----:B------:R-:W-:-:S04]  /*d010*/  @P0 LOP3.LUT R154, R155, R154, RZ, 0x3c, !PT ;  /* 0x0000009a9b9a0212 */ /* 0x000fc800078e3cff */
[----:B------:R-:W-:-:S05]  /*d020*/  @P0 LOP3.LUT R155, R155, R154, RZ, 0x3c, !PT ;  /* 0x0000009a9b9b0212 */ /* 0x000fca00078e3cff */
[----:B------:R0:W4:Y:S02]  /*d030*/  @P0 LDG.E.U16 R247, desc[UR60][R154.64] ;  /* 0x0000003c9af70981 */ /* 0x000124000c1e1500 */
[----:B0-----:R-:W-:Y:S02]  /*d040*/  @P0 IMAD.MOV.U32 R154, RZ, RZ, R164 ;  /* 0x000000ffff9a0224 */ /* 0x001fe400078e00a4 */
[----:B------:R-:W-:-:S05]  /*d050*/  @P0 IMAD.MOV.U32 R155, RZ, RZ, R166 ;  /* 0x000000ffff9b0224 */ /* 0x000fca00078e00a6 */
[----:B------:R-:W3:Y:S04]  /*d060*/  @P0 LDG.E.U16 R244, desc[UR60][R154.64] ;  /* 0x0000003c9af40981 */ /* 0x000ee8000c1e1500 */
[----:B----4-:R0:W-:Y:S04]  /*d070*/  STL [R1+0x58], R247 ;  /* 0x000058f701007387 */ /* 0x0101e80000100800 */
[----:B0-----:R-:W4:Y:S04]  /*d080*/  LDL.LU R247, [R1+0xdac] ;  /* 0x000dac0001f77983 */ /* 0x001f280000300800 */
[----:B------:R-:W2:Y:S04]  /*d090*/  LDL R166, [R1+0x8f4] ;  /* 0x0008f40001a67983 */ /* 0x000ea80000100800 */
[----:B------:R-:W4:Y:S04]  /*d0a0*/  LDL R164, [R1+0x8f8] ;  /* 0x0008f80001a47983 */ /* 0x000f280000100800 */
[----:B---3--:R0:W-:Y:S04]  /*d0b0*/  STL [R1+0x54], R244 ;  /* 0x000054f401007387 */ /* 0x0081e80000100800 */
[----:B0-----:R-:W3:Y:S04]  /*d0c0*/  LDL.LU R244, [R1+0xda8] ;  /* 0x000da80001f47983 */ /* 0x001ee80000300800 */
[----:B------:R-:W2:Y:S04]  /*d0d0*/  LDL R154, [R1+0x90c] ;  /* 0x00090c00019a7983 */ /* 0x000ea80000100800 */
[----:B------:R-:W2:Y:S01]  /*d0e0*/  LDL R155, [R1+0x910] ;  /* 0x00091000019b7983 */ /* 0x000ea20000100800 */
[----:B------:R-:W-:-:S02]  /*d0f0*/  ISETP.GT.AND P1, PT, R152, 0x2e, PT ;  /* 0x0000002e9800780c */ /* 0x000fc40003f24270 */
[----:B------:R-:W-:-:S11]  /*d100*/  PRMT R240, RZ, 0x7610, R240 ;  /* 0x00007610fff07816 */ /* 0x000fd600000000f0 */
[----:B--2---:R-:W-:-:S04]  /*d110*/  @P1 LOP3.LUT R155, R155, R154, RZ, 0x3c, !PT ;  /* 0x0000009a9b9b1212 */ /* 0x004fc800078e3cff */
[----:B------:R-:W-:-:S04]  /*d120*/  @P1 LOP3.LUT R154, R155, R154, RZ, 0x3c, !PT ;  /* 0x0000009a9b9a1212 */ /* 0x000fc800078e3cff */
[----:B------:R-:W-:-:S05]  /*d130*/  @P1 LOP3.LUT R155, R155, R154, RZ, 0x3c, !PT ;  /* 0x0000009a9b9b1212 */ /* 0x000fca00078e3cff */
[----:B------:R0:W2:Y:S01]  /*d140*/  @P1 LDG.E.U16 R240, desc[UR60][R154.64] ;  /* 0x0000003c9af01981 */ /* 0x0000a2000c1e1500 */
[----:B------:R-:W-:Y:S01]  /*d150*/  PRMT R159, RZ, 0x7610, R159 ;  /* 0x00007610ff9f7816 */ /* 0x000fe2000000009f */
[----:B0-----:R-:W-:Y:S02]  /*d160*/  @P1 IMAD.MOV.U32 R154, RZ, RZ, R184 ;  /* 0x000000ffff9a1224 */ /* 0x001fe400078e00b8 */
[----:B------:R-:W-:-:S05]  /*d170*/  @P1 IMAD.MOV.U32 R155, RZ, RZ, R193 ;  /* 0x000000ffff9b1224 */ /* 0x000fca00078e00c1 */
[----:B------:R0:W3:Y:S04]  /*d180*/  @P1 LDG.E.U16 R159, desc[UR60][R154.64] ;  /* 0x0000003c9a9f1981 */ /* 0x0000e8000c1e1500 */
[----:B--2---:R1:W-:Y:S04]  /*d190*/  STL [R1+0x1c0], R240 ;  /* 0x0001c0f001007387 */ /* 0x0043e80000100800 */
[----:B-1----:R-:W2:Y:S04]  /*d1a0*/  LDL.LU R240, [R1+0xda4] ;  /* 0x000da40001f07983 */ /* 0x002ea80000300800 */
[----:B------:R-:W0:Y:S04]  /*d1b0*/  LDL R154, [R1+0x8fc] ;  /* 0x0008fc00019a7983 */ /* 0x000e280000100800 */
[----:B------:R-:W0:Y:S01]  /*d1c0*/  LDL R155, [R1+0x900] ;  /* 0x00090000019b7983 */ /* 0x000e220000100800 */
[----:B------:R-:W-:-:S02]  /*d1d0*/  ISETP.GT.AND P2, PT, R152, 0x2f, PT ;  /* 0x0000002f9800780c */ /* 0x000fc40003f44270 */
[----:B------:R-:W-:Y:S01]  /*d1e0*/  PRMT R238, RZ, 0x7610, R238 ;  /* 0x00007610ffee7816 */ /* 0x000fe200000000ee */
[----:B------:R-:W2:Y:S01]  /*d1f0*/  LDL R184, [R1+0x8e8] ;  /* 0x0008e80001b87983 */ /* 0x000ea20000100800 */
[----:B------:R-:W-:-:S03]  /*d200*/  PRMT R234, RZ, 0x7610, R234 ;  /* 0x00007610ffea7816 */ /* 0x000fc600000000ea */
[----:B------:R-:W2:Y:S06]  /*d210*/  LDL R193, [R1+0x8dc] ;  /* 0x0008dc0001c17983 */ /* 0x000eac0000100800 */
[----:B0-----:R-:W-:-:S04]  /*d220*/  @P2 LOP3.LUT R155, R155, R154, RZ, 0x3c, !PT ;  /* 0x0000009a9b9b2212 */ /* 0x001fc800078e3cff */
[----:B------:R-:W-:-:S04]  /*d230*/  @P2 LOP3.LUT R154, R155, R154, RZ, 0x3c, !PT ;  /* 0x0000009a9b9a2212 */ /* 0x000fc800078e3cff */
[----:B------:R-:W-:-:S05]  /*d240*/  @P2 LOP3.LUT R155, R155, R154, RZ, 0x3c, !PT ;  /* 0x0000009a9b9b2212 */ /* 0x000fca00078e3cff */
[----:B------:R4:W2:Y:S02]  /*d250*/  @P2 LDG.E.U16 R238, desc[UR60][R154.64] ;  /* 0x0000003c9aee2981 */ /* 0x0008a4000c1e1500 */
[----:B----4-:R-:W-:Y:S02]  /*d260*/  @P2 IMAD.MOV.U32 R154, RZ, RZ, R164 ;  /* 0x000000ffff9a2224 */ /* 0x010fe400078e00a4 */
[----:B------:R-:W-:-:S05]  /*d270*/  @P2 IMAD.MOV.U32 R155, RZ, RZ, R166 ;  /* 0x000000ffff9b2224 */ /* 0x000fca00078e00a6 */
[----:B------:R-:W4:Y:S04]  /*d280*/  @P2 LDG.E.U16 R234, desc[UR60][R154.64] ;  /* 0x0000003c9aea2981 */ /* 0x000f28000c1e1500 */
[----:B---3--:R0:W-:Y:S04]  /*d290*/  STL [R1+0x1bc], R159 ;  /* 0x0001bc9f01007387 */ /* 0x0081e80000100800 */
[----:B0-----:R-:W3:Y:S04]  /*d2a0*/  LDL R159, [R1+0x8e0] ;  /* 0x0008e000019f7983 */ /* 0x001ee80000100800 */
[----:B--2---:R0:W-:Y:S04]  /*d2b0*/  STL [R1+0x1b8], R238 ;  /* 0x0001b8ee01007387 */ /* 0x0041e80000100800 */
[----:B0-----:R-:W2:Y:S04]  /*d2c0*/  LDL.LU R238, [R1+0xda0] ;  /* 0x000da00001ee7983 */ /* 0x001ea80000300800 */
[----:B------:R-:W2:Y:S04]  /*d2d0*/  LDL R166, [R1+0x8d4] ;  /* 0x0008d40001a67983 */ /* 0x000ea80000100800 */
[----:B------:R-:W2:Y:S04]  /*d2e0*/  LDL R164, [R1+0x8d8] ;  /* 0x0008d80001a47983 */ /* 0x000ea80000100800 */
[----:B----4-:R0:W-:Y:S04]  /*d2f0*/  STL [R1+0x1b4], R234 ;  /* 0x0001b4ea01007387 */ /* 0x0101e80000100800 */
[----:B0-----:R-:W4:Y:S04]  /*d300*/  LDL.LU R234, [R1+0xd9c] ;  /* 0x000d9c0001ea7983 */ /* 0x001f280000300800 */
[----:B------:R-:W3:Y:S04]  /*d310*/  LDL R154, [R1+0x8ec] ;  /* 0x0008ec00019a7983 */ /* 0x000ee80000100800 */
[----:B------:R-:W3:Y:S01]  /*d320*/  LDL R155, [R1+0x8f0] ;  /* 0x0008f000019b7983 */ /* 0x000ee20000100800 */
[----:B------:R-:W-:-:S02]  /*d330*/  ISETP.GT.AND P0, PT, R152, 0x30, PT ;  /* 0x000000309800780c */ /* 0x000fc40003f04270 */
[----:B------:R-:W-:-:S11]  /*d340*/  PRMT R231, RZ, 0x7610, R231 ;  /* 0x00007610ffe77816 */ /* 0x000fd600000000e7 */
[----:B---3--:R-:W-:-:S04]  /*d350*/  @P0 LOP3.LUT R155, R155, R154, RZ, 0x3c, !PT ;  /* 0x0000009a9b9b0212 */ /* 0x008fc800078e3cff */
[----:B------:R-:W-:-:S04]  /*d360*/  @P0 LOP3.LUT R154, R155, R154, RZ, 0x3c, !PT ;  /* 0x0000009a9b9a0212 */ /* 0x000fc800078e3cff */
[----:B------:R-:W-:-:S05]  /*d370*/  @P0 LOP3.LUT R155, R155, R154, RZ, 0x3c, !PT ;  /* 0x0000009a9b9b0212 */ /* 0x000fca00078e3cff */
[----:B------:R-:W3:Y:S01]  /*d380*/  @P0 LDG.E.U16 R231, desc[UR60][R154.64] ;  /* 0x0000003c9ae70981 */ /* 0x000ee2000c1e1500 */
[----:B------:R-:W-:-:S03]  /*d390*/  PRMT R228, RZ, 0x7610, R228 ;  /* 0x00007610ffe47816 */ /* 0x000fc600000000e4 */
[----:B---3--:R0:W-:Y:S04]  /*d3a0*/  STL [R1+0x50], R231 ;  /* 0x000050e701007387 */ /* 0x0081e80000100800 */
[----:B0-----:R-:W3:Y:S04]  /*d3b0*/  LDL.LU R231, [R1+0xd98] ;  /* 0x000d980001e77983 */ /* 0x001ee80000300800 */
[----:B------:R-:W2:Y:S01]  /*d3c0*/  LDL R155, [R1+0x8e4] ;  /* 0x0008e400019b7983 */ /* 0x000ea20000100800 */
[----:B------:R-:W-:Y:S01]  /*d3d0*/  @P0 IMAD.MOV.U32 R154, RZ, RZ, R184 ;  /* 0x000000ffff9a0224 */ /* 0x000fe200078e00b8 */
[----:B------:R-:W-:-:S02]  /*d3e0*/  ISETP.GT.AND P1, PT, R152, 0x31, PT ;  /* 0x000000319800780c */ /* 0x000fc40003f24270 */
[----:B------:R-:W-:Y:S01]  /*d3f0*/  PRMT R185, RZ, 0x7610, R185 ;  /* 0x00007610ffb97816 */ /* 0x000fe200000000b9 */
[----:B------:R-:W4:Y:S04]  /*d400*/  LDL R184, [R1+0x8d0] ;  /* 0x0008d00001b87983 */ /* 0x000f280000100800 */
[----:B--2---:R0:W2:Y:S01]  /*d410*/  @P0 LDG.E.U16 R228, desc[UR60][R154.64] ;  /* 0x0000003c9ae40981 */ /* 0x0040a2000c1e1500 */
[----:B------:R-:W-:-:S05]  /*d420*/  PRMT R162, RZ, 0x7610, R162 ;  /* 0x00007610ffa27816 */ /* 0x000fca00000000a2 */
[----:B0-----:R-:W-:Y:S02]  /*d430*/  @P1 IMAD.MOV.U32 R154, RZ, RZ, R159 ;  /* 0x000000ffff9a1224 */ /* 0x001fe400078e009f */
[----:B------:R-:W-:-:S05]  /*d440*/  @P1 IMAD.MOV.U32 R155, RZ, RZ, R193 ;  /* 0x000000ffff9b1224 */ /* 0x000fca00078e00c1 */
[----:B------:R0:W3:Y:S02]  /*d450*/  @P1 LDG.E.U16 R185, desc[UR60][R154.64] ;  /* 0x0000003c9ab91981 */ /* 0x0000e4000c1e1500 */
[----:B0-----:R-:W-:Y:S02]  /*d460*/  @P1 IMAD.MOV.U32 R154, RZ, RZ, R164 ;  /* 0x000000ffff9a1224 */ /* 0x001fe400078e00a4 */
[----:B------:R-:W-:-:S05]  /*d470*/  @P1 IMAD.MOV.U32 R155, RZ, RZ, R166 ;  /* 0x000000ffff9b1224 */ /* 0x000fca00078e00a6 */
[----:B------:R4:W3:Y:S04]  /*d480*/  @P1 LDG.E.U16 R162, desc[UR60][R154.64] ;  /* 0x0000003c9aa21981 */ /* 0x0008e8000c1e1500 */
[----:B--2---:R0:W-:Y:S04]  /*d490*/  STL [R1+0x4c], R228 ;  /* 0x00004ce401007387 */ /* 0x0041e80000100800 */
[----:B0-----:R-:W2:Y:S04]  /*d4a0*/  LDL.LU R228, [R1+0xd94] ;  /* 0x000d940001e47983 */ /* 0x001ea80000300800 */
[----:B------:R-:W2:Y:S04]  /*d4b0*/  LDL R155, [R1+0x8cc] ;  /* 0x0008cc00019b7983 */ /* 0x000ea80000100800 */
[----:B------:R-:W2:Y:S04]  /*d4c0*/  LDL R193, [R1+0x8c4] ;  /* 0x0008c40001c17983 */ /* 0x000ea80000100800 */
[----:B------:R-:W2:Y:S01]  /*d4d0*/  LDL R159, [R1+0x8c8] ;  /* 0x0008c800019f7983 */ /* 0x000ea20000100800 */
[----:B------:R-:W-:-:S02]  /*d4e0*/  ISETP.GT.AND P2, PT, R152, 0x32, PT ;  /* 0x000000329800780c */ /* 0x000fc40003f44270 */
[----:B------:R-:W-:Y:S01]  /*d4f0*/  PRMT R183, RZ, 0x7610, R183 ;  /* 0x00007610ffb77816 */ /* 0x000fe200000000b7 */
[----:B------:R-:W2:Y:S01]  /*d500*/  LDL R166, [R1+0x8bc] ;  /* 0x0008bc0001a67983 */ /* 0x000ea20000100800 */
[----:B------:R-:W-:-:S03]  /*d510*/  PRMT R156, RZ, 0x7610, R156 ;  /* 0x00007610ff9c7816 */ /* 0x000fc6000000009c */
[----:B------:R-:W2:Y:S06]  /*d520*/  LDL R164, [R1+0x8c0] ;  /* 0x0008c00001a47983 */ /* 0x000eac0000100800 */
[----:B----4-:R-:W-:Y:S01]  /*d530*/  @P2 IMAD.MOV.U32 R154, RZ, RZ, R184 ;  /* 0x000000ffff9a2224 */ /* 0x010fe200078e00b8 */
[----:B---3--:R0:W-:Y:S04]  /*d540*/  STL [R1+0x48], R185 ;  /* 0x000048b901007387 */ /* 0x0081e80000100800 */
[----:B0-----:R-:W3:Y:S04]  /*d550*/  LDL R185, [R1+0x8b4] ;  /* 0x0008b40001b97983 */ /* 0x001ee80000100800 */
[----:B------:R0:W-:Y:S01]  /*d560*/  STL [R1+0x44], R162 ;  /* 0x000044a201007387 */ /* 0x0001e20000100800 */
[----:B------:R-:W-:-:S03]  /*d570*/  ISETP.GT.AND P0, PT, R152, 0x33, PT ;  /* 0x000000339800780c */ /* 0x000fc60003f04270 */
[----:B------:R-:W4:Y:S04]  /*d580*/  LDL R184, [R1+0x8ac] ;  /* 0x0008ac0001b87983 */ /* 0x000f280000100800 */
[----:B0-----:R-:W4:Y:S04]  /*d590*/  LDL R162, [R1+0x8b8] ;  /* 0x0008b80001a27983 */ /* 0x001f280000100800 */
[----:B--2---:R0:W2:Y:S02]  /*d5a0*/  @P2 LDG.E.U16 R183, desc[UR60][R154.64] ;  /* 0x0000003c9ab72981 */ /* 0x0040a4000c1e1500 */
[----:B0-----:R-:W-:-:S02]  /*d5b0*/  @P2 IMAD.MOV.U32 R154, RZ, RZ, R159 ;  /* 0x000000ffff9a2224 */ /* 0x001fc400078e009f */
[----:B------:R-:W-:-:S05]  /*d5c0*/  @P2 IMAD.MOV.U32 R155, RZ, RZ, R193 ;  /* 0x000000ffff9b2224 */ /* 0x000fca00078e00c1 */
[----:B------:R0:W2:Y:S01]  /*d5d0*/  @P2 LDG.E.U16 R156, desc[UR60][R154.64] ;  /* 0x0000003c9a9c2981 */ /* 0x0000a2000c1e1500 */
[----:B------:R-:W-:Y:S02]  /*d5e0*/  PRMT R192, RZ, 0x7610, R192 ;  /* 0x00007610ffc07816 */ /* 0x000fe400000000c0 */
[----:B------:R-:W-:Y:S01]  /*d5f0*/  PRMT R161, RZ, 0x7610, R161 ;  /* 0x00007610ffa17816 */ /* 0x000fe200000000a1 */
[----:B0-----:R-:W-:Y:S02]  /*d600*/  @P0 IMAD.MOV.U32 R154, RZ, RZ, R164 ;  /* 0x000000ffff9a0224 */ /* 0x001fe400078e00a4 */
[----:B------:R-:W-:-:S05]  /*d610*/  @P0 IMAD.MOV.U32 R155, RZ, RZ, R166 ;  /* 0x000000ffff9b0224 */ /* 0x000fca00078e00a6 */
[----:B------:R3:W2:Y:S02]  /*d620*/  @P0 LDG.E.U16 R192, desc[UR60][R154.64] ;  /* 0x0000003c9ac00981 */ /* 0x0006a4000c1e1500 */
[----:B---3--:R-:W-:Y:S02]  /*d630*/  @P0 IMAD.MOV.U32 R155, RZ, RZ, R185 ;  /* 0x000000ffff9b0224 */ /* 0x008fe400078e00b9 */
[----:B----4-:R-:W-:-:S05]  /*d640*/  @P0 IMAD.MOV.U32 R154, RZ, RZ, R162 ;  /* 0x000000ffff9a0224 */ /* 0x010fca00078e00a2 */
[----:B------:R0:W3:Y:S04]  /*d650*/  @P0 LDG.E.U16 R161, desc[UR60][R154.64] ;  /* 0x0000003c9aa10981 */ /* 0x0000e8000c1e1500 */
[----:B--2---:R1:W-:Y:S04]  /*d660*/  STL [R1+0x40], R183 ;  /* 0x000040b701007387 */ /* 0x0043e80000100800 */
[----:B------:R-:W2:Y:S04]  /*d670*/  LDL R159, [R1+0x8a4] ;  /* 0x0008a400019f7983 */ /* 0x000ea80000100800 */
[----:B-1----:R-:W4:Y:S04]  /*d680*/  LDL R183, [R1+0x8b0] ;  /* 0x0008b00001b77983 */ /* 0x002f280000100800 */
[----:B------:R1:W-:Y:S04]  /*d690*/  STL [R1+0x3c], R156 ;  /* 0x00003c9c01007387 */ /* 0x0003e80000100800 */
[----:B------:R-:W2:Y:S04]  /*d6a0*/  LDL R166, [R1+0x89c] ;  /* 0x00089c0001a67983 */ /* 0x000ea80000100800 */
[----:B------:R-:W2:Y:S04]  /*d6b0*/  LDL R164, [R1+0x8a0] ;  /* 0x0008a00001a47983 */ /* 0x000ea80000100800 */
[----:B-1----:R-:W2:Y:S01]  /*d6c0*/  LDL R156, [R1+0x8a8] ;  /* 0x0008a800019c7983 */ /* 0x002ea20000100800 */
[----:B------:R-:W-:-:S02]  /*d6d0*/  ISETP.GT.AND P1, PT, R152, 0x34, PT ;  /* 0x000000349800780c */ /* 0x000fc40003f24270 */
[----:B------:R-:W-:Y:S01]  /*d6e0*/  ISETP.GT.AND P2, PT, R152, 0x35, PT ;  /* 0x000000359800780c */ /* 0x000fe20003f44270 */
[----:B------:R-:W2:Y:S01]  /*d6f0*/  LDL R162, [R1+0x894] ;  /* 0x0008940001a27983 */ /* 0x000ea20000100800 */
[----:B------:R-:W-:Y:S02]  /*d700*/  PRMT R182, RZ, 0x7610, R182 ;  /* 0x00007610ffb67816 */ /* 0x000fe400000000b6 */
[----:B------:R-:W-:-:S07]  /*d710*/  PRMT R178, RZ, 0x7610, R178 ;  /* 0x00007610ffb27816 */ /* 0x000fce00000000b2 */
[----:B0-----:R-:W-:Y:S01]  /*d720*/  @P1 IMAD.MOV.U32 R155, RZ, RZ, R184 ;  /* 0x000000ffff9b1224 */ /* 0x001fe200078e00b8 */
[----:B------:R-:W-:Y:S01]  /*d730*/  PRMT R174, RZ, 0x7610, R174 ;  /* 0x00007610ffae7816 */ /* 0x000fe200000000ae */
[----:B---3--:R0:W-:Y:S04]  /*d740*/  STL [R1+0x34], R161 ;  /* 0x000034a101007387 */ /* 0x0081e80000100800 */
[----:B0-----:R-:W3:Y:S01]  /*d750*/  LDL R161, [R1+0x898] ;  /* 0x0008980001a17983 */ /* 0x001ee20000100800 */
[----:B----4-:R-:W-:-:S05]  /*d760*/  @P1 IMAD.MOV.U32 R154, RZ, RZ, R183 ;  /* 0x000000ffff9a1224 */ /* 0x010fca00078e00b7 */
[----:B------:R2:W4:Y:S02]  /*d770*/  @P1 LDG.E.U16 R182, desc[UR60][R154.64] ;  /* 0x0000003c9ab61981 */ /* 0x000524000c1e1500 */
[----:B--2---:R-:W-:Y:S02]  /*d780*/  @P1 IMAD.MOV.U32 R155, RZ, RZ, R159 ;  /* 0x000000ffff9b1224 */ /* 0x004fe400078e009f */
[----:B------:R-:W2:Y:S01]  /*d790*/  LDL R159, [R1+0x88c] ;  /* 0x00088c00019f7983 */ /* 0x000ea20000100800 */
[----:B------:R-:W-:-:S03]  /*d7a0*/  @P1 IMAD.MOV.U32 R154, RZ, RZ, R156 ;  /* 0x000000ffff9a1224 */ /* 0x000fc600078e009c */
[----:B------:R-:W4:Y:S04]  /*d7b0*/  LDL R156, [R1+0x890] ;  /* 0x00089000019c7983 */ /* 0x000f280000100800 */
[----:B------:R0:W2:Y:S02]  /*d7c0*/  @P1 LDG.E.U16 R178, desc[UR60][R154.64] ;  /* 0x0000003c9ab21981 */ /* 0x0000a4000c1e1500 */
[----:B0-----:R-:W-:Y:S02]  /*d7d0*/  @P2 IMAD.MOV.U32 R154, RZ, RZ, R164 ;  /* 0x000000ffff9a2224 */ /* 0x001fe400078e00a4 */
[----:B------:R-:W-:Y:S01]  /*d7e0*/  @P2 IMAD.MOV.U32 R155, RZ, RZ, R166 ;  /* 0x000000ffff9b2224 */ /* 0x000fe200078e00a6 */
[----:B------:R-:W4:Y:S04]  /*d7f0*/  LDL R164, [R1+0x888] ;  /* 0x0008880001a47983 */ /* 0x000f280000100800 */
[----:B------:R3:W4:Y:S04]  /*d800*/  @P2 LDG.E.U16 R174, desc[UR60][R154.64] ;  /* 0x0000003c9aae2981 */ /* 0x000728000c1e1500 */
[----:B------:R-:W4:Y:S01]  /*d810*/  LDL R166, [R1+0x884] ;  /* 0x0008840001a67983 */ /* 0x000f220000100800 */
[----:B------:R-:W-:-:S02]  /*d820*/  ISETP.GT.AND P0, PT, R152, 0x36, PT ;  /* 0x000000369800780c */ /* 0x000fc40003f04270 */
[----:B------:R-:W-:Y:S01]  /*d830*/  PRMT R181, RZ, 0x7610, R181 ;  /* 0x00007610ffb57816 */ /* 0x000fe200000000b5 */
[----:B---3--:R-:W-:Y:S02]  /*d840*/  @P2 IMAD.MOV.U32 R154, RZ, RZ, R161 ;  /* 0x000000ffff9a2224 */ /* 0x008fe400078e00a1 */
[----:B------:R-:W-:-:S05]  /*d850*/  @P2 IMAD.MOV.U32 R155, RZ, RZ, R162 ;  /* 0x000000ffff9b2224 */ /* 0x000fca00078e00a2 */
[----:B------:R0:W3:Y:S04]  /*d860*/  @P2 LDG.E.U16 R181, desc[UR60][R154.64] ;  /* 0x0000003c9ab52981 */ /* 0x0000e8000c1e1500 */
[----:B--2---:R1:W-:Y:S04]  /*d870*/  STL [R1+0x2c], R178 ;  /* 0x00002cb201007387 */ /* 0x0043e80000100800 */
[----:B-1----:R-:W2:Y:S04]  /*d880*/  LDL R178, [R1+0x87c] ;  /* 0x00087c0001b27983 */ /* 0x002ea80000100800 */
[----:B----4-:R1:W-:Y:S04]  /*d890*/  STL [R1+0x28], R174 ;  /* 0x000028ae01007387 */ /* 0x0103e80000100800 */
[----:B------:R-:W4:Y:S04]  /*d8a0*/  LDL R162, [R1+0x874] ;  /* 0x0008740001a27983 */ /* 0x000f280000100800 */
[----:B------:R-:W3:Y:S04]  /*d8b0*/  LDL R161, [R1+0x878] ;  /* 0x0008780001a17983 */ /* 0x000ee80000100800 */
[----:B-1----:R-:W4:Y:S01]  /*d8c0*/  LDL R174, [R1+0x880] ;  /* 0x0008800001ae7983 */ /* 0x002f220000100800 */
[----:B0-----:R-:W-:-:S02]  /*d8d0*/  @P0 IMAD.MOV.U32 R154, RZ, RZ, R156 ;  /* 0x000000ffff9a0224 */ /* 0x001fc400078e009c */
[----:B------:R-:W-:Y:S01]  /*d8e0*/  @P0 IMAD.MOV.U32 R155, RZ, RZ, R159 ;  /* 0x000000ffff9b0224 */ /* 0x000fe200078e009f */
[----:B------:R-:W-:Y:S04]  /*d8f0*/  STL [R1+0x38], R192 ;  /* 0x000038c001007387 */ /* 0x000fe80000100800 */
[----:B------:R-:W3:Y:S04]  /*d900*/  LDL R159, [R1+0x86c] ;  /* 0x00086c00019f7983 */ /* 0x000ee80000100800 */
[----:B------:R-:W3:Y:S01]  /*d910*/  LDL R156, [R1+0x870] ;  /* 0x00087000019c7983 */ /* 0x000ee20000100800 */
[----:B------:R-:W-:-:S02]  /*d920*/  ISETP.GT.AND P1, PT, R152, 0x37, PT ;  /* 0x000000379800780c */ /* 0x000fc40003f24270 */
[----:B------:R-:W-:Y:S02]  /*d930*/  PRMT R180, RZ, 0x7610, R180 ;  /* 0x00007610ffb47816 */ /* 0x000fe400000000b4 */
[----:B------:R-:W-:-:S04]  /*d940*/  PRMT R179, RZ, 0x7610, R179 ;  /* 0x00007610ffb37816 */ /* 0x000fc800000000b3 */
[----:B------:R0:W3:Y:S01]  /*d950*/  @P0 LDG.E.U16 R180, desc[UR60][R154.64] ;  /* 0x0000003c9ab40981 */ /* 0x0000e2000c1e1500 */
[----:B------:R-:W-:Y:S02]  /*d960*/  ISETP.GT.AND P2, PT, R152, 0x38, PT ;  /* 0x000000389800780c */ /* 0x000fe40003f44270 */
[----:B------:R-:W-:Y:S01]  /*d970*/  PRMT R190, RZ, 0x7610, R190 ;  /* 0x00007610ffbe7816 */ /* 0x000fe200000000be */
[----:B0-----:R-:W-:Y:S02]  /*d980*/  @P0 IMAD.MOV.U32 R154, RZ, RZ, R164 ;  /* 0x000000ffff9a0224 */ /* 0x001fe400078e00a4 */
[----:B------:R-:W-:Y:S01]  /*d990*/  @P0 IMAD.MOV.U32 R155, RZ, RZ, R166 ;  /* 0x000000ffff9b0224 */ /* 0x000fe200078e00a6 */
[----:B------:R-:W-:Y:S01]  /*d9a0*/  PRMT R191, RZ, 0x7610, R191 ;  /* 0x00007610ffbf7816 */ /* 0x000fe200000000bf */
[----:B------:R-:W3:Y:S04]  /*d9b0*/  LDL R166, [R1+0x864] ;  /* 0x0008640001a67983 */ /* 0x000ee80000100800 */
[----:B------:R2:W3:Y:S01]  /*d9c0*/  @P0 LDG.E.U16 R179, desc[UR60][R154.64] ;  /* 0x0000003c9ab30981 */ /* 0x0004e2000c1e1500 */
[----:B------:R-:W-:-:S03]  /*d9d0*/  PRMT R172, RZ, 0x7610, R172 ;  /* 0x00007610ffac7816 */ /* 0x000fc600000000ac */
[----:B------:R-:W3:Y:S01]  /*d9e0*/  LDL R164, [R1+0x868] ;  /* 0x0008680001a47983 */ /* 0x000ee20000100800 */
[----:B--2---:R-:W-:Y:S02]  /*d9f0*/  @P1 IMAD.MOV.U32 R155, RZ, RZ, R178 ;  /* 0x000000ffff9b1224 */ /* 0x004fe400078e00b2 */
[----:B----4-:R-:W-:-:S05]  /*da00*/  @P1 IMAD.MOV.U32 R154, RZ, RZ, R174 ;  /* 0x000000ffff9a1224 */ /* 0x010fca00078e00ae */
[----:B------:R3:W2:Y:S02]  /*da10*/  @P1 LDG.E.U16 R190, desc[UR60][R154.64] ;  /* 0x0000003c9abe1981 */ /* 0x0006a4000c1e1500 */
[----:B---3--:R-:W-:Y:S02]  /*da20*/  @P1 IMAD.MOV.U32 R154, RZ, RZ, R161 ;  /* 0x000000ffff9a1224 */ /* 0x008fe400078e00a1 */
[----:B------:R-:W-:-:S05]  /*da30*/  @P1 IMAD.MOV.U32 R155, RZ, RZ, R162 ;  /* 0x000000ffff9b1224 */ /* 0x000fca00078e00a2 */
[----:B------:R0:W3:Y:S02]  /*da40*/  @P1 LDG.E.U16 R191, desc[UR60][R154.64] ;  /* 0x0000003c9abf1981 */ /* 0x0000e4000c1e1500 */
[----:B0-----:R-:W-:Y:S02]  /*da50*/  @P2 IMAD.MOV.U32 R154, RZ, RZ, R156 ;  /* 0x000000ffff9a2224 */ /* 0x001fe400078e009c */
[----:B------:R-:W-:-:S05]  /*da60*/  @P2 IMAD.MOV.U32 R155, RZ, RZ, R159 ;  /* 0x000000ffff9b2224 */ /* 0x000fca00078e009f */
[----:B------:R-:W4:Y:S04]  /*da70*/  @P2 LDG.E.U16 R172, desc[UR60][R154.64] ;  /* 0x0000003c9aac2981 */ /* 0x000f28000c1e1500 */
[----:B------:R-:W-:Y:S04]  /*da80*/  STL [R1+0x30], R182 ;  /* 0x000030b601007387 */ /* 0x000fe80000100800 */
[----:B--2---:R-:W-:Y:S04]  /*da90*/  STL [R1+0xd0c], R190 ;  /* 0x000d0cbe01007387 */ /* 0x004fe80000100800 */
[----:B------:R-:W2:Y:S04]  /*daa0*/  LDL R162, [R1+0x85c] ;  /* 0x00085c0001a27983 */ /* 0x000ea80000100800 */
[----:B------:R-:W2:Y:S04]  /*dab0*/  LDL R161, [R1+0x860] ;  /* 0x0008600001a17983 */ /* 0x000ea80000100800 */
[----:B---3--:R-:W-:Y:S04]  /*dac0*/  STL [R1+0xd10], R191 ;  /* 0x000d10bf01007387 */ /* 0x008fe80000100800 */
[----:B------:R-:W3:Y:S04]  /*dad0*/  LDL R159, [R1+0x854] ;  /* 0x00085400019f7983 */ /* 0x000ee80000100800 */
[----:B------:R-:W3:Y:S04]  /*dae0*/  LDL R156, [R1+0x858] ;  /* 0x00085800019c7983 */ /* 0x000ee80000100800 */
[----:B------:R-:W3:Y:S04]  /*daf0*/  LDL R174, [R1+0x84c] ;  /* 0x00084c0001ae7983 */ /* 0x000ee80000100800 */
[----:B------:R-:W-:Y:S04]  /*db00*/  STL [R1+0x24], R181 ;  /* 0x000024b501007387 */ /* 0x000fe80000100800 */
[----:B----4-:R0:W-:Y:S04]  /*db10*/  STL [R1+0x20], R172 ;  /* 0x000020ac01007387 */ /* 0x0101e80000100800 */
[----:B0-----:R-:W4:Y:S01]  /*db20*/  LDL R172, [R1+0x850] ;  /* 0x0008500001ac7983 */ /* 0x001f220000100800 */
[----:B------:R-:W-:-:S02]  /*db30*/  @P2 IMAD.MOV.U32 R154, RZ, RZ, R164 ;  /* 0x000000ffff9a2224 */ /* 0x000fc400078e00a4 */
[----:B------:R-:W-:Y:S01]  /*db40*/  @P2 IMAD.MOV.U32 R155, RZ, RZ, R166 ;  /* 0x000000ffff9b2224 */ /* 0x000fe200078e00a6 */
[----:B------:R-:W4:Y:S04]  /*db50*/  LDL R164, [R1+0x848] ;  /* 0x0008480001a47983 */ /* 0x000f280000100800 */
[----:B------:R-:W4:Y:S01]  /*db60*/  LDL R166, [R1+0x844] ;  /* 0x0008440001a67983 */ /* 0x000f220000100800 */
[C---:B------:R-:W-:Y:S02]  /*db70*/  ISETP.GT.AND P0, PT, R152.reuse, 0x39, PT ;  /* 0x000000399800780c */ /* 0x040fe40003f04270 */
[----:B------:R-:W-:Y:S02]  /*db80*/  PRMT R177, RZ, 0x7610, R177 ;  /* 0x00007610ffb17816 */ /* 0x000fe400000000b1 */
[----:B------:R-:W-:-:S02]  /*db90*/  ISETP.GT.AND P1, PT, R152, 0x3a, PT ;  /* 0x0000003a9800780c */ /* 0x000fc40003f24270 */
[----:B------:R-:W-:Y:S02]  /*dba0*/  PRMT R176, RZ, 0x7610, R176 ;  /* 0x00007610ffb07816 */ /* 0x000fe400000000b0 */
[----:B------:R2:W4:Y:S01]  /*dbb0*/  @P2 LDG.E.U16 R177, desc[UR60][R154.64] ;  /* 0x0000003c9ab12981 */ /* 0x000522000c1e1500 */
[----:B------:R-:W-:Y:S02]  /*dbc0*/  PRMT R175, RZ, 0x7610, R175 ;  /* 0x00007610ffaf7816 */ /* 0x000fe400000000af */
[----:B------:R-:W-:Y:S02]  /*dbd0*/  PRMT R167, RZ, 0x7610, R167 ;  /* 0x00007610ffa77816 */ /* 0x000fe400000000a7 */
[----:B--2---:R-:W-:Y:S02]  /*dbe0*/  @P0 IMAD.MOV.U32 R155, RZ, RZ, R162 ;  /* 0x000000ffff9b0224 */ /* 0x004fe400078e00a2 */
[----:B------:R-:W-:-:S05]  /*dbf0*/  @P0 IMAD.MOV.U32 R154, RZ, RZ, R161 ;  /* 0x000000ffff9a0224 */ /* 0x000fca00078e00a1 */
[----:B------:R3:W2:Y:S02]  /*dc00*/  @P0 LDG.E.U16 R176, desc[UR60][R154.64] ;  /* 0x0000003c9ab00981 */ /* 0x0006a4000c1e1500 */
[----:B---3--:R-:W-:Y:S02]  /*dc10*/  @P0 IMAD.MOV.U32 R155, RZ, RZ, R159 ;  /* 0x000000ffff9b0224 */ /* 0x008fe400078e009f */
[----:B------:R-:W-:-:S05]  /*dc20*/  @P0 IMAD.MOV.U32 R154, RZ, RZ, R156 ;  /* 0x000000ffff9a0224 */ /* 0x000fca00078e009c */
[----:B------:R0:W3:Y:S02]  /*dc30*/  @P0 LDG.E.U16 R175, desc[UR60][R154.64] ;  /* 0x0000003c9aaf0981 */ /* 0x0000e4000c1e1500 */
[----:B0-----:R-:W-:Y:S02]  /*dc40*/  @P1 IMAD.MOV.U32 R155, RZ, RZ, R174 ;  /* 0x000000ffff9b1224 */ /* 0x001fe400078e00ae */
[----:B----4-:R-:W-:-:S05]  /*dc50*/  @P1 IMAD.MOV.U32 R154, RZ, RZ, R172 ;  /* 0x000000ffff9a1224 */ /* 0x010fca00078e00ac */
[----:B------:R0:W4:Y:S01]  /*dc60*/  @P1 LDG.E.U16 R167, desc[UR60][R154.64] ;  /* 0x0000003c9aa71981 */ /* 0x000122000c1e1500 */
[----:B------:R-:W-:-:S03]  /*dc70*/  PRMT R163, RZ, 0x7610, R163 ;  /* 0x00007610ffa37816 */ /* 0x000fc600000000a3 */
[----:B------:R-:W-:Y:S04]  /*dc80*/  STL [R1+0x1b0], R180 ;  /* 0x0001b0b401007387 */ /* 0x000fe80000100800 */
[----:B------:R-:W2:Y:S01]  /*dc90*/  LDL R162, [R1+0x83c] ;  /* 0x00083c0001a27983 */ /* 0x000ea20000100800 */
[----:B0-----:R-:W-:Y:S02]  /*dca0*/  @P1 IMAD.MOV.U32 R154, RZ, RZ, R164 ;  /* 0x000000ffff9a1224 */ /* 0x001fe400078e00a4 */
[----:B------:R-:W-:Y:S01]  /*dcb0*/  @P1 IMAD.MOV.U32 R155, RZ, RZ, R166 ;  /* 0x000000ffff9b1224 */ /* 0x000fe200078e00a6 */
[----:B------:R-:W3:Y:S04]  /*dcc0*/  LDL R161, [R1+0x840] ;  /* 0x0008400001a17983 */ /* 0x000ee80000100800 */
[----:B------:R2:W3:Y:S04]  /*dcd0*/  @P1 LDG.E.U16 R163, desc[UR60][R154.64] ;  /* 0x0000003c9aa31981 */ /* 0x0004e8000c1e1500 */
[----:B------:R-:W-:Y:S04]  /*dce0*/  STL [R1+0x1ac], R179 ;  /* 0x0001acb301007387 */ /* 0x000fe80000100800 */
[----:B------:R-:W3:Y:S04]  /*dcf0*/  LDL R159, [R1+0x834] ;  /* 0x00083400019f7983 */ /* 0x000ee80000100800 */
[----:B------:R-:W3:Y:S04]  /*dd00*/  LDL R156, [R1+0x838] ;  /* 0x00083800019c7983 */ /* 0x000ee80000100800 */
[----:B------:R-:W3:Y:S04]  /*dd10*/  LDL R172, [R1+0x82c] ;  /* 0x00082c0001ac7983 */ /* 0x000ee80000100800 */
[----:B------:R-:W3:Y:S04]  /*dd20*/  LDL R164, [R1+0x830] ;  /* 0x0008300001a47983 */ /* 0x000ee80000100800 */
[----:B------:R-:W3:Y:S01]  /*dd30*/  LDL R166, [R1+0x828] ;  /* 0x0008280001a67983 */ /* 0x000ee20000100800 */
[----:B------:R-:W-:-:S03]  /*dd40*/  ISETP.GT.AND P2, PT, R152, 0x3b, PT ;  /* 0x0000003b9800780c */ /* 0x000fc60003f44270 */
[----:B----4-:R0:W-:Y:S04]  /*dd50*/  STL [R1+0x10], R167 ;  /* 0x000010a701007387 */ /* 0x0101e80000100800 */
[----:B0-----:R-:W4:Y:S01]  /*dd60*/  LDL R167, [R1+0x824] ;  /* 0x0008240001a77983 */ /* 0x001f220000100800 */
[----:B------:R-:W-:-:S05]  /*dd70*/  PRMT R160, RZ, 0x7610, R160 ;  /* 0x00007610ffa07816 */ /* 0x000fca00000000a0 */
[----:B--2---:R-:W-:Y:S02]  /*dd80*/  @P2 IMAD.MOV.U32 R155, RZ, RZ, R162 ;  /* 0x000000ffff9b2224 */ /* 0x004fe400078e00a2 */
[----:B---3--:R-:W-:Y:S01]  /*dd90*/  @P2 IMAD.MOV.U32 R154, RZ, RZ, R161 ;  /* 0x000000ffff9a2224 */ /* 0x008fe200078e00a1 */
[----:B------:R0:W-:Y:S04]  /*dda0*/  STL [R1+0xc], R163 ;  /* 0x00000ca301007387 */ /* 0x0001e80000100800 */
[----:B------:R-:W2:Y:S04]  /*ddb0*/  LDL R162, [R1+0x820] ;  /* 0x0008200001a27983 */ /* 0x000ea80000100800 */
[----:B------:R1:W3:Y:S04]  /*ddc0*/  @P2 LDG.E.U16 R160, desc[UR60][R154.64] ;  /* 0x0000003c9aa02981 */ /* 0x0002e8000c1e1500 */
[----:B0-----:R-:W3:Y:S01]  /*ddd0*/  LDL R163, [R1+0x81c] ;  /* 0x00081c0001a37983 */ /* 0x001ee20000100800 */
[----:B------:R-:W-:-:S02]  /*dde0*/  ISETP.GT.AND P0, PT, R152, 0x3c, PT ;  /* 0x0000003c9800780c */ /* 0x000fc40003f04270 */
[----:B------:R-:W-:Y:S01]  /*ddf0*/  PRMT R173, RZ, 0x7610, R173 ;  /* 0x00007610ffad7816 */ /* 0x000fe200000000ad */
[----:B-1----:R-:W-:Y:S02]  /*de00*/  @P2 IMAD.MOV.U32 R154, RZ, RZ, R156 ;  /* 0x000000ffff9a2224 */ /* 0x002fe400078e009c */
[----:B------:R-:W-:Y:S01]  /*de10*/  @P2 IMAD.MOV.U32 R155, RZ, RZ, R159 ;  /* 0x000000ffff9b2224 */ /* 0x000fe200078e009f */
[----:B------:R-:W-:-:S04]  /*de20*/  PRMT R168, RZ, 0x7610, R168 ;  /* 0x00007610ffa87816 */ /* 0x000fc800000000a8 */
[----:B------:R0:W3:Y:S01]  /*de30*/  @P2 LDG.E.U16 R173, desc[UR60][R154.64] ;  /* 0x0000003c9aad2981 */ /* 0x0000e2000c1e1500 */
[----:B------:R-:W-:Y:S02]  /*de40*/  PRMT R191, RZ, 0x7610, R191 ;  /* 0x00007610ffbf7816 */ /* 0x000fe400000000bf */
[----:B0-----:R-:W-:Y:S02]  /*de50*/  @P0 IMAD.MOV.U32 R154, RZ, RZ, R164 ;  /* 0x000000ffff9a0224 */ /* 0x001fe400078e00a4 */
[----:B------:R-:W-:-:S05]  /*de60*/  @P0 IMAD.MOV.U32 R155, RZ, RZ, R172 ;  /* 0x000000ffff9b0224 */ /* 0x000fca00078e00ac */
[----:B------:R0:W3:Y:S02]  /*de70*/  @P0 LDG.E.U16 R168, desc[UR60][R154.64] ;  /* 0x0000003c9aa80981 */ /* 0x0000e4000c1e1500 */
[----:B0-----:R-:W-:Y:S02]  /*de80*/  @P0 IMAD.MOV.U32 R154, RZ, RZ, R166 ;  /* 0x000000ffff9a0224 */ /* 0x001fe400078e00a6 */
[----:B----4-:R-:W-:-:S05]  /*de90*/  @P0 IMAD.MOV.U32 R155, RZ, RZ, R167 ;  /* 0x000000ffff9b0224 */ /* 0x010fca00078e00a7 */
[----:B------:R2:W4:Y:S01]  /*dea0*/  @P0 LDG.E.U16 R191, desc[UR60][R154.64] ;  /* 0x0000003c9abf0981 */ /* 0x000522000c1e1500 */
[----:B------:R-:W-:Y:S02]  /*deb0*/  ISETP.GT.AND P1, PT, R152, 0x3d, PT ;  /* 0x0000003d9800780c */ /* 0x000fe40003f24270 */
[----:B------:R-:W-:Y:S01]  /*dec0*/  PRMT R0, RZ, 0x7610, R0 ;  /* 0x00007610ff007816 */ /* 0x000fe20000000000 */
[----:B------:R-:W-:Y:S04]  /*ded0*/  STL [R1+0x1c], R177 ;  /* 0x00001cb101007387 */ /* 0x000fe80000100800 */
[----:B------:R-:W4:Y:S06]  /*dee0*/  LDL R161, [R1+0x814] ;  /* 0x0008140001a17983 */ /* 0x000f2c0000100800 */
[----:B--2---:R-:W-:-:S02]  /*def0*/  @P1 IMAD.MOV.U32 R154, RZ, RZ, R162 ;  /* 0x000000ffff9a1224 */ /* 0x004fc400078e00a2 */
[----:B---3--:R-:W-:Y:S01]  /*df00*/  @P1 IMAD.MOV.U32 R155, RZ, RZ, R163 ;  /* 0x000000ffff9b1224 */ /* 0x008fe200078e00a3 */
[----:B------:R0:W-:Y:S04]  /*df10*/  STL [R1+0x8], R160 ;  /* 0x000008a001007387 */ /* 0x0001e80000100800 */
[----:B------:R1:W2:Y:S04]  /*df20*/  @P1 LDG.E.U16 R0, desc[UR60][R154.64] ;  /* 0x0000003c9a001981 */ /* 0x0002a8000c1e1500 */
[----:B------:R-:W3:Y:S04]  /*df30*/  LDL R159, [R1+0x80c] ;  /* 0x00080c00019f7983 */ /* 0x000ee80000100800 */
[----:B0-----:R-:W3:Y:S04]  /*df40*/  LDL R160, [R1+0x818] ;  /* 0x0008180001a07983 */ /* 0x001ee80000100800 */
[----:B------:R-:W-:Y:S04]  /*df50*/  STL [R1+0x18], R176 ;  /* 0x000018b001007387 */ /* 0x000fe80000100800 */
[----:B------:R-:W3:Y:S04]  /*df60*/  LDL R156, [R1+0x810] ;  /* 0x00081000019c7983 */ /* 0x000ee80000100800 */
[----:B------:R-:W3:Y:S04]  /*df70*/  LDL R164, [R1+0x808] ;  /* 0x0008080001a47983 */ /* 0x000ee80000100800 */
[----:B------:R-:W-:Y:S04]  /*df80*/  STL [R1+0x14], R175 ;  /* 0x000014af01007387 */ /* 0x000fe80000100800 */
[----:B------:R0:W-:Y:S04]  /*df90*/  STL [R1], R168 ;  /* 0x000000a801007387 */ /* 0x0001e80000100800 */
[----:B0-----:R-:W3:Y:S04]  /*dfa0*/  LDL R168, [R1+0x804] ;  /* 0x0008040001a87983 */ /* 0x001ee80000100800 */
[----:B----4-:R-:W-:Y:S04]  /*dfb0*/  STL [R1+0xd80], R191 ;  /* 0x000d80bf01007387 */ /* 0x010fe80000100800 */
[----:B------:R-:W4:Y:S04]  /*dfc0*/  LDL R167, [R1+0x7fc] ;  /* 0x0007fc0001a77983 */ /* 0x000f280000100800 */
[----:B------:R-:W4:Y:S01]  /*dfd0*/  LDL R166, [R1+0x800] ;  /* 0x0008000001a67983 */ /* 0x000f220000100800 */
[----:B------:R-:W-:Y:S01]  /*dfe0*/  PRMT R2, RZ, 0x7610, R2 ;  /* 0x00007610ff027816 */ /* 0x000fe20000000002 */
[----:B-1----:R-:W-:-:S02]  /*dff0*/  @P1 IMAD.MOV.U32 R155, RZ, RZ, R161 ;  /* 0x000000ffff9b1224 */ /* 0x002fc400078e00a1 */
[----:B--2---:R0:W-:Y:S04]  /*e000*/  STL [R1+0xd88], R0 ;  /* 0x000d880001007387 */ /* 0x0041e80000100800 */
[----:B------:R-:W2:Y:S01]  /*e010*/  LDL R162, [R1+0x7f4] ;  /* 0x0007f40001a27983 */ /* 0x000ea20000100800 */
[----:B---3--:R-:W-:-:S03]  /*e020*/  @P1 IMAD.MOV.U32 R154, RZ, RZ, R160 ;  /* 0x000000ffff9a1224 */ /* 0x008fc600078e00a0 */
[----:B------:R-:W3:Y:S04]  /*e030*/  LDL R160, [R1+0x7f8] ;  /* 0x0007f80001a07983 */ /* 0x000ee80000100800 */
[----:B------:R1:W3:Y:S01]  /*e040*/  @P1 LDG.E.U16 R2, desc[UR60][R154.64] ;  /* 0x0000003c9a021981 */ /* 0x0002e2000c1e1500 */
[C---:B------:R-:W-:Y:S02]  /*e050*/  ISETP.GT.AND P2, PT, R152.reuse, 0x3e, PT ;  /* 0x0000003e9800780c */ /* 0x040fe40003f44270 */
[----:B------:R-:W-:Y:S02]  /*e060*/  ISETP.GT.AND P0, PT, R152, 0x3f, PT ;  /* 0x0000003f9800780c */ /* 0x000fe40003f04270 */
[----:B------:R-:W-:Y:S02]  /*e070*/  PRMT R171, RZ, 0x7610, R171 ;  /* 0x00007610ffab7816 */ /* 0x000fe400000000ab */
[----:B------:R-:W-:-:S07]  /*e080*/  PRMT R170, RZ, 0x7610, R170 ;  /* 0x00007610ffaa7816 */ /* 0x000fce00000000aa */
[----:B-1----:R-:W-:Y:S02]  /*e090*/  @P2 IMAD.MOV.U32 R154, RZ, RZ, R156 ;  /* 0x000000ffff9a2224 */ /* 0x002fe400078e009c */
[----:B------:R-:W-:-:S05]  /*e0a0*/  @P2 IMAD.MOV.U32 R155, RZ, RZ, R159 ;  /* 0x000000ffff9b2224 */ /* 0x000fca00078e009f */
[----:B------:R1:W3:Y:S01]  /*e0b0*/  @P2 LDG.E.U16 R171, desc[UR60][R154.64] ;  /* 0x0000003c9aab2981 */ /* 0x0002e2000c1e1500 */
[----:B------:R-:W-:Y:S01]  /*e0c0*/  PRMT R188, RZ, 0x7610, R188 ;  /* 0x00007610ffbc7816 */ /* 0x000fe200000000bc */
[----:B-1----:R-:W-:Y:S02]  /*e0d0*/  @P2 IMAD.MOV.U32 R154, RZ, RZ, R164 ;  /* 0x000000ffff9a2224 */ /* 0x002fe400078e00a4 */
[----:B------:R-:W-:-:S05]  /*e0e0*/  @P2 IMAD.MOV.U32 R155, RZ, RZ, R168 ;  /* 0x000000ffff9b2224 */ /* 0x000fca00078e00a8 */
[----:B------:R4:W3:Y:S02]  /*e0f0*/  @P2 LDG.E.U16 R170, desc[UR60][R154.64] ;  /* 0x0000003c9aaa2981 */ /* 0x0008e4000c1e1500 */
[----:B----4-:R-:W-:Y:S02]  /*e100*/  @P0 IMAD.MOV.U32 R155, RZ, RZ, R167 ;  /* 0x000000ffff9b0224 */ /* 0x010fe400078e00a7 */
[----:B------:R-:W-:-:S05]  /*e110*/  @P0 IMAD.MOV.U32 R154, RZ, RZ, R166 ;  /* 0x000000ffff9a0224 */ /* 0x000fca00078e00a6 */
[----:B------:R2:W4:Y:S01]  /*e120*/  @P0 LDG.E.U16 R188, desc[UR60][R154.64] ;  /* 0x0000003c9abc0981 */ /* 0x000522000c1e1500 */
[----:B------:R-:W-:Y:S01]  /*e130*/  PRMT R189, RZ, 0x7610, R189 ;  /* 0x00007610ffbd7816 */ /* 0x000fe200000000bd */
[----:B--2---:R-:W-:Y:S02]  /*e140*/  @P0 IMAD.MOV.U32 R155, RZ, RZ, R162 ;  /* 0x000000ffff9b0224 */ /* 0x004fe400078e00a2 */
[----:B---3--:R-:W-:Y:S01]  /*e150*/  @P0 IMAD.MOV.U32 R154, RZ, RZ, R160 ;  /* 0x000000ffff9a0224 */ /* 0x008fe200078e00a0 */
[----:B------:R-:W-:Y:S04]  /*e160*/  STL [R1+0xd8c], R2 ;  /* 0x000d8c0201007387 */ /* 0x000fe80000100800 */
[----:B------:R-:W2:Y:S04]  /*e170*/  LDL R159, [R1+0x7ec] ;  /* 0x0007ec00019f7983 */ /* 0x000ea80000100800 */
[----:B------:R-:W3:Y:S04]  /*e180*/  LDL R156, [R1+0x7f0] ;  /* 0x0007f000019c7983 */ /* 0x000ee80000100800 */
[----:B------:R2:W3:Y:S04]  /*e190*/  @P0 LDG.E.U16 R189, desc[UR60][R154.64] ;  /* 0x0000003c9abd0981 */ /* 0x0004e8000c1e1500 */
[----:B------:R-:W3:Y:S04]  /*e1a0*/  LDL R163, [R1+0x7e4] ;  /* 0x0007e40001a37983 */ /* 0x000ee80000100800 */
[----:B------:R-:W3:Y:S04]  /*e1b0*/  LDL R161, [R1+0x7e8] ;  /* 0x0007e80001a17983 */ /* 0x000ee80000100800 */
[----:B------:R-:W-:Y:S04]  /*e1c0*/  STL [R1+0x4], R173 ;  /* 0x000004ad01007387 */ /* 0x000fe80000100800 */
[----:B------:R-:W3:Y:S04]  /*e1d0*/  LDL R168, [R1+0x7dc] ;  /* 0x0007dc0001a87983 */ /* 0x000ee80000100800 */
[----:B------:R-:W3:Y:S04]  /*e1e0*/  LDL R164, [R1+0x7e0] ;  /* 0x0007e00001a47983 */ /* 0x000ee80000100800 */
[----:B------:R-:W3:Y:S04]  /*e1f0*/  LDL R167, [R1+0x7d4] ;  /* 0x0007d40001a77983 */ /* 0x000ee80000100800 */
[----:B------:R-:W3:Y:S04]  /*e200*/  LDL R166, [R1+0x7d8] ;  /* 0x0007d80001a67983 */ /* 0x000ee80000100800 */
[----:B----4-:R-:W-:Y:S04]  /*e210*/  STL [R1+0xd14], R188 ;  /* 0x000d14bc01007387 */ /* 0x010fe80000100800 */
[----:B------:R-:W4:Y:S04]  /*e220*/  LDL R162, [R1+0x7cc] ;  /* 0x0007cc0001a27983 */ /* 0x000f280000100800 */
[----:B------:R-:W4:Y:S01]  /*e230*/  LDL R160, [R1+0x7d0] ;  /* 0x0007d00001a07983 */ /* 0x000f220000100800 */
[----:B------:R-:W-:-:S02]  /*e240*/  ISETP.GT.AND P1, PT, R152, 0x40, PT ;  /* 0x000000409800780c */ /* 0x000fc40003f24270 */
[----:B0-----:R-:W-:-:S11]  /*e250*/  PRMT R0, RZ, 0x7610, R0 ;  /* 0x00007610ff007816 */ /* 0x001fd60000000000 */
[----:B--2---:R-:W-:Y:S02]  /*e260*/  @P1 IMAD.MOV.U32 R155, RZ, RZ, R159 ;  /* 0x000000ffff9b1224 */ /* 0x004fe400078e009f */
[----:B---3--:R-:W-:Y:S01]  /*e270*/  @P1 IMAD.MOV.U32 R154, RZ, RZ, R156 ;  /* 0x000000ffff9a1224 */ /* 0x008fe200078e009c */
[----:B------:R-:W-:Y:S04]  /*e280*/  STL [R1+0xd18], R189 ;  /* 0x000d18bd01007387 */ /* 0x000fe80000100800 */
[----:B------:R-:W2:Y:S04]  /*e290*/  LDL R159, [R1+0x7c4] ;  /* 0x0007c400019f7983 */ /* 0x000ea80000100800 */
[----:B------:R-:W3:Y:S04]  /*e2a0*/  LDL R156, [R1+0x7c8] ;  /* 0x0007c800019c7983 */ /* 0x000ee80000100800 */
[----:B------:R0:W3:Y:S02]  /*e2b0*/  @P1 LDG.E.U16 R0, desc[UR60][R154.64] ;  /* 0x0000003c9a001981 */ /* 0x0000e4000c1e1500 */
[----:B0-----:R-:W-:-:S02]  /*e2c0*/  @P1 IMAD.MOV.U32 R155, RZ, RZ, R163 ;  /* 0x000000ffff9b1224 */ /* 0x001fc400078e00a3 */
[----:B------:R-:W3:Y:S01]  /*e2d0*/  LDL R163, [R1+0x7bc] ;  /* 0x0007bc0001a37983 */ /* 0x000ee20000100800 */
[C---:B------:R-:W-:Y:S02]  /*e2e0*/  ISETP.GT.AND P2, PT, R152.reuse, 0x41, PT ;  /* 0x000000419800780c */ /* 0x040fe40003f44270 */
[----:B------:R-:W-:Y:S02]  /*e2f0*/  PRMT R20, RZ, 0x7610, R20 ;  /* 0x00007610ff147816 */ /* 0x000fe40000000014 */
[----:B------:R-:W-:Y:S02]  /*e300*/  @P1 MOV R154, R161 ;  /* 0x000000a1009a1202 */ /* 0x000fe40000000f00 */
[----:B------:R-:W3:Y:S01]  /*e310*/  LDL R161, [R1+0x7c0] ;  /* 0x0007c00001a17983 */ /* 0x000ee20000100800 */
[----:B------:R-:W-:Y:S02]  /*e320*/  ISETP.GT.AND P0, PT, R152, 0x42, PT ;  /* 0x000000429800780c */ /* 0x000fe40003f04270 */
[----:B------:R-:W-:Y:S01]  /*e330*/  PRMT R191, RZ, 0x7610, R191 ;  /* 0x00007610ffbf7816 */ /* 0x000fe200000000bf */
[----:B------:R0:W3:Y:S04]  /*e340*/  @P1 LDG.E.U16 R20, desc[UR60][R154.64] ;  /* 0x0000003c9a141981 */ /* 0x0000e8000c1e1500 */
[----:B------:R-:W-:Y:S04]  /*e350*/  STL [R1+0x1a8], R171 ;  /* 0x0001a8ab01007387 */ /* 0x000fe80000100800 */
[----:B------:R1:W-:Y:S01]  /*e360*/  STL [R1+0x1a4], R170 ;  /* 0x0001a4aa01007387 */ /* 0x0003e20000100800 */
[----:B0-----:R-:W-:-:S02]  /*e370*/  @P2 IMAD.MOV.U32 R154, RZ, RZ, R164 ;  /* 0x000000ffff9a2224 */ /* 0x001fc400078e00a4 */
[----:B------:R-:W-:Y:S01]  /*e380*/  @P2 IMAD.MOV.U32 R155, RZ, RZ, R168 ;  /* 0x000000ffff9b2224 */ /* 0x000fe200078e00a8 */
[----:B------:R-:W3:Y:S01]  /*e390*/  LDL R164, [R1+0x7b8] ;  /* 0x0007b80001a47983 */ /* 0x000ee20000100800 */
[----:B------:R-:W-:-:S03]  /*e3a0*/  PRMT R19, RZ, 0x7610, R19 ;  /* 0x00007610ff137816 */ /* 0x000fc60000000013 */
[----:B------:R0:W3:Y:S04]  /*e3b0*/  @P2 LDG.E.U16 R191, desc[UR60][R154.64] ;  /* 0x0000003c9abf2981 */ /* 0x0000e8000c1e1500 */
[----:B-1----:R-:W3:Y:S04]  /*e3c0*/  LDL R170, [R1+0x7b4] ;  /* 0x0007b40001aa7983 */ /* 0x002ee80000100800 */
[----:B------:R-:W3:Y:S01]  /*e3d0*/  LDL R168, [R1+0x7ac] ;  /* 0x0007ac0001a87983 */ /* 0x000ee20000100800 */
[----:B0-----:R-:W-:Y:S02]  /*e3e0*/  @P2 IMAD.MOV.U32 R154, RZ, RZ, R166 ;  /* 0x000000ffff9a2224 */ /* 0x001fe400078e00a6 */
[----:B------:R-:W-:Y:S01]  /*e3f0*/  @P2 IMAD.MOV.U32 R155, RZ, RZ, R167 ;  /* 0x000000ffff9b2224 */ /* 0x000fe200078e00a7 */
[----:B------:R-:W-:Y:S01]  /*e400*/  ISETP.GT.AND P1, PT, R152, 0x43, PT ;  /* 0x000000439800780c */ /* 0x000fe20003f24270 */
[----:B------:R-:W3:Y:S04]  /*e410*/  LDL R167, [R1+0x7b0] ;  /* 0x0007b00001a77983 */ /* 0x000ee80000100800 */
[----:B------:R4:W3:Y:S01]  /*e420*/  @P2 LDG.E.U16 R19, desc[UR60][R154.64] ;  /* 0x0000003c9a132981 */ /* 0x0008e2000c1e1500 */
[----:B------:R-:W-:-:S02]  /*e430*/  PRMT R18, RZ, 0x7610, R18 ;  /* 0x00007610ff127816 */ /* 0x000fc40000000012 */
[----:B------:R-:W-:Y:S01]  /*e440*/  PRMT R189, RZ, 0x7610, R189 ;  /* 0x00007610ffbd7816 */ /* 0x000fe200000000bd */
[----:B------:R-:W3:Y:S01]  /*e450*/  LDL R166, [R1+0x79c] ;  /* 0x00079c0001a67983 */ /* 0x000ee20000100800 */
[----:B----4-:R-:W-:-:S03]  /*e460*/  @P0 IMAD.MOV.U32 R155, RZ, RZ, R162 ;  /* 0x000000ffff9b0224 */ /* 0x010fc600078e00a2 */
[----:B------:R-:W4:Y:S01]  /*e470*/  LDL R162, [R1+0x7a4] ;  /* 0x0007a40001a27983 */ /* 0x000f220000100800 */
[----:B------:R-:W-:-:S03]  /*e480*/  @P0 IMAD.MOV.U32 R154, RZ, RZ, R160 ;  /* 0x000000ffff9a0224 */ /* 0x000fc600078e00a0 */
[----:B------:R-:W4:Y:S04]  /*e490*/  LDL R160, [R1+0x7a8] ;  /* 0x0007a80001a07983 */ /* 0x000f280000100800 */
[----:B------:R2:W4:Y:S02]  /*e4a0*/  @P0 LDG.E.U16 R18, desc[UR60][R154.64] ;  /* 0x0000003c9a120981 */ /* 0x000524000c1e1500 */
[----:B--2---:R-:W-:Y:S02]  /*e4b0*/  @P0 IMAD.MOV.U32 R155, RZ, RZ, R159 ;  /* 0x000000ffff9b0224 */ /* 0x004fe400078e009f */
[----:B------:R-:W2:Y:S01]  /*e4c0*/  LDL R159, [R1+0x7a0] ;  /* 0x0007a000019f7983 */ /* 0x000ea20000100800 */
[----:B---3--:R-:W-:Y:S01]  /*e4d0*/  @P0 IMAD.MOV.U32 R154, RZ, RZ, R156 ;  /* 0x000000ffff9a0224 */ /* 0x008fe200078e009c */
[----:B------:R-:W-:-:S02]  /*e4e0*/  ISETP.GT.AND P2, PT, R152, 0x44, PT ;  /* 0x000000449800780c */ /* 0x000fc40003f44270 */
[----:B------:R-:W3:Y:S04]  /*e4f0*/  LDL R156, [R1+0x798] ;  /* 0x00079800019c7983 */ /* 0x000ee80000100800 */
[----:B------:R0:W3:Y:S02]  /*e500*/  @P0 LDG.E.U16 R189, desc[UR60][R154.64] ;  /* 0x0000003c9abd0981 */ /* 0x0000e4000c1e1500 */
[----:B0-----:R-:W-:Y:S02]  /*e510*/  @P1 IMAD.MOV.U32 R155, RZ, RZ, R163 ;  /* 0x000000ffff9b1224 */ /* 0x001fe400078e00a3 */
[----:B------:R-:W3:Y:S01]  /*e520*/  LDL R163, [R1+0x794] ;  /* 0x0007940001a37983 */ /* 0x000ee20000100800 */
[----:B------:R-:W-:Y:S01]  /*e530*/  PRMT R188, RZ, 0x7610, R188 ;  /* 0x00007610ffbc7816 */ /* 0x000fe200000000bc */
[----:B------:R-:W-:Y:S01]  /*e540*/  @P1 IMAD.MOV.U32 R154, RZ, RZ, R161 ;  /* 0x000000ffff9a1224 */ /* 0x000fe200078e00a1 */
[----:B------:R-:W-:Y:S01]  /*e550*/  PRMT R17, RZ, 0x7610, R17 ;  /* 0x00007610ff117816 */ /* 0x000fe20000000011 */
[----:B------:R-:W3:Y:S04]  /*e560*/  LDL R161, [R1+0x790] ;  /* 0x0007900001a17983 */ /* 0x000ee80000100800 */
[----:B------:R0:W3:Y:S01]  /*e570*/  @P1 LDG.E.U16 R188, desc[UR60][R154.64] ;  /* 0x0000003c9abc1981 */ /* 0x0000e2000c1e1500 */
[----:B------:R-:W-:Y:S01]  /*e580*/  PRMT R190, RZ, 0x7610, R190 ;  /* 0x00007610ffbe7816 */ /* 0x000fe200000000be */
[----:B0-----:R-:W-:-:S02]  /*e590*/  @P1 IMAD.MOV.U32 R154, RZ, RZ, R164 ;  /* 0x000000ffff9a1224 */ /* 0x001fc400078e00a4 */
[----:B------:R-:W3:Y:S01]  /*e5a0*/  LDL R164, [R1+0x78c] ;  /* 0x00078c0001a47983 */ /* 0x000ee20000100800 */
[----:B------:R-:W-:-:S05]  /*e5b0*/  @P1 IMAD.MOV.U32 R155, RZ, RZ, R170 ;  /* 0x000000ffff9b1224 */ /* 0x000fca00078e00aa */
[----:B------:R0:W3:Y:S02]  /*e5c0*/  @P1 LDG.E.U16 R17, desc[UR60][R154.64] ;  /* 0x0000003c9a111981 */ /* 0x0000e4000c1e1500 */
[----:B0-----:R-:W-:Y:S02]  /*e5d0*/  @P2 IMAD.MOV.U32 R154, RZ, RZ, R167 ;  /* 0x000000ffff9a2224 */ /* 0x001fe400078e00a7 */
[----:B------:R-:W-:Y:S01]  /*e5e0*/  @P2 IMAD.MOV.U32 R155, RZ, RZ, R168 ;  /* 0x000000ffff9b2224 */ /* 0x000fe200078e00a8 */
[----:B------:R-:W3:Y:S04]  /*e5f0*/  LDL R167, [R1+0x788] ;  /* 0x0007880001a77983 */ /* 0x000ee80000100800 */
[----:B------:R-:W3:Y:S04]  /*e600*/  LDL R168, [R1+0x784] ;  /* 0x0007840001a87983 */ /* 0x000ee80000100800 */
[----:B------:R4:W3:Y:S02]  /*e610*/  @P2 LDG.E.U16 R190, desc[UR60][R154.64] ;  /* 0x0000003c9abe2981 */ /* 0x0008e4000c1e1500 */
[----:B----4-:R-:W-:-:S02]  /*e620*/  @P2 IMAD.MOV.U32 R155, RZ, RZ, R162 ;  /* 0x000000ffff9b2224 */ /* 0x010fc400078e00a2 */
[----:B------:R-:W4:Y:S01]  /*e630*/  LDL R162, [R1+0x77c] ;  /* 0x00077c0001a27983 */ /* 0x000f220000100800 */
[----:B------:R-:W-:-:S03]  /*e640*/  @P2 IMAD.MOV.U32 R154, RZ, RZ, R160 ;  /* 0x000000ffff9a2224 */ /* 0x000fc600078e00a0 */
[----:B------:R-:W4:Y:S01]  /*e650*/  LDL R160, [R1+0x780] ;  /* 0x0007800001a07983 */ /* 0x000f220000100800 */
[----:B------:R-:W-:Y:S02]  /*e660*/  ISETP.GT.AND P0, PT, R152, 0x45, PT ;  /* 0x000000459800780c */ /* 0x000fe40003f04270 */
[----:B------:R-:W-:Y:S02]  /*e670*/  PRMT R16, RZ, 0x7610, R16 ;  /* 0x00007610ff107816 */ /* 0x000fe40000000010 */
[----:B------:R-:W-:-:S04]  /*e680*/  PRMT R3, RZ, 0x7610, R3 ;  /* 0x00007610ff037816 */ /* 0x000fc80000000003 */
[----:B------:R0:W4:Y:S05]  /*e690*/  @P2 LDG.E.U16 R16, desc[UR60][R154.64] ;  /* 0x0000003c9a102981 */ /* 0x00012a000c1e1500 */
[----:B0-----:R-:W-:Y:S02]  /*e6a0*/  @P0 IMAD.MOV.U32 R155, RZ, RZ, R166 ;  /* 0x000000ffff9b0224 */ /* 0x001fe400078e00a6 */
[----:B--2---:R-:W-:Y:S01]  /*e6b0*/  @P0 IMAD.MOV.U32 R154, RZ, RZ, R159 ;  /* 0x000000ffff9a0224 */ /* 0x004fe200078e009f */
[----:B------:R-:W-:Y:S01]  /*e6c0*/  ISETP.GT.AND P1, PT, R152, 0x46, PT ;  /* 0x000000469800780c */ /* 0x000fe20003f24270 */
[----:B------:R-:W2:Y:S04]  /*e6d0*/  LDL R159, [R1+0x778] ;  /* 0x00077800019f7983 */ /* 0x000ea80000100800 */
[----:B------:R3:W2:Y:S01]  /*e6e0*/  @P0 LDG.E.U16 R3, desc[UR60][R154.64] ;  /* 0x0000003c9a030981 */ /* 0x0006a2000c1e1500 */
[----:B------:R-:W-:-:S02]  /*e6f0*/  PRMT R15, RZ, 0x7610, R15 ;  /* 0x00007610ff0f7816 */ /* 0x000fc4000000000f */
[----:B------:R-:W-:Y:S01]  /*e700*/  ISETP.GT.AND P2, PT, R152, 0x47, PT ;  /* 0x000000479800780c */ /* 0x000fe20003f44270 */
[----:B------:R-:W2:Y:S01]  /*e710*/  LDL R166, [R1+0x764] ;  /* 0x0007640001a67983 */ /* 0x000ea20000100800 */
[----:B---3--:R-:W-:-:S03]  /*e720*/  @P0 IMAD.MOV.U32 R155, RZ, RZ, R163 ;  /* 0x000000ffff9b0224 */ /* 0x008fc600078e00a3 */
[----:B------:R-:W3:Y:S01]  /*e730*/  LDL R163, [R1+0x774] ;  /* 0x0007740001a37983 */ /* 0x000ee20000100800 */
[----:B------:R-:W-:Y:S01]  /*e740*/  @P0 IMAD.MOV.U32 R154, RZ, RZ, R156 ;  /* 0x000000ffff9a0224 */ /* 0x000fe200078e009c */
[----:B------:R-:W-:Y:S02]  /*e750*/  PRMT R169, RZ, 0x7610, R169 ;  /* 0x00007610ffa97816 */ /* 0x000fe400000000a9 */
[----:B------:R-:W-:Y:S01]  /*e760*/  PRMT R165, RZ, 0x7610, R165 ;  /* 0x00007610ffa57816 */ /* 0x000fe200000000a5 */
[----:B------:R-:W3:Y:S04]  /*e770*/  LDL R156, [R1+0x770] ;  /* 0x00077000019c7983 */ /* 0x000ee80000100800 */
[----:B------:R0:W3:Y:S02]  /*e780*/  @P0 LDG.E.U16 R15, desc[UR60][R154.64] ;  /* 0x0000003c9a0f0981 */ /* 0x0000e4000c1e1500 */
[----:B0-----:R-:W-:Y:S01]  /*e790*/  @P1 IMAD.MOV.U32 R154, RZ, RZ, R161 ;  /* 0x000000ffff9a1224 */ /* 0x001fe200078e00a1 */
[----:B------:R-:W-:Y:S01]  /*e7a0*/  PRMT R195, RZ, 0x7610, R195 ;  /* 0x00007610ffc37816 */ /* 0x000fe200000000c3 */
[----:B------:R-:W3:Y:S01]  /*e7b0*/  LDL R161, [R1+0x76c] ;  /* 0x00076c0001a17983 */ /* 0x000ee20000100800 */
[----:B------:R-:W-:Y:S01]  /*e7c0*/  @P1 IMAD.MOV.U32 R155, RZ, RZ, R164 ;  /* 0x000000ffff9b1224 */ /* 0x000fe200078e00a4 */
[----:B------:R-:W-:-:S02]  /*e7d0*/  PRMT R23, RZ, 0x7610, R23 ;  /* 0x00007610ff177816 */ /* 0x000fc40000000017 */
[----:B------:R-:W3:Y:S04]  /*e7e0*/  LDL R164, [R1+0x768] ;  /* 0x0007680001a47983 */ /* 0x000ee80000100800 */
[----:B------:R0:W3:Y:S02]  /*e7f0*/  @P1 LDG.E.U16 R169, desc[UR60][R154.64] ;  /* 0x0000003c9aa91981 */ /* 0x0000e4000c1e1500 */
[----:B0-----:R-:W-:Y:S02]  /*e800*/  @P1 IMAD.MOV.U32 R154, RZ, RZ, R167 ;  /* 0x000000ffff9a1224 */ /* 0x001fe400078e00a7 */
[----:B------:R-:W3:Y:S01]  /*e810*/  LDL R167, [R1+0x760] ;  /* 0x0007600001a77983 */ /* 0x000ee20000100800 */
[----:B------:R-:W-:-:S03]  /*e820*/  @P1 IMAD.MOV.U32 R155, RZ, RZ, R168 ;  /* 0x000000ffff9b1224 */ /* 0x000fc600078e00a8 */
[----:B------:R-:W3:Y:S04]  /*e830*/  LDL R168, [R1+0x75c] ;  /* 0x00075c0001a87983 */ /* 0x000ee80000100800 */
[----:B------:R4:W3:Y:S02]  /*e840*/  @P1 LDG.E.U16 R165, desc[UR60][R154.64] ;  /* 0x0000003c9aa51981 */ /* 0x0008e4000c1e1500 */
[----:B----4-:R-:W-:Y:S02]  /*e850*/  @P2 IMAD.MOV.U32 R155, RZ, RZ, R162 ;  /* 0x000000ffff9b2224 */ /* 0x010fe400078e00a2 */
[----:B------:R-:W-:-:S05]  /*e860*/  @P2 IMAD.MOV.U32 R154, RZ, RZ, R160 ;  /* 0x000000ffff9a2224 */ /* 0x000fca00078e00a0 */
[----:B------:R2:W4:Y:S02]  /*e870*/  @P2 LDG.E.U16 R195, desc[UR60][R154.64] ;  /* 0x0000003c9ac32981 */ /* 0x000524000c1e1500 */
[----:B--2---:R-:W-:Y:S02]  /*e880*/  @P2 IMAD.MOV.U32 R154, RZ, RZ, R159 ;  /* 0x000000ffff9a2224 */ /* 0x004fe400078e009f */
[----:B---3--:R-:W-:-:S05]  /*e890*/  @P2 IMAD.MOV.U32 R155, RZ, RZ, R163 ;  /* 0x000000ffff9b2224 */ /* 0x008fca00078e00a3 */
[----:B------:R0:W2:Y:S04]  /*e8a0*/  @P2 LDG.E.U16 R23, desc[UR60][R154.64] ;  /* 0x0000003c9a172981 */ /* 0x0000a8000c1e1500 */
[----:B------:R1:W-:Y:S04]  /*e8b0*/  STL [R1+0x178], R165 ;  /* 0x000178a501007387 */ /* 0x0003e80000100800 */
[----:B------:R-:W3:Y:S04]  /*e8c0*/  LDL R162, [R1+0x758] ;  /* 0x0007580001a27983 */ /* 0x000ee80000100800 */
[----:B------:R-:W3:Y:S04]  /*e8d0*/  LDL R160, [R1+0x750] ;  /* 0x0007500001a07983 */ /* 0x000ee80000100800 */
[----:B-1----:R-:W3:Y:S04]  /*e8e0*/  LDL R165, [R1+0x754] ;  /* 0x0007540001a57983 */ /* 0x002ee80000100800 */
[----:B----4-:R-:W-:Y:S04]  /*e8f0*/  STL [R1+0xd1c], R195 ;  /* 0x000d1cc301007387 */ /* 0x010fe80000100800 */
[----:B------:R-:W4:Y:S01]  /*e900*/  LDL R163, [R1+0x74c] ;  /* 0x00074c0001a37983 */ /* 0x000f220000100800 */
[----:B------:R-:W-:-:S02]  /*e910*/  ISETP.GT.AND P0, PT, R152, 0x48, PT ;  /* 0x000000489800780c */ /* 0x000fc40003f04270 */
[----:B------:R-:W-:Y:S01]  /*e920*/  PRMT R252, RZ, 0x7610, R252 ;  /* 0x00007610fffc7816 */ /* 0x000fe200000000fc */
[----:B------:R-:W4:Y:S01]  /*e930*/  LDL R159, [R1+0x748] ;  /* 0x00074800019f7983 */ /* 0x000f220000100800 */
[----:B------:R-:W-:-:S09]  /*e940*/  ISETP.GT.AND P1, PT, R152, 0x49, PT ;  /* 0x000000499800780c */ /* 0x000fd20003f24270 */
[----:B0-----:R-:W-:Y:S02]  /*e950*/  @P0 IMAD.MOV.U32 R154, RZ, RZ, R156 ;  /* 0x000000ffff9a0224 */ /* 0x001fe400078e009c */
[----:B------:R-:W-:-:S05]  /*e960*/  @P0 IMAD.MOV.U32 R155, RZ, RZ, R161 ;  /* 0x000000ffff9b0224 */ /* 0x000fca00078e00a1 */
[----:B------:R0:W4:Y:S01]  /*e970*/  @P0 LDG.E.U16 R252, desc[UR60][R154.64] ;  /* 0x0000003c9afc0981 */ /* 0x000122000c1e1500 */
[----:B------:R-:W-:Y:S01]  /*e980*/  PRMT R251, RZ, 0x7610, R251 ;  /* 0x00007610fffb7816 */ /* 0x000fe200000000fb */
[----:B0-----:R-:W-:Y:S02]  /*e990*/  @P0 IMAD.MOV.U32 R155, RZ, RZ, R166 ;  /* 0x000000ffff9b0224 */ /* 0x001fe400078e00a6 */
[----:B------:R-:W-:-:S05]  /*e9a0*/  @P0 IMAD.MOV.U32 R154, RZ, RZ, R164 ;  /* 0x000000ffff9a0224 */ /* 0x000fca00078e00a4 */
[----:B------:R0:W4:Y:S04]  /*e9b0*/  @P0 LDG.E.U16 R251, desc[UR60][R154.64] ;  /* 0x0000003c9afb0981 */ /* 0x000128000c1e1500 */
[----:B--2---:R-:W-:Y:S04]  /*e9c0*/  STL [R1+0xd20], R23 ;  /* 0x000d201701007387 */ /* 0x004fe80000100800 */
[----:B------:R-:W2:Y:S04]  /*e9d0*/  LDL R161, [R1+0x744] ;  /* 0x0007440001a17983 */ /* 0x000ea80000100800 */
[----:B------:R-:W2:Y:S04]  /*e9e0*/  LDL R156, [R1+0x740] ;  /* 0x00074000019c7983 */ /* 0x000ea80000100800 */
[----:B------:R-:W2:Y:S04]  /*e9f0*/  LDL R166, [R1+0x73c] ;  /* 0x00073c0001a67983 */ /* 0x000ea80000100800 */
[----:B------:R-:W2:Y:S04]  /*ea00*/  LDL R164, [R1+0x738] ;  /* 0x0007380001a47983 */ /* 0x000ea80000100800 */
[----:B------:R1:W-:Y:S01]  /*ea10*/  STL [R1+0x180], R169 ;  /* 0x000180a901007387 */ /* 0x0003e20000100800 */
[----:B0-----:R-:W-:-:S03]  /*ea20*/  @P1 IMAD.MOV.U32 R154, RZ, RZ, R167 ;  /* 0x000000ffff9a1224 */ /* 0x001fc600078e00a7 */
[----:B------:R-:W2:Y:S04]  /*ea30*/  LDL R167, [R1+0x730] ;  /* 0x0007300001a77983 */ /* 0x000ea80000100800 */
[----:B-1----:R-:W2:Y:S01]  /*ea40*/  LDL R169, [R1+0x734] ;  /* 0x0007340001a97983 */ /* 0x002ea20000100800 */
[----:B------:R-:W-:Y:S01]  /*ea50*/  ISETP.GT.AND P2, PT, R152, 0x4a, PT ;  /* 0x0000004a9800780c */ /* 0x000fe20003f44270 */
[----:B------:R-:W-:Y:S01]  /*ea60*/  @P1 IMAD.MOV.U32 R155, RZ, RZ, R168 ;  /* 0x000000ffff9b1224 */ /* 0x000fe200078e00a8 */
[----:B------:R-:W-:Y:S01]  /*ea70*/  PRMT R249, RZ, 0x7610, R249 ;  /* 0x00007610fff97816 */ /* 0x000fe200000000f9 */
[----:B------:R-:W2:Y:S01]  /*ea80*/  LDL R168, [R1+0x72c] ;  /* 0x00072c0001a87983 */ /* 0x000ea20000100800 */
[----:B------:R-:W-:-:S04]  /*ea90*/  PRMT R246, RZ, 0x7610, R246 ;  /* 0x00007610fff67816 */ /* 0x000fc800000000f6 */
[----:B------:R3:W2:Y:S02]  /*eaa0*/  @P1 LDG.E.U16 R249, desc[UR60][R154.64] ;  /* 0x0000003c9af91981 */ /* 0x0006a4000c1e1500 */
[----:B---3--:R-:W-:Y:S02]  /*eab0*/  @P1 IMAD.MOV.U32 R154, RZ, RZ, R162 ;  /* 0x000000ffff9a1224 */ /* 0x008fe400078e00a2 */
[----:B------:R-:W3:Y:S01]  /*eac0*/  LDL R162, [R1+0x728] ;  /* 0x0007280001a27983 */ /* 0x000ee20000100800 */
[----:B------:R-:W-:-:S03]  /*ead0*/  @P1 IMAD.MOV.U32 R155, RZ, RZ, R165 ;  /* 0x000000ffff9b1224 */ /* 0x000fc600078e00a5 */
[----:B------:R-:W3:Y:S04]  /*eae0*/  LDL R165, [R1+0x724] ;  /* 0x0007240001a57983 */ /* 0x000ee80000100800 */
[----:B------:R0:W3:Y:S02]  /*eaf0*/  @P1 LDG.E.U16 R246, desc[UR60][R154.64] ;  /* 0x0000003c9af61981 */ /* 0x0000e4000c1e1500 */
[----:B0-----:R-:W-:Y:S02]  /*eb00*/  @P2 IMAD.MOV.U32 R154, RZ, RZ, R160 ;  /* 0x000000ffff9a2224 */ /* 0x001fe400078e00a0 */
[----:B------:R-:W3:Y:S01]  /*eb10*/  LDL R160, [R1+0x720] ;  /* 0x0007200001a07983 */ /* 0x000ee20000100800 */
[----:B----4-:R-:W-:-:S03]  /*eb20*/  @P2 IMAD.MOV.U32 R155, RZ, RZ, R163 ;  /* 0x000000ffff9b2224 */ /* 0x010fc600078e00a3 */
[----:B------:R-:W4:Y:S01]  /*eb30*/  LDL R163, [R1+0x71c] ;  /* 0x00071c0001a37983 */ /* 0x000f220000100800 */
[----:B------:R-:W-:Y:S02]  /*eb40*/  ISETP.GT.AND P0, PT, R152, 0x4b, PT ;  /* 0x0000004b9800780c */ /* 0x000fe40003f04270 */
[----:B------:R-:W-:Y:S02]  /*eb50*/  PRMT R245, RZ, 0x7610, R245 ;  /* 0x00007610fff57816 */ /* 0x000fe400000000f5 */
[----:B------:R-:W-:-:S04]  /*eb60*/  PRMT R243, RZ, 0x7610, R243 ;  /* 0x00007610fff37816 */ /* 0x000fc800000000f3 */
[----:B------:R0:W4:Y:S01]  /*eb70*/  @P2 LDG.E.U16 R245, desc[UR60][R154.64] ;  /* 0x0000003c9af52981 */ /* 0x000122000c1e1500 */
[----:B------:R-:W-:Y:S02]  /*eb80*/  ISETP.GT.AND P1, PT, R152, 0x4c, PT ;  /* 0x0000004c9800780c */ /* 0x000fe40003f24270 */
[----:B------:R-:W-:Y:S01]  /*eb90*/  PRMT R242, RZ, 0x7610, R242 ;  /* 0x00007610fff27816 */ /* 0x000fe200000000f2 */
[----:B0-----:R-:W-:Y:S02]  /*eba0*/  @P2 IMAD.MOV.U32 R154, RZ, RZ, R159 ;  /* 0x000000ffff9a2224 */ /* 0x001fe400078e009f */
[----:B------:R-:W4:Y:S01]  /*ebb0*/  LDL R159, [R1+0x718] ;  /* 0x00071800019f7983 */ /* 0x000f220000100800 */
[----:B------:R-:W-:Y:S02]  /*ebc0*/  PRMT R241, RZ, 0x7610, R241 ;  /* 0x00007610fff17816 */ /* 0x000fe400000000f1 */
[----:B------:R-:W-:Y:S01]  /*ebd0*/  PRMT R239, RZ, 0x7610, R239 ;  /* 0x00007610ffef7816 */ /* 0x000fe200000000ef */
[----:B--2---:R-:W-:-:S02]  /*ebe0*/  @P2 IMAD.MOV.U32 R155, RZ, RZ, R161 ;  /* 0x000000ffff9b2224 */ /* 0x004fc400078e00a1 */
[----:B------:R-:W2:Y:S04]  /*ebf0*/  LDL R161, [R1+0x714] ;  /* 0x0007140001a17983 */ /* 0x000ea80000100800 */
[----:B------:R0:W2:Y:S02]  /*ec00*/  @P2 LDG.E.U16 R243, desc[UR60][R154.64] ;  /* 0x0000003c9af32981 */ /* 0x0000a4000c1e1500 */
[----:B0-----:R-:W-:Y:S02]  /*ec10*/  @P0 IMAD.MOV.U32 R154, RZ, RZ, R156 ;  /* 0x000000ffff9a0224 */ /* 0x001fe400078e009c */
[----:B------:R-:W-:Y:S01]  /*ec20*/  @P0 IMAD.MOV.U32 R155, RZ, RZ, R166 ;  /* 0x000000ffff9b0224 */ /* 0x000fe200078e00a6 */
[----:B------:R-:W2:Y:S04]  /*ec30*/  LDL R156, [R1+0x710] ;  /* 0x00071000019c7983 */ /* 0x000ea80000100800 */
[----:B------:R0:W2:Y:S04]  /*ec40*/  @P0 LDG.E.U16 R242, desc[UR60][R154.64] ;  /* 0x0000003c9af20981 */ /* 0x0000a8000c1e1500 */
[----:B------:R-:W2:Y:S01]  /*ec50*/  LDL R166, [R1+0x70c] ;  /* 0x00070c0001a67983 */ /* 0x000ea20000100800 */
[----:B0-----:R-:W-:-:S02]  /*ec60*/  @P0 IMAD.MOV.U32 R154, RZ, RZ, R164 ;  /* 0x000000ffff9a0224 */ /* 0x001fc400078e00a4 */
[----:B------:R-:W-:Y:S01]  /*ec70*/  @P0 IMAD.MOV.U32 R155, RZ, RZ, R169 ;  /* 0x000000ffff9b0224 */ /* 0x000fe200078e00a9 */
[----:B------:R-:W2:Y:S04]  /*ec80*/  LDL R164, [R1+0x708] ;  /* 0x0007080001a47983 */ /* 0x000ea80000100800 */
[----:B------:R0:W2:Y:S01]  /*ec90*/  @P0 LDG.E.U16 R241, desc[UR60][R154.64] ;  /* 0x0000003c9af10981 */ /* 0x0000a2000c1e1500 */
[----:B------:R-:W-:Y:S01]  /*eca0*/  ISETP.GT.AND P2, PT, R152, 0x4d, PT ;  /* 0x0000004d9800780c */ /* 0x000fe20003f44270 */
[----:B0-----:R-:W-:Y:S02]  /*ecb0*/  @P1 IMAD.MOV.U32 R154, RZ, RZ, R167 ;  /* 0x000000ffff9a1224 */ /* 0x001fe400078e00a7 */
[----:B------:R-:W2:Y:S01]  /*ecc0*/  LDL R167, [R1+0x704] ;  /* 0x0007040001a77983 */ /* 0x000ea20000100800 */
[----:B------:R-:W-:Y:S01]  /*ecd0*/  @P1 IMAD.MOV.U32 R155, RZ, RZ, R168 ;  /* 0x000000ffff9b1224 */ /* 0x000fe200078e00a8 */
[----:B------:R-:W-:-:S04]  /*ece0*/  PRMT R237, RZ, 0x7610, R237 ;  /* 0x00007610ffed7816 */ /* 0x000fc800000000ed */
[----:B------:R3:W2:Y:S02]  /*ecf0*/  @P1 LDG.E.U16 R239, desc[UR60][R154.64] ;  /* 0x0000003c9aef1981 */ /* 0x0006a4000c1e1500 */
[----:B---3--:R-:W-:Y:S02]  /*ed00*/  @P1 IMAD.MOV.U32 R154, RZ, RZ, R162 ;  /* 0x000000ffff9a1224 */ /* 0x008fe400078e00a2 */
[----:B------:R-:W-:Y:S01]  /*ed10*/  @P1 IMAD.MOV.U32 R155, RZ, RZ, R165 ;  /* 0x000000ffff9b1224 */ /* 0x000fe200078e00a5 */
[----:B------:R-:W3:Y:S04]  /*ed20*/  LDL R162, [R1+0x700] ;  /* 0x0007000001a27983 */ /* 0x000ee80000100800 */
[----:B------:R-:W3:Y:S04]  /*ed30*/  LDL R165, [R1+0x6fc] ;  /* 0x0006fc0001a57983 */ /* 0x000ee80000100800 */
[----:B------:R0:W3:Y:S02]  /*ed40*/  @P1 LDG.E.U16 R237, desc[UR60][R154.64] ;  /* 0x0000003c9aed1981 */ /* 0x0000e4000c1e1500 */
[----:B0-----:R-:W-:-:S02]  /*ed50*/  @P2 IMAD.MOV.U32 R154, RZ, RZ, R160 ;  /* 0x000000ffff9a2224 */ /* 0x001fc400078e00a0 */
[----:B------:R-:W3:Y:S01]  /*ed60*/  LDL R160, [R1+0x6f8] ;  /* 0x0006f80001a07983 */ /* 0x000ee20000100800 */
[----:B----4-:R-:W-:-:S03]  /*ed70*/  @P2 IMAD.MOV.U32 R155, RZ, RZ, R163 ;  /* 0x000000ffff9b2224 */ /* 0x010fc600078e00a3 */
[----:B------:R-:W4:Y:S01]  /*ed80*/  LDL R163, [R1+0x6f4] ;  /* 0x0006f40001a37983 */ /* 0x000f220000100800 */
[----:B------:R-:W-:Y:S02]  /*ed90*/  ISETP.GT.AND P0, PT, R152, 0x4e, PT ;  /* 0x0000004e9800780c */ /* 0x000fe40003f04270 */
[----:B------:R-:W-:Y:S02]  /*eda0*/  PRMT R236, RZ, 0x7610, R236 ;  /* 0x00007610ffec7816 */ /* 0x000fe400000000ec */
[----:B------:R-:W-:-:S04]  /*edb0*/  PRMT R235, RZ, 0x7610, R235 ;  /* 0x00007610ffeb7816 */ /* 0x000fc800000000eb */
[----:B------:R0:W4:Y:S01]  /*edc0*/  @P2 LDG.E.U16 R236, desc[UR60][R154.64] ;  /* 0x0000003c9aec2981 */ /* 0x000122000c1e1500 */
[----:B------:R-:W-:Y:S01]  /*edd0*/  PRMT R23, RZ, 0x7610, R23 ;  /* 0x00007610ff177816 */ /* 0x000fe20000000017 */
[----:B0-----:R-:W-:Y:S01]  /*ede0*/  @P2 IMAD.MOV.U32 R154, RZ, RZ, R159 ;  /* 0x000000ffff9a2224 */ /* 0x001fe200078e009f */
[----:B------:R-:W-:Y:S01]  /*edf0*/  PRMT R158, RZ, 0x7610, R158 ;  /* 0x00007610ff9e7816 */ /* 0x000fe2000000009e */
[----:B------:R-:W4:Y:S01]  /*ee00*/  LDL R159, [R1+0x6f0] ;  /* 0x0006f000019f7983 */ /* 0x000f220000100800 */
[----:B------:R-:W-:Y:S02]  /*ee10*/  ISETP.GT.AND P1, PT, R152, 0x4f, PT ;  /* 0x0000004f9800780c */ /* 0x000fe40003f24270 */
[----:B------:R-:W-:Y:S01]  /*ee20*/  PRMT R4, RZ, 0x7610, R4 ;  /* 0x00007610ff047816 */ /* 0x000fe20000000004 */
[----:B--2---:R-:W-:Y:S01]  /*ee30*/  @P2 IMAD.MOV.U32 R155, RZ, RZ, R161 ;  /* 0x000000ffff9b2224 */ /* 0x004fe200078e00a1 */
[----:B------:R-:W-:Y:S01]  /*ee40*/  PRMT R21, RZ, 0x7610, R21 ;  /* 0x00007610ff157816 */ /* 0x000fe20000000015 */
[----:B------:R-:W2:Y:S04]  /*ee50*/  LDL R161, [R1+0x6ec] ;  /* 0x0006ec0001a17983 */ /* 0x000ea80000100800 */
[----:B------:R0:W2:Y:S02]  /*ee60*/  @P2 LDG.E.U16 R235, desc[UR60][R154.64] ;  /* 0x0000003c9aeb2981 */ /* 0x0000a4000c1e1500 */
[----:B0-----:R-:W-:-:S02]  /*ee70*/  @P0 IMAD.MOV.U32 R154, RZ, RZ, R156 ;  /* 0x000000ffff9a0224 */ /* 0x001fc400078e009c */
[----:B------:R-:W2:Y:S01]  /*ee80*/  LDL R156, [R1+0x6e8] ;  /* 0x0006e800019c7983 */ /* 0x000ea20000100800 */
[----:B------:R-:W-:-:S03]  /*ee90*/  @P0 IMAD.MOV.U32 R155, RZ, RZ, R166 ;  /* 0x000000ffff9b0224 */ /* 0x000fc600078e00a6 */
[----:B------:R-:W2:Y:S04]  /*eea0*/  LDL R166, [R1+0x6e4] ;  /* 0x0006e40001a67983 */ /* 0x000ea80000100800 */
[----:B------:R0:W2:Y:S02]  /*eeb0*/  @P0 LDG.E.U16 R23, desc[UR60][R154.64] ;  /* 0x0000003c9a170981 */ /* 0x0000a4000c1e1500 */
[----:B0-----:R-:W-:Y:S02]  /*eec0*/  @P0 IMAD.MOV.U32 R154, RZ, RZ, R164 ;  /* 0x000000ffff9a0224 */ /* 0x001fe400078e00a4 */
        /* <DEDUP_REMOVED lines=8> */
[----:B------:R-:W-:Y:S02]  /*ef50*/  ISETP.GT.AND P2, PT, R152, 0x50, PT ;  /* 0x000000509800780c */ /* 0x000fe40003f44270 */
[----:B------:R-:W-:-:S11]  /*ef60*/  PRMT R233, RZ, 0x7610, R233 ;  /* 0x00007610ffe97816 */ /* 0x000fd600000000e9 */
[----:B0-----:R-:W-:Y:S02]  /*ef70*/  @P2 IMAD.MOV.U32 R154, RZ, RZ, R159 ;  /* 0x000000ffff9a2224 */ /* 0x001fe400078e009f */
[----:B--2---:R-:W-:-:S05]  /*ef80*/  @P2 IMAD.MOV.U32 R155, RZ, RZ, R161 ;  /* 0x000000ffff9b2224 */ /* 0x004fca00078e00a1 */
[----:B------:R0:W2:Y:S04]  /*ef90*/  @P2 LDG.E.U16 R233, desc[UR60][R154.64] ;  /* 0x0000003c9ae92981 */ /* 0x0000a8000c1e1500 */
[----:B------:R1:W-:Y:S04]  /*efa0*/  STL [R1+0x138], R23 ;  /* 0x0001381701007387 */ /* 0x0003e80000100800 */
[----:B------:R-:W2:Y:S04]  /*efb0*/  LDL R167, [R1+0x6dc] ;  /* 0x0006dc0001a77983 */ /* 0x000ea80000100800 */
[----:B------:R-:W2:Y:S04]  /*efc0*/  LDL R164, [R1+0x6d4] ;  /* 0x0006d40001a47983 */ /* 0x000ea80000100800 */
[----:B-1----:R-:W2:Y:S04]  /*efd0*/  LDL R23, [R1+0x6e0] ;  /* 0x0006e00001177983 */ /* 0x002ea80000100800 */
[----:B------:R1:W-:Y:S04]  /*efe0*/  STL [R1+0x12c], R158 ;  /* 0x00012c9e01007387 */ /* 0x0003e80000100800 */
[----:B------:R-:W2:Y:S04]  /*eff0*/  LDL R165, [R1+0x6cc] ;  /* 0x0006cc0001a57983 */ /* 0x000ea80000100800 */
[----:B------:R-:W2:Y:S04]  /*f000*/  LDL R162, [R1+0x6d0] ;  /* 0x0006d00001a27983 */ /* 0x000ea80000100800 */
[----:B-1----:R-:W2:Y:S04]  /*f010*/  LDL R158, [R1+0x6d8] ;  /* 0x0006d800019e7983 */ /* 0x002ea80000100800 */
[----:B---3--:R-:W-:Y:S04]  /*f020*/  STL [R1+0xd28], R4 ;  /* 0x000d280401007387 */ /* 0x008fe80000100800 */
[----:B------:R-:W3:Y:S04]  /*f030*/  LDL R163, [R1+0x6c4] ;  /* 0x0006c40001a37983 */ /* 0x000ee80000100800 */
[----:B------:R-:W3:Y:S01]  /*f040*/  LDL R160, [R1+0x6c8] ;  /* 0x0006c80001a07983 */ /* 0x000ee20000100800 */
[----:B0-----:R-:W-:-:S02]  /*f050*/  @P2 IMAD.MOV.U32 R154, RZ, RZ, R156 ;  /* 0x000000ffff9a2224 */ /* 0x001fc400078e009c */
[----:B------:R-:W-:Y:S01]  /*f060*/  @P2 IMAD.MOV.U32 R155, RZ, RZ, R166 ;  /* 0x000000ffff9b2224 */ /* 0x000fe200078e00a6 */
[----:B----4-:R-:W-:Y:S04]  /*f070*/  STL [R1+0xd2c], R21 ;  /* 0x000d2c1501007387 */ /* 0x010fe80000100800 */
[----:B------:R-:W4:Y:S04]  /*f080*/  LDL R161, [R1+0x6bc] ;  /* 0x0006bc0001a17983 */ /* 0x000f280000100800 */
[----:B------:R-:W4:Y:S04]  /*f090*/  LDL R159, [R1+0x6c0] ;  /* 0x0006c000019f7983 */ /* 0x000f280000100800 */
[----:B------:R-:W4:Y:S04]  /*f0a0*/  LDL R166, [R1+0x6b4] ;  /* 0x0006b40001a67983 */ /* 0x000f280000100800 */
[----:B------:R-:W4:Y:S01]  /*f0b0*/  LDL R156, [R1+0x6b8] ;  /* 0x0006b800019c7983 */ /* 0x000f220000100800 */
[----:B------:R-:W-:-:S02]  /*f0c0*/  ISETP.GT.AND P0, PT, R152, 0x51, PT ;  /* 0x000000519800780c */ /* 0x000fc40003f04270 */
[----:B------:R-:W-:Y:S02]  /*f0d0*/  PRMT R232, RZ, 0x7610, R232 ;  /* 0x00007610ffe87816 */ /* 0x000fe400000000e8 */
[C---:B------:R-:W-:Y:S02]  /*f0e0*/  ISETP.GT.AND P1, PT, R152.reuse, 0x52, PT ;  /* 0x000000529800780c */ /* 0x040fe40003f24270 */
[----:B------:R-:W-:Y:S02]  /*f0f0*/  PRMT R230, RZ, 0x7610, R230 ;  /* 0x00007610ffe67816 */ /* 0x000fe400000000e6 */
[----:B------:R2:W4:Y:S01]  /*f100*/  @P2 LDG.E.U16 R232, desc[UR60][R154.64] ;  /* 0x0000003c9ae82981 */ /* 0x000522000c1e1500 */
[----:B------:R-:W-:Y:S02]  /*f110*/  PRMT R229, RZ, 0x7610, R229 ;  /* 0x00007610ffe57816 */ /* 0x000fe400000000e5 */
[----:B------:R-:W-:Y:S02]  /*f120*/  ISETP.GT.AND P2, PT, R152, 0x53, PT ;  /* 0x000000539800780c */ /* 0x000fe40003f44270 */
[----:B------:R-:W-:-:S02]  /*f130*/  PRMT R227, RZ, 0x7610, R227 ;  /* 0x00007610ffe37816 */ /* 0x000fc400000000e3 */
[----:B------:R-:W-:Y:S02]  /*f140*/  PRMT R226, RZ, 0x7610, R226 ;  /* 0x00007610ffe27816 */ /* 0x000fe400000000e2 */
[----:B------:R-:W-:Y:S01]  /*f150*/  PRMT R225, RZ, 0x7610, R225 ;  /* 0x00007610ffe17816 */ /* 0x000fe200000000e1 */
[----:B--2---:R-:W-:Y:S02]  /*f160*/  @P0 IMAD.MOV.U32 R155, RZ, RZ, R167 ;  /* 0x000000ffff9b0224 */ /* 0x004fe400078e00a7 */
[----:B------:R-:W2:Y:S01]  /*f170*/  LDL R167, [R1+0x6ac] ;  /* 0x0006ac0001a77983 */ /* 0x000ea20000100800 */
[----:B------:R-:W-:-:S03]  /*f180*/  @P0 IMAD.MOV.U32 R154, RZ, RZ, R23 ;  /* 0x000000ffff9a0224 */ /* 0x000fc600078e0017 */
[----:B------:R-:W2:Y:S04]  /*f190*/  LDL R23, [R1+0x6b0] ;  /* 0x0006b00001177983 */ /* 0x000ea80000100800 */
[----:B------:R0:W2:Y:S02]  /*f1a0*/  @P0 LDG.E.U16 R230, desc[UR60][R154.64] ;  /* 0x0000003c9ae60981 */ /* 0x0000a4000c1e1500 */
[----:B0-----:R-:W-:Y:S02]  /*f1b0*/  @P0 IMAD.MOV.U32 R155, RZ, RZ, R164 ;  /* 0x000000ffff9b0224 */ /* 0x001fe400078e00a4 */
[----:B------:R-:W2:Y:S01]  /*f1c0*/  LDL R164, [R1+0x6a4] ;  /* 0x0006a40001a47983 */ /* 0x000ea20000100800 */
[----:B------:R-:W-:-:S03]  /*f1d0*/  @P0 IMAD.MOV.U32 R154, RZ, RZ, R158 ;  /* 0x000000ffff9a0224 */ /* 0x000fc600078e009e */
[----:B------:R-:W2:Y:S04]  /*f1e0*/  LDL R158, [R1+0x6a8] ;  /* 0x0006a800019e7983 */ /* 0x000ea80000100800 */
[----:B------:R0:W2:Y:S02]  /*f1f0*/  @P0 LDG.E.U16 R229, desc[UR60][R154.64] ;  /* 0x0000003c9ae50981 */ /* 0x0000a4000c1e1500 */
[----:B0-----:R-:W-:Y:S02]  /*f200*/  @P1 IMAD.MOV.U32 R155, RZ, RZ, R165 ;  /* 0x000000ffff9b1224 */ /* 0x001fe400078e00a5 */
[----:B------:R-:W-:Y:S01]  /*f210*/  @P1 IMAD.MOV.U32 R154, RZ, RZ, R162 ;  /* 0x000000ffff9a1224 */ /* 0x000fe200078e00a2 */
[----:B------:R-:W2:Y:S04]  /*f220*/  LDL R165, [R1+0x69c] ;  /* 0x00069c0001a57983 */ /* 0x000ea80000100800 */
[----:B------:R-:W2:Y:S04]  /*f230*/  LDL R162, [R1+0x6a0] ;  /* 0x0006a00001a27983 */ /* 0x000ea80000100800 */
[----:B------:R3:W2:Y:S02]  /*f240*/  @P1 LDG.E.U16 R227, desc[UR60][R154.64] ;  /* 0x0000003c9ae31981 */ /* 0x0006a4000c1e1500 */
[----:B---3--:R-:W-:-:S02]  /*f250*/  @P1 IMAD.MOV.U32 R154, RZ, RZ, R160 ;  /* 0x000000ffff9a1224 */ /* 0x008fc400078e00a0 */
[----:B------:R-:W-:Y:S01]  /*f260*/  @P1 IMAD.MOV.U32 R155, RZ, RZ, R163 ;  /* 0x000000ffff9b1224 */ /* 0x000fe200078e00a3 */
[----:B------:R-:W3:Y:S04]  /*f270*/  LDL R160, [R1+0x698] ;  /* 0x0006980001a07983 */ /* 0x000ee80000100800 */
[----:B------:R-:W3:Y:S04]  /*f280*/  LDL R163, [R1+0x694] ;  /* 0x0006940001a37983 */ /* 0x000ee80000100800 */
[----:B------:R4:W3:Y:S02]  /*f290*/  @P1 LDG.E.U16 R226, desc[UR60][R154.64] ;  /* 0x0000003c9ae21981 */ /* 0x0008e4000c1e1500 */
[----:B----4-:R-:W-:-:S02]  /*f2a0*/  @P2 IMAD.MOV.U32 R155, RZ, RZ, R161 ;  /* 0x000000ffff9b2224 */ /* 0x010fc400078e00a1 */
[----:B------:R-:W4:Y:S01]  /*f2b0*/  LDL R161, [R1+0x68c] ;  /* 0x00068c0001a17983 */ /* 0x000f220000100800 */
[----:B------:R-:W-:-:S03]  /*f2c0*/  @P2 IMAD.MOV.U32 R154, RZ, RZ, R159 ;  /* 0x000000ffff9a2224 */ /* 0x000fc600078e009f */
[----:B------:R-:W4:Y:S04]  /*f2d0*/  LDL R159, [R1+0x690] ;  /* 0x00069000019f7983 */ /* 0x000f280000100800 */
[----:B------:R0:W4:Y:S02]  /*f2e0*/  @P2 LDG.E.U16 R225, desc[UR60][R154.64] ;  /* 0x0000003c9ae12981 */ /* 0x000124000c1e1500 */
[----:B0-----:R-:W-:Y:S02]  /*f2f0*/  @P2 IMAD.MOV.U32 R154, RZ, RZ, R156 ;  /* 0x000000ffff9a2224 */ /* 0x001fe400078e009c */
[----:B------:R-:W-:Y:S01]  /*f300*/  @P2 IMAD.MOV.U32 R155, RZ, RZ, R166 ;  /* 0x000000ffff9b2224 */ /* 0x000fe200078e00a6 */
        /* <DEDUP_REMOVED lines=13> */
[----:B------:R-:W-:Y:S02]  /*f3e0*/  @P0 IMAD.MOV.U32 R154, RZ, RZ, R23 ;  /* 0x000000ffff9a0224 */ /* 0x000fe400078e0017 */
[----:B------:R-:W2:Y:S04]  /*f3f0*/  LDL R23, [R1+0x680] ;  /* 0x0006800001177983 */ /* 0x000ea80000100800 */
[----:B------:R0:W2:Y:S02]  /*f400*/  @P0 LDG.E.U16 R223, desc[UR60][R154.64] ;  /* 0x0000003c9adf0981 */ /* 0x0000a4000c1e1500 */
[----:B0-----:R-:W-:-:S02]  /*f410*/  @P0 IMAD.MOV.U32 R155, RZ, RZ, R164 ;  /* 0x000000ffff9b0224 */ /* 0x001fc400078e00a4 */
[----:B------:R-:W2:Y:S01]  /*f420*/  LDL R164, [R1+0x678] ;  /* 0x0006780001a47983 */ /* 0x000ea20000100800 */
[----:B------:R-:W-:-:S03]  /*f430*/  @P0 IMAD.MOV.U32 R154, RZ, RZ, R158 ;  /* 0x000000ffff9a0224 */ /* 0x000fc600078e009e */
[----:B------:R-:W2:Y:S04]  /*f440*/  LDL R158, [R1+0x67c] ;  /* 0x00067c00019e7983 */ /* 0x000ea80000100800 */
[----:B------:R0:W2:Y:S02]  /*f450*/  @P0 LDG.E.U16 R221, desc[UR60][R154.64] ;  /* 0x0000003c9add0981 */ /* 0x0000a4000c1e1500 */
[----:B0-----:R-:W-:Y:S02]  /*f460*/  @P1 MOV R155, R165 ;  /* 0x000000a5009b1202 */ /* 0x001fe40000000f00 */
[----:B------:R-:W2:Y:S01]  /*f470*/  LDL R165, [R1+0x674] ;  /* 0x0006740001a57983 */ /* 0x000ea20000100800 */
[----:B------:R-:W-:Y:S01]  /*f480*/  @P1 IMAD.MOV.U32 R154, RZ, RZ, R162 ;  /* 0x000000ffff9a1224 */ /* 0x000fe200078e00a2 */
[----:B------:R-:W-:-:S02]  /*f490*/  PRMT R2, RZ, 0x7610, R2 ;  /* 0x00007610ff027816 */ /* 0x000fc40000000002 */
[----:B------:R-:W2:Y:S04]  /*f4a0*/  LDL R162, [R1+0x670] ;  /* 0x0006700001a27983 */ /* 0x000ea80000100800 */
[----:B------:R3:W2:Y:S02]  /*f4b0*/  @P1 LDG.E.U16 R219, desc[UR60][R154.64] ;  /* 0x0000003c9adb1981 */ /* 0x0006a4000c1e1500 */
[----:B---3--:R-:W-:Y:S01]  /*f4c0*/  @P1 IMAD.MOV.U32 R154, RZ, RZ, R160 ;  /* 0x000000ffff9a1224 */ /* 0x008fe200078e00a0 */
[----:B------:R-:W-:Y:S01]  /*f4d0*/  ISETP.GT.AND P0, PT, R152, 0x57, PT ;  /* 0x000000579800780c */ /* 0x000fe20003f04270 */
[----:B------:R-:W3:Y:S01]  /*f4e0*/  LDL R160, [R1+0x668] ;  /* 0x0006680001a07983 */ /* 0x000ee20000100800 */
[----:B------:R-:W-:Y:S01]  /*f4f0*/  @P1 IMAD.MOV.U32 R155, RZ, RZ, R163 ;  /* 0x000000ffff9b1224 */ /* 0x000fe200078e00a3 */
[----:B------:R-:W-:-:S02]  /*f500*/  PRMT R13, RZ, 0x7610, R13 ;  /* 0x00007610ff0d7816 */ /* 0x000fc4000000000d */
[----:B------:R-:W3:Y:S04]  /*f510*/  LDL R163, [R1+0x66c] ;  /* 0x00066c0001a37983 */ /* 0x000ee80000100800 */
[----:B------:R4:W3:Y:S02]  /*f520*/  @P1 LDG.E.U16 R217, desc[UR60][R154.64] ;  /* 0x0000003c9ad91981 */ /* 0x0008e4000c1e1500 */
[----:B----4-:R-:W-:Y:S01]  /*f530*/  @P2 IMAD.MOV.U32 R155, RZ, RZ, R161 ;  /* 0x000000ffff9b2224 */ /* 0x010fe200078e00a1 */
[----:B------:R-:W-:Y:S01]  /*f540*/  PRMT R12, RZ, 0x7610, R12 ;  /* 0x00007610ff0c7816 */ /* 0x000fe2000000000c */
[----:B------:R-:W4:Y:S01]  /*f550*/  LDL R161, [R1+0x664] ;  /* 0x0006640001a17983 */ /* 0x000f220000100800 */
[----:B------:R-:W-:-:S03]  /*f560*/  @P2 IMAD.MOV.U32 R154, RZ, RZ, R159 ;  /* 0x000000ffff9a2224 */ /* 0x000fc600078e009f */
[----:B------:R-:W4:Y:S04]  /*f570*/  LDL R159, [R1+0x65c] ;  /* 0x00065c00019f7983 */ /* 0x000f280000100800 */
[----:B------:R0:W3:Y:S02]  /*f580*/  @P2 LDG.E.U16 R157, desc[UR60][R154.64] ;  /* 0x0000003c9a9d2981 */ /* 0x0000e4000c1e1500 */
[----:B0-----:R-:W-:Y:S02]  /*f590*/  @P2 IMAD.MOV.U32 R154, RZ, RZ, R156 ;  /* 0x000000ffff9a2224 */ /* 0x001fe400078e009c */
[----:B------:R-:W-:-:S05]  /*f5a0*/  @P2 IMAD.MOV.U32 R155, RZ, RZ, R166 ;  /* 0x000000ffff9b2224 */ /* 0x000fca00078e00a6 */
[----:B------:R2:W4:Y:S02]  /*f5b0*/  @P2 LDG.E.U16 R2, desc[UR60][R154.64] ;  /* 0x0000003c9a022981 */ /* 0x000524000c1e1500 */
[----:B--2---:R-:W-:Y:S02]  /*f5c0*/  @P0 IMAD.MOV.U32 R154, RZ, RZ, R23 ;  /* 0x000000ffff9a0224 */ /* 0x004fe400078e0017 */
[----:B------:R-:W-:-:S05]  /*f5d0*/  @P0 IMAD.MOV.U32 R155, RZ, RZ, R158 ;  /* 0x000000ffff9b0224 */ /* 0x000fca00078e009e */
[----:B------:R0:W2:Y:S02]  /*f5e0*/  @P0 LDG.E.U16 R13, desc[UR60][R154.64] ;  /* 0x0000003c9a0d0981 */ /* 0x0000a4000c1e1500 */
[----:B0-----:R-:W-:Y:S02]  /*f5f0*/  @P0 IMAD.MOV.U32 R154, RZ, RZ, R164 ;  /* 0x000000ffff9a0224 */ /* 0x001fe400078e00a4 */
[----:B------:R-:W-:-:S05]  /*f600*/  @P0 IMAD.MOV.U32 R155, RZ, RZ, R165 ;  /* 0x000000ffff9b0224 */ /* 0x000fca00078e00a5 */
[----:B------:R0:W2:Y:S04]  /*f610*/  @P0 LDG.E.U16 R12, desc[UR60][R154.64] ;  /* 0x0000003c9a0c0981 */ /* 0x0000a8000c1e1500 */
[----:B---3--:R1:W-:Y:S04]  /*f620*/  STL [R1+0xec], R157 ;  /* 0x0000ec9d01007387 */ /* 0x0083e80000100800 */
[----:B------:R-:W3:Y:S04]  /*f630*/  LDL R156, [R1+0x654] ;  /* 0x00065400019c7983 */ /* 0x000ee80000100800 */
[----:B-1----:R-:W3:Y:S04]  /*f640*/  LDL R157, [R1+0x660] ;  /* 0x00066000019d7983 */ /* 0x002ee80000100800 */
[----:B----4-:R1:W-:Y:S01]  /*f650*/  STL [R1+0xdc], R2 ;  /* 0x0000dc0201007387 */ /* 0x0103e20000100800 */
[----:B------:R-:W-:-:S03]  /*f660*/  ISETP.GT.AND P1, PT, R152, 0x58, PT ;  /* 0x000000589800780c */ /* 0x000fc60003f24270 */
[----:B------:R-:W4:Y:S04]  /*f670*/  LDL R158, [R1+0x64c] ;  /* 0x00064c00019e7983 */ /* 0x000f280000100800 */
[----:B------:R-:W4:Y:S04]  /*f680*/  LDL R23, [R1+0x650] ;  /* 0x0006500001177983 */ /* 0x000f280000100800 */
[----:B-1----:R-:W4:Y:S01]  /*f690*/  LDL R2, [R1+0x658] ;  /* 0x0006580001027983 */ /* 0x002f220000100800 */
[----:B------:R-:W-:Y:S01]  /*f6a0*/  ISETP.GT.AND P2, PT, R152, 0x59, PT ;  /* 0x000000599800780c */ /* 0x000fe20003f44270 */
[----:B0-----:R-:W-:Y:S01]  /*f6b0*/  @P1 IMAD.MOV.U32 R155, RZ, RZ, R163 ;  /* 0x000000ffff9b1224 */ /* 0x001fe200078e00a3 */
[----:B------:R-:W-:Y:S01]  /*f6c0*/  PRMT R215, RZ, 0x7610, R215 ;  /* 0x00007610ffd77816 */ /* 0x000fe200000000d7 */
[----:B------:R-:W-:Y:S01]  /*f6d0*/  @P1 IMAD.MOV.U32 R154, RZ, RZ, R162 ;  /* 0x000000ffff9a1224 */ /* 0x000fe200078e00a2 */
[----:B------:R-:W-:-:S04]  /*f6e0*/  PRMT R213, RZ, 0x7610, R213 ;  /* 0x00007610ffd57816 */ /* 0x000fc800000000d5 */
[----:B------:R0:W4:Y:S01]  /*f6f0*/  @P1 LDG.E.U16 R215, desc[UR60][R154.64] ;  /* 0x0000003c9ad71981 */ /* 0x000122000c1e1500 */
[----:B------:R-:W-:Y:S01]  /*f700*/  PRMT R211, RZ, 0x7610, R211 ;  /* 0x00007610ffd37816 */ /* 0x000fe200000000d3 */
[----:B0-----:R-:W-:Y:S02]  /*f710*/  @P1 IMAD.MOV.U32 R154, RZ, RZ, R160 ;  /* 0x000000ffff9a1224 */ /* 0x001fe400078e00a0 */
[----:B------:R-:W-:-:S05]  /*f720*/  @P1 IMAD.MOV.U32 R155, RZ, RZ, R161 ;  /* 0x000000ffff9b1224 */ /* 0x000fca00078e00a1 */
[----:B------:R0:W4:Y:S02]  /*f730*/  @P1 LDG.E.U16 R213, desc[UR60][R154.64] ;  /* 0x0000003c9ad51981 */ /* 0x000124000c1e1500 */
[----:B0-----:R-:W-:Y:S02]  /*f740*/  @P2 IMAD.MOV.U32 R155, RZ, RZ, R159 ;  /* 0x000000ffff9b2224 */ /* 0x001fe400078e009f */
[----:B--2---:R-:W-:Y:S04]  /*f750*/  STL [R1+0xd30], R13 ;  /* 0x000d300d01007387 */ /* 0x004fe80000100800 */
[----:B------:R-:W2:Y:S04]  /*f760*/  LDL R167, [R1+0x644] ;  /* 0x0006440001a77983 */ /* 0x000ea80000100800 */
[----:B------:R-:W2:Y:S04]  /*f770*/  LDL R166, [R1+0x648] ;  /* 0x0006480001a67983 */ /* 0x000ea80000100800 */
[----:B------:R0:W-:Y:S04]  /*f780*/  STL [R1+0xd34], R12 ;  /* 0x000d340c01007387 */ /* 0x0001e80000100800 */
[----:B------:R-:W2:Y:S04]  /*f790*/  LDL R164, [R1+0x63c] ;  /* 0x00063c0001a47983 */ /* 0x000ea80000100800 */
[----:B------:R-:W2:Y:S04]  /*f7a0*/  LDL R163, [R1+0x640] ;  /* 0x0006400001a37983 */ /* 0x000ea80000100800 */
[----:B------:R-:W2:Y:S04]  /*f7b0*/  LDL R161, [R1+0x634] ;  /* 0x0006340001a17983 */ /* 0x000ea80000100800 */
[----:B------:R-:W2:Y:S04]  /*f7c0*/  LDL R160, [R1+0x638] ;  /* 0x0006380001a07983 */ /* 0x000ea80000100800 */
[----:B------:R-:W2:Y:S01]  /*f7d0*/  LDL R162, [R1+0x62c] ;  /* 0x00062c0001a27983 */ /* 0x000ea20000100800 */
[----:B---3--:R-:W-:Y:S01]  /*f7e0*/  @P2 IMAD.MOV.U32 R154, RZ, RZ, R157 ;  /* 0x000000ffff9a2224 */ /* 0x008fe200078e009d */
[----:B------:R-:W-:-:S02]  /*f7f0*/  ISETP.GT.AND P0, PT, R152, 0x5a, PT ;  /* 0x0000005a9800780c */ /* 0x000fc40003f04270 */
[----:B------:R-:W3:Y:S04]  /*f800*/  LDL R157, [R1+0x630] ;  /* 0x00063000019d7983 */ /* 0x000ee80000100800 */
[----:B------:R1:W3:Y:S01]  /*f810*/  @P2 LDG.E.U16 R211, desc[UR60][R154.64] ;  /* 0x0000003c9ad32981 */ /* 0x0002e2000c1e1500 */
[----:B------:R-:W-:Y:S02]  /*f820*/  PRMT R209, RZ, 0x7610, R209 ;  /* 0x00007610ffd17816 */ /* 0x000fe400000000d1 */
[----:B------:R-:W-:Y:S01]  /*f830*/  ISETP.GT.AND P1, PT, R152, 0x5b, PT ;  /* 0x0000005b9800780c */ /* 0x000fe20003f24270 */
[----:B------:R-:W3:Y:S01]  /*f840*/  LDL R159, [R1+0x620] ;  /* 0x00062000019f7983 */ /* 0x000ee20000100800 */
[----:B------:R-:W-:-:S03]  /*f850*/  PRMT R207, RZ, 0x7610, R207 ;  /* 0x00007610ffcf7816 */ /* 0x000fc600000000cf */
[----:B------:R-:W3:Y:S01]  /*f860*/  LDL R165, [R1+0x61c] ;  /* 0x00061c0001a57983 */ /* 0x000ee20000100800 */
[----:B-1----:R-:W-:-:S03]  /*f870*/  @P2 IMAD.MOV.U32 R155, RZ, RZ, R156 ;  /* 0x000000ffff9b2224 */ /* 0x002fc600078e009c */
[----:B------:R-:W3:Y:S01]  /*f880*/  LDL R156, [R1+0x624] ;  /* 0x00062400019c7983 */ /* 0x000ee20000100800 */
[----:B----4-:R-:W-:-:S03]  /*f890*/  @P2 IMAD.MOV.U32 R154, RZ, RZ, R2 ;  /* 0x000000ffff9a2224 */ /* 0x010fc600078e0002 */
[----:B------:R-:W4:Y:S04]  /*f8a0*/  LDL R2, [R1+0x628] ;  /* 0x0006280001027983 */ /* 0x000f280000100800 */
[----:B------:R1:W4:Y:S01]  /*f8b0*/  @P2 LDG.E.U16 R209, desc[UR60][R154.64] ;  /* 0x0000003c9ad12981 */ /* 0x000322000c1e1500 */
[----:B------:R-:W-:Y:S01]  /*f8c0*/  PRMT R205, RZ, 0x7610, R205 ;  /* 0x00007610ffcd7816 */ /* 0x000fe200000000cd */
[----:B-1----:R-:W-:Y:S02]  /*f8d0*/  @P0 IMAD.MOV.U32 R154, RZ, RZ, R23 ;  /* 0x000000ffff9a0224 */ /* 0x002fe400078e0017 */
[----:B------:R-:W-:Y:S01]  /*f8e0*/  @P0 IMAD.MOV.U32 R155, RZ, RZ, R158 ;  /* 0x000000ffff9b0224 */ /* 0x000fe200078e009e */
[----:B------:R-:W4:Y:S04]  /*f8f0*/  LDL R23, [R1+0x618] ;  /* 0x0006180001177983 */ /* 0x000f280000100800 */
[----:B------:R2:W4:Y:S04]  /*f900*/  @P0 LDG.E.U16 R207, desc[UR60][R154.64] ;  /* 0x0000003c9acf0981 */ /* 0x000528000c1e1500 */
[----:B------:R-:W4:Y:S01]  /*f910*/  LDL R158, [R1+0x614] ;  /* 0x00061400019e7983 */ /* 0x000f220000100800 */
[----:B------:R-:W-:-:S02]  /*f920*/  ISETP.GT.AND P2, PT, R152, 0x5c, PT ;  /* 0x0000005c9800780c */ /* 0x000fc40003f44270 */
[----:B------:R-:W-:Y:S02]  /*f930*/  PRMT R203, RZ, 0x7610, R203 ;  /* 0x00007610ffcb7816 */ /* 0x000fe400000000cb */
[----:B------:R-:W-:Y:S02]  /*f940*/  PRMT R201, RZ, 0x7610, R201 ;  /* 0x00007610ffc97816 */ /* 0x000fe400000000c9 */
[----:B------:R-:W-:Y:S01]  /*f950*/  PRMT R199, RZ, 0x7610, R199 ;  /* 0x00007610ffc77816 */ /* 0x000fe200000000c7 */
[----:B--2---:R-:W-:Y:S02]  /*f960*/  @P0 IMAD.MOV.U32 R155, RZ, RZ, R167 ;  /* 0x000000ffff9b0224 */ /* 0x004fe400078e00a7 */
[----:B------:R-:W-:-:S05]  /*f970*/  @P0 IMAD.MOV.U32 R154, RZ, RZ, R166 ;  /* 0x000000ffff9a0224 */ /* 0x000fca00078e00a6 */
[----:B------:R1:W2:Y:S02]  /*f980*/  @P0 LDG.E.U16 R205, desc[UR60][R154.64] ;  /* 0x0000003c9acd0981 */ /* 0x0002a4000c1e1500 */
[----:B-1----:R-:W-:Y:S02]  /*f990*/  @P1 IMAD.MOV.U32 R155, RZ, RZ, R164 ;  /* 0x000000ffff9b1224 */ /* 0x002fe400078e00a4 */
[----:B------:R-:W-:Y:S01]  /*f9a0*/  @P1 IMAD.MOV.U32 R154, RZ, RZ, R163 ;  /* 0x000000ffff9a1224 */ /* 0x000fe200078e00a3 */
[----:B------:R-:W2:Y:S04]  /*f9b0*/  LDL R164, [R1+0x60c] ;  /* 0x00060c0001a47983 */ /* 0x000ea80000100800 */
[----:B------:R-:W2:Y:S04]  /*f9c0*/  LDL R163, [R1+0x610] ;  /* 0x0006100001a37983 */ /* 0x000ea80000100800 */
[----:B------:R1:W2:Y:S02]  /*f9d0*/  @P1 LDG.E.U16 R203, desc[UR60][R154.64] ;  /* 0x0000003c9acb1981 */ /* 0x0002a4000c1e1500 */
[----:B-1----:R-:W-:-:S02]  /*f9e0*/  @P1 IMAD.MOV.U32 R154, RZ, RZ, R160 ;  /* 0x000000ffff9a1224 */ /* 0x002fc400078e00a0 */
[----:B------:R-:W-:Y:S01]  /*f9f0*/  @P1 IMAD.MOV.U32 R155, RZ, RZ, R161 ;  /* 0x000000ffff9b1224 */ /* 0x000fe200078e00a1 */
[----:B------:R-:W2:Y:S04]  /*fa00*/  LDL R160, [R1+0x608] ;  /* 0x0006080001a07983 */ /* 0x000ea80000100800 */
[----:B------:R-:W2:Y:S04]  /*fa10*/  LDL R161, [R1+0x604] ;  /* 0x0006040001a17983 */ /* 0x000ea80000100800 */
[----:B------:R1:W2:Y:S02]  /*fa20*/  @P1 LDG.E.U16 R201, desc[UR60][R154.64] ;  /* 0x0000003c9ac91981 */ /* 0x0002a4000c1e1500 */
[----:B-1----:R-:W-:-:S02]  /*fa30*/  @P2 IMAD.MOV.U32 R155, RZ, RZ, R162 ;  /* 0x000000ffff9b2224 */ /* 0x002fc400078e00a2 */
[----:B------:R-:W2:Y:S01]  /*fa40*/  LDL R162, [R1+0x5fc] ;  /* 0x0005fc0001a27983 */ /* 0x000ea20000100800 */
[----:B---3--:R-:W-:-:S03]  /*fa50*/  @P2 IMAD.MOV.U32 R154, RZ, RZ, R157 ;  /* 0x000000ffff9a2224 */ /* 0x008fc600078e009d */
[----:B------:R-:W3:Y:S04]  /*fa60*/  LDL R157, [R1+0x600] ;  /* 0x00060000019d7983 */ /* 0x000ee80000100800 */
[----:B------:R1:W3:Y:S02]  /*fa70*/  @P2 LDG.E.U16 R199, desc[UR60][R154.64] ;  /* 0x0000003c9ac72981 */ /* 0x0002e4000c1e1500 */
[----:B-1----:R-:W-:Y:S02]  /*fa80*/  @P2 IMAD.MOV.U32 R155, RZ, RZ, R156 ;  /* 0x000000ffff9b2224 */ /* 0x002fe400078e009c */
[----:B------:R-:W3:Y:S01]  /*fa90*/  LDL R156, [R1+0x5f4] ;  /* 0x0005f400019c7983 */ /* 0x000ee20000100800 */
[----:B----4-:R-:W-:-:S03]  /*faa0*/  @P2 IMAD.MOV.U32 R154, RZ, RZ, R2 ;  /* 0x000000ffff9a2224 */ /* 0x010fc600078e0002 */
[----:B------:R-:W4:Y:S01]  /*fab0*/  LDL R2, [R1+0x5f8] ;  /* 0x0005f80001027983 */ /* 0x000f220000100800 */
[C---:B------:R-:W-:Y:S02]  /*fac0*/  ISETP.GT.AND P0, PT, R152.reuse, 0x5d, PT ;  /* 0x0000005d9800780c */ /* 0x040fe40003f04270 */
[----:B------:R-:W-:Y:S02]  /*fad0*/  PRMT R197, RZ, 0x7610, R197 ;  /* 0x00007610ffc57816 */ /* 0x000fe400000000c5 */
[----:B------:R-:W-:Y:S02]  /*fae0*/  ISETP.GT.AND P1, PT, R152, 0x5e, PT ;  /* 0x0000005e9800780c */ /* 0x000fe40003f24270 */
[----:B------:R-:W-:Y:S02]  /*faf0*/  PRMT R187, RZ, 0x7610, R187 ;  /* 0x00007610ffbb7816 */ /* 0x000fe400000000bb */
[----:B------:R1:W4:Y:S01]  /*fb00*/  @P2 LDG.E.U16 R197, desc[UR60][R154.64] ;  /* 0x0000003c9ac52981 */ /* 0x000322000c1e1500 */
[----:B------:R-:W-:-:S04]  /*fb10*/  PRMT R153, RZ, 0x7610, R153 ;  /* 0x00007610ff997816 */ /* 0x000fc80000000099 */
[----:B-1----:R-:W-:Y:S02]  /*fb20*/  @P0 IMAD.MOV.U32 R154, RZ, RZ, R159 ;  /* 0x000000ffff9a0224 */ /* 0x002fe400078e009f */
[----:B------:R-:W-:Y:S01]  /*fb30*/  @P0 IMAD.MOV.U32 R155, RZ, RZ, R165 ;  /* 0x000000ffff9b0224 */ /* 0x000fe200078e00a5 */
[----:B------:R-:W-:Y:S01]  /*fb40*/  PRMT R22, RZ, 0x7610, R22 ;  /* 0x00007610ff167816 */ /* 0x000fe20000000016 */
[----:B------:R-:W4:Y:S04]  /*fb50*/  LDL R159, [R1+0x5f0] ;  /* 0x0005f000019f7983 */ /* 0x000f280000100800 */
[----:B------:R1:W4:Y:S01]  /*fb60*/  @P0 LDG.E.U16 R187, desc[UR60][R154.64] ;  /* 0x0000003c9abb0981 */ /* 0x000322000c1e1500 */
[----:B------:R-:W-:Y:S02]  /*fb70*/  ISETP.GT.AND P2, PT, R152, 0x5f, PT ;  /* 0x0000005f9800780c */ /* 0x000fe40003f44270 */
[----:B0-----:R-:W-:Y:S01]  /*fb80*/  PRMT R12, RZ, 0x7610, R12 ;  /* 0x00007610ff0c7816 */ /* 0x001fe2000000000c */
[----:B------:R-:W4:Y:S01]  /*fb90*/  LDL R165, [R1+0x5ec] ;  /* 0x0005ec0001a57983 */ /* 0x000f220000100800 */
[----:B-1----:R-:W-:-:S02]  /*fba0*/  @P0 IMAD.MOV.U32 R154, RZ, RZ, R23 ;  /* 0x000000ffff9a0224 */ /* 0x002fc400078e0017 */
[----:B------:R-:W-:Y:S01]  /*fbb0*/  @P0 IMAD.MOV.U32 R155, RZ, RZ, R158 ;  /* 0x000000ffff9b0224 */ /* 0x000fe200078e009e */
[----:B------:R-:W-:Y:S01]  /*fbc0*/  PRMT R11, RZ, 0x7610, R11 ;  /* 0x00007610ff0b7816 */ /* 0x000fe2000000000b */
[----:B------:R-:W4:Y:S04]  /*fbd0*/  LDL R158, [R1+0x5e4] ;  /* 0x0005e400019e7983 */ /* 0x000f280000100800 */
[----:B------:R2:W4:Y:S01]  /*fbe0*/  @P0 LDG.E.U16 R153, desc[UR60][R154.64] ;  /* 0x0000003c9a990981 */ /* 0x000522000c1e1500 */
[----:B------:R-:W-:-:S03]  /*fbf0*/  PRMT R10, RZ, 0x7610, R10 ;  /* 0x00007610ff0a7816 */ /* 0x000fc6000000000a */
[----:B------:R-:W4:Y:S01]  /*fc00*/  LDL R23, [R1+0x5e8] ;  /* 0x0005e80001177983 */ /* 0x000f220000100800 */
[----:B--2---:R-:W-:-:S03]  /*fc10*/  @P1 IMAD.MOV.U32 R155, RZ, RZ, R164 ;  /* 0x000000ffff9b1224 */ /* 0x004fc600078e00a4 */
[----:B------:R-:W2:Y:S01]  /*fc20*/  LDL R164, [R1+0x5dc] ;  /* 0x0005dc0001a47983 */ /* 0x000ea20000100800 */
[----:B------:R-:W-:-:S05]  /*fc30*/  @P1 IMAD.MOV.U32 R154, RZ, RZ, R163 ;  /* 0x000000ffff9a1224 */ /* 0x000fca00078e00a3 */
[----:B------:R0:W2:Y:S02]  /*fc40*/  @P1 LDG.E.U16 R22, desc[UR60][R154.64] ;  /* 0x0000003c9a161981 */ /* 0x0000a4000c1e1500 */
[----:B0-----:R-:W-:Y:S02]  /*fc50*/  @P1 IMAD.MOV.U32 R154, RZ, RZ, R160 ;  /* 0x000000ffff9a1224 */ /* 0x001fe400078e00a0 */
[----:B------:R-:W-:-:S05]  /*fc60*/  @P1 IMAD.MOV.U32 R155, RZ, RZ, R161 ;  /* 0x000000ffff9b1224 */ /* 0x000fca00078e00a1 */
[----:B------:R0:W2:Y:S02]  /*fc70*/  @P1 LDG.E.U16 R12, desc[UR60][R154.64] ;  /* 0x0000003c9a0c1981 */ /* 0x0000a4000c1e1500 */
[----:B0-----:R-:W-:Y:S02]  /*fc80*/  @P2 IMAD.MOV.U32 R155, RZ, RZ, R162 ;  /* 0x000000ffff9b2224 */ /* 0x001fe400078e00a2 */
[----:B---3--:R-:W-:-:S05]  /*fc90*/  @P2 IMAD.MOV.U32 R154, RZ, RZ, R157 ;  /* 0x000000ffff9a2224 */ /* 0x008fca00078e009d */
[----:B------:R-:W3:Y:S01]  /*fca0*/  @P2 LDG.E.U16 R11, desc[UR60][R154.64] ;  /* 0x0000003c9a0b2981 */ /* 0x000ee2000c1e1500 */
[----:B------:R-:W-:Y:S02]  /*fcb0*/  @P2 IMAD.MOV.U32 R157, RZ, RZ, R156 ;  /* 0x000000ffff9d2224 */ /* 0x000fe400078e009c */
[----:B----4-:R-:W-:-:S05]  /*fcc0*/  @P2 IMAD.MOV.U32 R156, RZ, RZ, R2 ;  /* 0x000000ffff9c2224 */ /* 0x010fca00078e0002 */
[----:B------:R0:W4:Y:S01]  /*fcd0*/  @P2 LDG.E.U16 R10, desc[UR60][R156.64] ;  /* 0x0000003c9c0a2981 */ /* 0x000122000c1e1500 */
[----:B------:R-:W-:-:S13]  /*fce0*/  ISETP.GT.AND P0, PT, R152, 0x60, PT ;  /* 0x000000609800780c */ /* 0x000fda0003f04270 */
[----:B0-----:R-:W-:Y:S02]  /*fcf0*/  @P0 IMAD.MOV.U32 R156, RZ, RZ, R159 ;  /* 0x000000ffff9c0224 */ /* 0x001fe400078e009f */
[----:B------:R-:W-:Y:S02]  /*fd00*/  @P0 IMAD.MOV.U32 R159, RZ, RZ, R158 ;  /* 0x000000ffff9f0224 */ /* 0x000fe400078e009e */
[----:B------:R-:W-:Y:S01]  /*fd10*/  @P0 IMAD.MOV.U32 R158, RZ, RZ, R23 ;  /* 0x000000ffff9e0224 */ /* 0x000fe200078e0017 */
[----:B--2---:R0:W-:Y:S04]  /*fd20*/  STL [R1+0xa8], R22 ;  /* 0x0000a81601007387 */ /* 0x0041e80000100800 */
[----:B------:R-:W2:Y:S04]  /*fd30*/  LDL R161, [R1+0x5d4] ;  /* 0x0005d40001a17983 */ /* 0x000ea80000100800 */
[----:B------:R-:W2:Y:S04]  /*fd40*/  LDL R160, [R1+0x5d8] ;  /* 0x0005d80001a07983 */ /* 0x000ea80000100800 */
[----:B0-----:R-:W2:Y:S04]  /*fd50*/  LDL R22, [R1+0x5e0] ;  /* 0x0005e00001167983 */ /* 0x001ea80000100800 */
[----:B------:R0:W-:Y:S04]  /*fd60*/  STL [R1+0xd38], R12 ;  /* 0x000d380c01007387 */ /* 0x0001e80000100800 */
[----:B------:R-:W2:Y:S04]  /*fd70*/  LDL R167, [R1+0x5cc] ;  /* 0x0005cc0001a77983 */ /* 0x000ea80000100800 */
[----:B------:R-:W2:Y:S04]  /*fd80*/  LDL R166, [R1+0x5d0] ;  /* 0x0005d00001a67983 */ /* 0x000ea80000100800 */
[----:B---3--:R-:W-:Y:S04]  /*fd90*/  STL [R1+0xd3c], R11 ;  /* 0x000d3c0b01007387 */ /* 0x008fe80000100800 */
[----:B------:R-:W3:Y:S04]  /*fda0*/  LDL R163, [R1+0x5c4] ;  /* 0x0005c40001a37983 */ /* 0x000ee80000100800 */
[----:B------:R-:W3:Y:S04]  /*fdb0*/  LDL R162, [R1+0x5c8] ;  /* 0x0005c80001a27983 */ /* 0x000ee80000100800 */
[----:B------:R-:W3:Y:S04]  /*fdc0*/  LDL R2, [R1+0x5c0] ;  /* 0x0005c00001027983 */ /* 0x000ee80000100800 */
[----:B----4-:R1:W-:Y:S04]  /*fdd0*/  STL [R1+0xd40], R10 ;  /* 0x000d400a01007387 */ /* 0x0103e80000100800 */
[----:B0-----:R-:W4:Y:S04]  /*fde0*/  LDL R12, [R1+0x5bc] ;  /* 0x0005bc00010c7983 */ /* 0x001f280000100800 */
[----:B------:R-:W4:Y:S01]  /*fdf0*/  LDL R23, [R1+0x5b8] ;  /* 0x0005b80001177983 */ /* 0x000f220000100800 */
[----:B------:R-:W-:Y:S01]  /*fe00*/  ISETP.GT.AND P1, PT, R152, 0x61, PT ;  /* 0x000000619800780c */ /* 0x000fe20003f24270 */
[----:B------:R-:W-:Y:S01]  /*fe10*/  @P0 IMAD.MOV.U32 R157, RZ, RZ, R165 ;  /* 0x000000ffff9d0224 */ /* 0x000fe200078e00a5 */
[----:B------:R-:W-:Y:S01]  /*fe20*/  PRMT R154, RZ, 0x7610, R154 ;  /* 0x00007610ff9a7816 */ /* 0x000fe2000000009a */
[----:B------:R-:W4:Y:S01]  /*fe30*/  LDL R165, [R1+0x5b4] ;  /* 0x0005b40001a57983 */ /* 0x000f220000100800 */
[----:B------:R-:W-:-:S02]  /*fe40*/  PRMT R155, RZ, 0x7610, R155 ;  /* 0x00007610ff9b7816 */ /* 0x000fc4000000009b */
[----:B------:R-:W-:Y:S01]  /*fe50*/  ISETP.GT.AND P2, PT, R152, 0x62, PT ;  /* 0x000000629800780c */ /* 0x000fe20003f44270 */
[----:B-1----:R-:W4:Y:S04]  /*fe60*/  LDL R10, [R1+0x5a8] ;  /* 0x0005a800010a7983 */ /* 0x002f280000100800 */
[----:B------:R0:W4:Y:S04]  /*fe70*/  @P0 LDG.E.U16 R154, desc[UR60][R156.64] ;  /* 0x0000003c9c9a0981 */ /* 0x000128000c1e1500 */
[----:B------:R1:W4:Y:S04]  /*fe80*/  @P0 LDG.E.U16 R155, desc[UR60][R158.64] ;  /* 0x0000003c9e9b0981 */ /* 0x000328000c1e1500 */
[----:B------:R-:W4:Y:S01]  /*fe90*/  LDL R11, [R1+0x5a4] ;  /* 0x0005a400010b7983 */ /* 0x000f220000100800 */
[----:B0-----:R-:W-:-:S02]  /*fea0*/  PRMT R156, RZ, 0x7610, R156 ;  /* 0x00007610ff9c7816 */ /* 0x001fc4000000009c */
[----:B------:R-:W-:Y:S01]  /*feb0*/  PRMT R157, RZ, 0x7610, R157 ;  /* 0x00007610ff9d7816 */ /* 0x000fe2000000009d */
[----:B------:R-:W4:Y:S01]  /*fec0*/  LDL R169, [R1+0x58c] ;  /* 0x00058c0001a97983 */ /* 0x000f220000100800 */
[----:B-1----:R-:W-:-:S03]  /*fed0*/  @P1 IMAD.MOV.U32 R159, RZ, RZ, R164 ;  /* 0x000000ffff9f1224 */ /* 0x002fc600078e00a4 */
[----:B------:R-:W4:Y:S01]  /*fee0*/  LDL R164, [R1+0x5ac] ;  /* 0x0005ac0001a47983 */ /* 0x000f220000100800 */
[----:B------:R-:W-:Y:S02]  /*fef0*/  ISETP.GT.AND P0, PT, R152, 0x63, PT ;  /* 0x000000639800780c */ /* 0x000fe40003f04270 */
[----:B------:R-:W-:Y:S01]  /*ff00*/  PRMT R13, RZ, 0x7610, R13 ;  /* 0x00007610ff0d7816 */ /* 0x000fe2000000000d */
[----:B------:R-:W4:Y:S04]  /*ff10*/  LDL R168, [R1+0x56c] ;  /* 0x00056c0001a87983 */ /* 0x000f280000100800 */
[----:B------:R-:W4:Y:S04]  /*ff20*/  LDL R171, [R1+0x55c] ;  /* 0x00055c0001ab7983 */ /* 0x000f280000100800 */
[----:B------:R-:W4:Y:S04]  /*ff30*/  LDL R170, [R1+0x560] ;  /* 0x0005600001aa7983 */ /* 0x000f280000100800 */
[----:B------:R-:W4:Y:S04]  /*ff40*/  LDL R172, [R1+0x54c] ;  /* 0x00054c0001ac7983 */ /* 0x000f280000100800 */
[----:B--2---:R0:W2:Y:S01]  /*ff50*/  @P1 LDG.E.U16 R157, desc[UR60][R160.64] ;  /* 0x0000003ca09d1981 */ /* 0x0040a2000c1e1500 */
[----:B------:R-:W-:-:S03]  /*ff60*/  @P1 IMAD.MOV.U32 R158, RZ, RZ, R22 ;  /* 0x000000ffff9e1224 */ /* 0x000fc600078e0016 */
[----:B------:R-:W2:Y:S04]  /*ff70*/  LDL R22, [R1+0x5b0] ;  /* 0x0005b00001167983 */ /* 0x000ea80000100800 */
[----:B------:R1:W2:Y:S01]  /*ff80*/  @P1 LDG.E.U16 R156, desc[UR60][R158.64] ;  /* 0x0000003c9e9c1981 */ /* 0x0002a2000c1e1500 */
[----:B0-----:R-:W-:-:S03]  /*ff90*/  @P2 IMAD.MOV.U32 R161, RZ, RZ, R167 ;  /* 0x000000ffffa12224 */ /* 0x001fc600078e00a7 */
[----:B------:R-:W2:Y:S01]  /*ffa0*/  LDL R167, [R1+0x59c] ;  /* 0x00059c0001a77983 */ /* 0x000ea20000100800 */
[----:B-1----:R-:W-:Y:S01]  /*ffb0*/  PRMT R158, RZ, 0x7610, R158 ;  /* 0x00007610ff9e7816 */ /* 0x002fe2000000009e */
[----:B------:R-:W-:Y:S01]  /*ffc0*/  @P2 IMAD.MOV.U32 R160, RZ, RZ, R166 ;  /* 0x000000ffffa02224 */ /* 0x000fe200078e00a6 */
[----:B------:R-:W-:Y:S01]  /*ffd0*/  PRMT R159, RZ, 0x7610, R159 ;  /* 0x00007610ff9f7816 */ /* 0x000fe2000000009f */
[----:B------:R-:W2:Y:S04]  /*ffe0*/  LDL R166, [R1+0x5a0] ;  /* 0x0005a00001a67983 */ /* 0x000ea80000100800 */
[----:B------:R3:W2:Y:S02]  /*fff0*/  @P2 LDG.E.U16 R158, desc[UR60][R160.64] ;  /* 0x0000003ca09e2981 */ /* 0x0006a4000c1e1500 */
[----:B---3--:R-:W-:-:S02]  /*10000*/  @P2 IMAD.MOV.U32 R161, RZ, RZ, R163 ;  /* 0x000000ffffa12224 */ /* 0x008fc400078e00a3 */
[----:B------:R-:W-:-:S05]  /*10010*/  @P2 IMAD.MOV.U32 R160, RZ, RZ, R162 ;  /* 0x000000ffffa02224 */ /* 0x000fca00078e00a2 */
[----:B------:R0:W3:Y:S01]  /*10020*/  @P2 LDG.E.U16 R159, desc[UR60][R160.64] ;  /* 0x0000003ca09f2981 */ /* 0x0000e2000c1e1500 */
[----:B------:R-:W-:-:S03]  /*10030*/  @P0 IMAD.MOV.U32 R162, RZ, RZ, R2 ;  /* 0x000000ffffa20224 */ /* 0x000fc600078e0002 */
[----:B------:R-:W3:Y:S01]  /*10040*/  LDL R2, [R1+0x598] ;  /* 0x0005980001027983 */ /* 0x000ee20000100800 */
[----:B0-----:R-:W-:Y:S01]  /*10050*/  PRMT R160, RZ, 0x7610, R160 ;  /* 0x00007610ffa07816 */ /* 0x001fe200000000a0 */
[----:B----4-:R-:W-:Y:S02]  /*10060*/  @P0 IMAD.MOV.U32 R163, RZ, RZ, R12 ;  /* 0x000000ffffa30224 */ /* 0x010fe400078e000c */
[----:B------:R-:W4:Y:S04]  /*10070*/  LDL R12, [R1+0x594] ;  /* 0x00059400010c7983 */ /* 0x000f280000100800 */
[----:B------:R0:W4:Y:S02]  /*10080*/  @P0 LDG.E.U16 R160, desc[UR60][R162.64] ;  /* 0x0000003ca2a00981 */ /* 0x000124000c1e1500 */
[----:B0-----:R-:W-:-:S02]  /*10090*/  @P0 IMAD.MOV.U32 R162, RZ, RZ, R23 ;  /* 0x000000ffffa20224 */ /* 0x001fc400078e0017 */
[----:B------:R-:W4:Y:S01]  /*100a0*/  LDL R23, [R1+0x590] ;  /* 0x0005900001177983 */ /* 0x000f220000100800 */
[----:B------:R-:W-:Y:S01]  /*100b0*/  ISETP.GT.AND P1, PT, R152, 0x64, PT ;  /* 0x000000649800780c */ /* 0x000fe20003f24270 */
[----:B------:R-:W-:Y:S01]  /*100c0*/  @P0 IMAD.MOV.U32 R163, RZ, RZ, R165 ;  /* 0x000000ffffa30224 */ /* 0x000fe200078e00a5 */
[----:B------:R-:W-:-:S06]  /*100d0*/  PRMT R161, RZ, 0x7610, R161 ;  /* 0x00007610ffa17816 */ /* 0x000fcc00000000a1 */
[----:B------:R0:W4:Y:S05]  /*100e0*/  @P0 LDG.E.U16 R161, desc[UR60][R162.64] ;  /* 0x0000003ca2a10981 */ /* 0x00012a000c1e1500 */
[----:B------:R-:W-:Y:S01]  /*100f0*/  @P1 IMAD.MOV.U32 R165, RZ, RZ, R164 ;  /* 0x000000ffffa51224 */ /* 0x000fe200078e00a4 */
[----:B0-----:R-:W-:Y:S02]  /*10100*/  PRMT R162, RZ, 0x7610, R162 ;  /* 0x00007610ffa27816 */ /* 0x001fe400000000a2 */
[----:B------:R-:W-:Y:S02]  /*10110*/  ISETP.GT.AND P2, PT, R152, 0x65, PT ;  /* 0x000000659800780c */ /* 0x000fe40003f44270 */
[----:B------:R-:W-:-:S02]  /*10120*/  PRMT R163, RZ, 0x7610, R163 ;  /* 0x00007610ffa37816 */ /* 0x000fc400000000a3 */
[----:B------:R-:W-:Y:S01]  /*10130*/  ISETP.GT.AND P0, PT, R152, 0x66, PT ;  /* 0x000000669800780c */ /* 0x000fe20003f04270 */
[----:B--2---:R-:W-:Y:S02]  /*10140*/  @P1 IMAD.MOV.U32 R164, RZ, RZ, R22 ;  /* 0x000000ffffa41224 */ /* 0x004fe400078e0016 */
[----:B------:R-:W2:Y:S04]  /*10150*/  LDL R22, [R1+0x570] ;  /* 0x0005700001167983 */ /* 0x000ea80000100800 */
[----:B------:R0:W2:Y:S02]  /*10160*/  @P1 LDG.E.U16 R162, desc[UR60][R164.64] ;  /* 0x0000003ca4a21981 */ /* 0x0000a4000c1e1500 */
[----:B0-----:R-:W-:Y:S02]  /*10170*/  @P1 IMAD.MOV.U32 R164, RZ, RZ, R10 ;  /* 0x000000ffffa41224 */ /* 0x001fe400078e000a */
[----:B------:R-:W-:Y:S01]  /*10180*/  @P1 IMAD.MOV.U32 R165, RZ, RZ, R11 ;  /* 0x000000ffffa51224 */ /* 0x000fe200078e000b */
[----:B------:R-:W2:Y:S04]  /*10190*/  LDL R10, [R1+0x568] ;  /* 0x00056800010a7983 */ /* 0x000ea80000100800 */
[----:B------:R0:W2:Y:S04]  /*101a0*/  @P1 LDG.E.U16 R163, desc[UR60][R164.64] ;  /* 0x0000003ca4a31981 */ /* 0x0000a8000c1e1500 */
[----:B------:R-:W2:Y:S01]  /*101b0*/  LDL R11, [R1+0x564] ;  /* 0x00056400010b7983 */ /* 0x000ea20000100800 */
[----:B0-----:R-:W-:-:S02]  /*101c0*/  PRMT R164, RZ, 0x7610, R164 ;  /* 0x00007610ffa47816 */ /* 0x001fc400000000a4 */
[----:B------:R-:W-:-:S04]  /*101d0*/  PRMT R165, RZ, 0x7610, R165 ;  /* 0x00007610ffa57816 */ /* 0x000fc800000000a5 */
[----:B------:R3:W2:Y:S02]  /*101e0*/  @P2 LDG.E.U16 R164, desc[UR60][R166.64] ;  /* 0x0000003ca6a42981 */ /* 0x0006a4000c1e1500 */
[----:B---3--:R-:W-:Y:S01]  /*101f0*/  @P2 IMAD.MOV.U32 R166, RZ, RZ, R2 ;  /* 0x000000ffffa62224 */ /* 0x008fe200078e0002 */
[----:B------:R-:W-:Y:S01]  /*10200*/  ISETP.GT.AND P1, PT, R152, 0x68, PT ;  /* 0x000000689800780c */ /* 0x000fe20003f24270 */
[----:B------:R-:W3:Y:S01]  /*10210*/  LDL R2, [R1+0x558] ;  /* 0x0005580001027983 */ /* 0x000ee20000100800 */
[----:B----4-:R-:W-:-:S03]  /*10220*/  @P2 IMAD.MOV.U32 R167, RZ, RZ, R12 ;  /* 0x000000ffffa72224 */ /* 0x010fc600078e000c */
[----:B------:R-:W4:Y:S04]  /*10230*/  LDL R12, [R1+0x554] ;  /* 0x00055400010c7983 */ /* 0x000f280000100800 */
[----:B------:R0:W4:Y:S02]  /*10240*/  @P2 LDG.E.U16 R165, desc[UR60][R166.64] ;  /* 0x0000003ca6a52981 */ /* 0x000124000c1e1500 */
[----:B0-----:R-:W-:Y:S02]  /*10250*/  @P0 IMAD.MOV.U32 R166, RZ, RZ, R23 ;  /* 0x000000ffffa60224 */ /* 0x001fe400078e0017 */
[----:B------:R-:W-:Y:S01]  /*10260*/  @P0 IMAD.MOV.U32 R167, RZ, RZ, R169 ;  /* 0x000000ffffa70224 */ /* 0x000fe200078e00a9 */
[----:B------:R-:W4:Y:S04]  /*10270*/  LDL R23, [R1+0x550] ;  /* 0x0005500001177983 */ /* 0x000f280000100800 */
[----:B------:R0:W3:Y:S01]  /*10280*/  @P0 LDG.E.U16 R13, desc[UR60][R166.64] ;  /* 0x0000003ca60d0981 */ /* 0x0000e2000c1e1500 */
[----:B------:R-:W-:Y:S01]  /*10290*/  @P1 IMAD.MOV.U32 R169, RZ, RZ, R168 ;  /* 0x000000ffffa91224 */ /* 0x000fe200078e00a8 */
[----:B0-----:R-:W-:Y:S01]  /*102a0*/  PRMT R166, RZ, 0x7610, R166 ;  /* 0x00007610ffa67816 */ /* 0x001fe200000000a6 */
[----:B--2---:R-:W-:-:S05]  /*102b0*/  @P1 IMAD.MOV.U32 R168, RZ, RZ, R22 ;  /* 0x000000ffffa81224 */ /* 0x004fca00078e0016 */
[----:B------:R0:W2:Y:S02]  /*102c0*/  @P1 LDG.E.U16 R166, desc[UR60][R168.64] ;  /* 0x0000003ca8a61981 */ /* 0x0000a4000c1e1500 */
[----:B0-----:R-:W-:Y:S02]  /*102d0*/  @P1 IMAD.MOV.U32 R168, RZ, RZ, R10 ;  /* 0x000000ffffa81224 */ /* 0x001fe400078e000a */
[----:B------:R-:W-:Y:S01]  /*102e0*/  @P1 IMAD.MOV.U32 R169, RZ, RZ, R11 ;  /* 0x000000ffffa91224 */ /* 0x000fe200078e000b */
[----:B---3--:R0:W-:Y:S04]  /*102f0*/  STL [R1+0xd44], R13 ;  /* 0x000d440d01007387 */ /* 0x0081e80000100800 */
[----:B------:R-:W3:Y:S04]  /*10300*/  LDL R11, [R1+0x53c] ;  /* 0x00053c00010b7983 */ /* 0x000ee80000100800 */
[----:B------:R-:W2:Y:S01]  /*10310*/  LDL R10, [R1+0x540] ;  /* 0x00054000010a7983 */ /* 0x000ea20000100800 */
[----:B------:R-:W-:-:S02]  /*10320*/  ISETP.GT.AND P2, PT, R152, 0x69, PT ;  /* 0x000000699800780c */ /* 0x000fc40003f44270 */
[----:B------:R-:W-:Y:S01]  /*10330*/  PRMT R167, RZ, 0x7610, R167 ;  /* 0x00007610ffa77816 */ /* 0x000fe200000000a7 */
[----:B------:R-:W2:Y:S04]  /*10340*/  LDL R22, [R1+0x544] ;  /* 0x0005440001167983 */ /* 0x000ea80000100800 */
[----:B0-----:R-:W2:Y:S04]  /*10350*/  LDL R13, [R1+0x548] ;  /* 0x00054800010d7983 */ /* 0x001ea80000100800 */
[----:B------:R0:W2:Y:S01]  /*10360*/  @P1 LDG.E.U16 R167, desc[UR60][R168.64] ;  /* 0x0000003ca8a71981 */ /* 0x0000a2000c1e1500 */
[----:B------:R-:W-:-:S03]  /*10370*/  ISETP.GT.AND P1, PT, R152, 0x6a, PT ;  /* 0x0000006a9800780c */ /* 0x000fc60003f24270 */
[----:B------:R-:W2:Y:S04]  /*10380*/  LDL R176, [R1+0x52c] ;  /* 0x00052c0001b07983 */ /* 0x000ea80000100800 */
[----:B------:R-:W2:Y:S01]  /*10390*/  LDL R180, [R1+0x46c] ;  /* 0x00046c0001b47983 */ /* 0x000ea20000100800 */
[----:B0-----:R-:W-:Y:S02]  /*103a0*/  PRMT R168, RZ, 0x7610, R168 ;  /* 0x00007610ffa87816 */ /* 0x001fe400000000a8 */
[----:B------:R-:W-:Y:S01]  /*103b0*/  PRMT R169, RZ, 0x7610, R169 ;  /* 0x00007610ffa97816 */ /* 0x000fe200000000a9 */
[----:B------:R-:W2:Y:S04]  /*103c0*/  LDL R184, [R1+0x4d4] ;  /* 0x0004d40001b87983 */ /* 0x000ea80000100800 */
[----:B------:R0:W2:Y:S01]  /*103d0*/  @P2 LDG.E.U16 R168, desc[UR60][R170.64] ;  /* 0x0000003caaa82981 */ /* 0x0000a2000c1e1500 */
[----:B------:R-:W-:-:S03]  /*103e0*/  ISETP.GT.AND P3, PT, R152, 0x78, PT ;  /* 0x000000789800780c */ /* 0x000fc60003f64270 */
[----:B------:R-:W2:Y:S01]  /*103f0*/  LDL R195, [R1+0x4c4] ;  /* 0x0004c40001c37983 */ /* 0x000ea20000100800 */
[----:B0-----:R-:W-:Y:S02]  /*10400*/  @P2 IMAD.MOV.U32 R170, RZ, RZ, R2 ;  /* 0x000000ffffaa2224 */ /* 0x001fe400078e0002 */
[----:B----4-:R-:W-:Y:S01]  /*10410*/  @P2 IMAD.MOV.U32 R171, RZ, RZ, R12 ;  /* 0x000000ffffab2224 */ /* 0x010fe200078e000c */
[----:B------:R-:W4:Y:S04]  /*10420*/  LDL R2, [R1+0x538] ;  /* 0x0005380001027983 */ /* 0x000f280000100800 */
[----:B------:R0:W4:Y:S01]  /*10430*/  @P2 LDG.E.U16 R169, desc[UR60][R170.64] ;  /* 0x0000003caaa92981 */ /* 0x000122000c1e1500 */
[----:B------:R-:W-:-:S03]  /*10440*/  ISETP.GT.AND P2, PT, R152, 0x6b, PT ;  /* 0x0000006b9800780c */ /* 0x000fc60003f44270 */
[----:B------:R-:W4:Y:S01]  /*10450*/  LDL R12, [R1+0x534] ;  /* 0x00053400010c7983 */ /* 0x000f220000100800 */
[----:B------:R-:W-:Y:S02]  /*10460*/  @P1 IMAD.MOV.U32 R173, RZ, RZ, R172 ;  /* 0x000000ffffad1224 */ /* 0x000fe400078e00ac */
[----:B------:R-:W-:Y:S02]  /*10470*/  @P1 IMAD.MOV.U32 R172, RZ, RZ, R23 ;  /* 0x000000ffffac1224 */ /* 0x000fe400078e0017 */
[----:B------:R-:W4:Y:S05]  /*10480*/  LDL R23, [R1+0x530] ;  /* 0x0005300001177983 */ /* 0x000f2a0000100800 */
[----:B---3--:R-:W-:-:S02]  /*10490*/  @P2 IMAD.MOV.U32 R175, RZ, RZ, R11 ;  /* 0x000000ffffaf2224 */ /* 0x008fc400078e000b */
[----:B------:R-:W3:Y:S01]  /*104a0*/  LDL R11, [R1+0x524] ;  /* 0x00052400010b7983 */ /* 0x000ee20000100800 */
[----:B--2---:R-:W-:-:S03]  /*104b0*/  @P2 IMAD.MOV.U32 R174, RZ, RZ, R10 ;  /* 0x000000ffffae2224 */ /* 0x004fc600078e000a */
[----:B------:R-:W2:Y:S01]  /*104c0*/  LDL R10, [R1+0x528] ;  /* 0x00052800010a7983 */ /* 0x000ea20000100800 */
[----:B0-----:R-:W-:Y:S02]  /*104d0*/  PRMT R170, RZ, 0x7610, R170 ;  /* 0x00007610ffaa7816 */ /* 0x001fe400000000aa */
[----:B------:R-:W-:-:S04]  /*104e0*/  PRMT R171, RZ, 0x7610, R171 ;  /* 0x00007610ffab7816 */ /* 0x000fc800000000ab */
[----:B------:R0:W2:Y:S02]  /*104f0*/  @P1 LDG.E.U16 R170, desc[UR60][R172.64] ;  /* 0x0000003cacaa1981 */ /* 0x0000a4000c1e1500 */
[----:B0-----:R-:W-:Y:S02]  /*10500*/  @P1 IMAD.MOV.U32 R172, RZ, RZ, R13 ;  /* 0x000000ffffac1224 */ /* 0x001fe400078e000d */
[----:B------:R-:W-:Y:S01]  /*10510*/  @P1 IMAD.MOV.U32 R173, RZ, RZ, R22 ;  /* 0x000000ffffad1224 */ /* 0x000fe200078e0016 */
[----:B------:R-:W2:Y:S04]  /*10520*/  LDL R13, [R1+0x4f0] ;  /* 0x0004f000010d7983 */ /* 0x000ea80000100800 */
[----:B------:R-:W2:Y:S04]  /*10530*/  LDL R22, [R1+0x4ec] ;  /* 0x0004ec0001167983 */ /* 0x000ea80000100800 */
[----:B------:R0:W2:Y:S01]  /*10540*/  @P1 LDG.E.U16 R171, desc[UR60][R172.64] ;  /* 0x0000003cacab1981 */ /* 0x0000a2000c1e1500 */
[----:B------:R-:W-:-:S02]  /*10550*/  ISETP.GT.AND P1, PT, R152, 0x6c, PT ;  /* 0x0000006c9800780c */ /* 0x000fc40003f24270 */
[----:B0-----:R-:W-:-:S06]  /*10560*/  PRMT R172, RZ, 0x7610, R172 ;  /* 0x00007610ffac7816 */ /* 0x001fcc00000000ac */
[----:B------:R4:W2:Y:S01]  /*10570*/  @P2 LDG.E.U16 R172, desc[UR60][R174.64] ;  /* 0x0000003caeac2981 */ /* 0x0008a2000c1e1500 */
[----:B------:R-:W-:Y:S01]  /*10580*/  PRMT R173, RZ, 0x7610, R173 ;  /* 0x00007610ffad7816 */ /* 0x000fe200000000ad */
[----:B----4-:R-:W-:Y:S02]  /*10590*/  @P2 IMAD.MOV.U32 R174, RZ, RZ, R2 ;  /* 0x000000ffffae2224 */ /* 0x010fe400078e0002 */
[----:B------:R-:W4:Y:S01]  /*105a0*/  LDL R2, [R1+0x4e8] ;  /* 0x0004e80001027983 */ /* 0x000f220000100800 */
[----:B------:R-:W-:-:S03]  /*105b0*/  @P2 IMAD.MOV.U32 R175, RZ, RZ, R12 ;  /* 0x000000ffffaf2224 */ /* 0x000fc600078e000c */
[----:B------:R-:W4:Y:S01]  /*105c0*/  LDL R12, [R1+0x4e4] ;  /* 0x0004e400010c7983 */ /* 0x000f220000100800 */
[----:B------:R-:W-:-:S03]  /*105d0*/  @P1 IMAD.MOV.U32 R177, RZ, RZ, R176 ;  /* 0x000000ffffb11224 */ /* 0x000fc600078e00b0 */
[----:B------:R0:W4:Y:S01]  /*105e0*/  @P2 LDG.E.U16 R173, desc[UR60][R174.64] ;  /* 0x0000003caead2981 */ /* 0x000122000c1e1500 */
[----:B------:R-:W-:-:S03]  /*105f0*/  @P1 IMAD.MOV.U32 R176, RZ, RZ, R23 ;  /* 0x000000ffffb01224 */ /* 0x000fc600078e0017 */
[----:B------:R-:W4:Y:S01]  /*10600*/  LDL R23, [R1+0x470] ;  /* 0x0004700001177983 */ /* 0x000f220000100800 */
[----:B0-----:R-:W-:-:S06]  /*10610*/  PRMT R174, RZ, 0x7610, R174 ;  /* 0x00007610ffae7816 */ /* 0x001fcc00000000ae */
[----:B------:R3:W4:Y:S02]  /*10620*/  @P1 LDG.E.U16 R174, desc[UR60][R176.64] ;  /* 0x0000003cb0ae1981 */ /* 0x000724000c1e1500 */
[----:B---3--:R-:W-:Y:S02]  /*10630*/  @P1 IMAD.MOV.U32 R177, RZ, RZ, R11 ;  /* 0x000000ffffb11224 */ /* 0x008fe400078e000b */
[----:B------:R-:W3:Y:S01]  /*10640*/  LDL R11, [R1+0x464] ;  /* 0x00046400010b7983 */ /* 0x000ee20000100800 */
[----:B--2---:R-:W-:-:S03]  /*10650*/  @P1 IMAD.MOV.U32 R176, RZ, RZ, R10 ;  /* 0x000000ffffb01224 */ /* 0x004fc600078e000a */
[----:B------:R-:W2:Y:S01]  /*10660*/  LDL R10, [R1+0x468] ;  /* 0x00046800010a7983 */ /* 0x000ea20000100800 */
[----:B------:R-:W-:Y:S02]  /*10670*/  ISETP.GT.AND P2, PT, R152, 0x70, PT ;  /* 0x000000709800780c */ /* 0x000fe40003f44270 */
[----:B------:R-:W-:-:S06]  /*10680*/  PRMT R175, RZ, 0x7610, R175 ;  /* 0x00007610ffaf7816 */ /* 0x000fcc00000000af */
[----:B------:R0:W2:Y:S05]  /*10690*/  @P1 LDG.E.U16 R175, desc[UR60][R176.64] ;  /* 0x0000003cb0af1981 */ /* 0x0000aa000c1e1500 */
[----:B------:R-:W-:Y:S02]  /*106a0*/  @P2 IMAD.MOV.U32 R179, RZ, RZ, R22 ;  /* 0x000000ffffb32224 */ /* 0x000fe400078e0016 */
[----:B------:R-:W2:Y:S01]  /*106b0*/  LDL R22, [R1+0x51c] ;  /* 0x00051c0001167983 */ /* 0x000ea20000100800 */
[----:B0-----:R-:W-:Y:S02]  /*106c0*/  PRMT R176, RZ, 0x7610, R176 ;  /* 0x00007610ffb07816 */ /* 0x001fe400000000b0 */
[----:B------:R-:W-:-:S02]  /*106d0*/  @P2 MOV R178, R13 ;  /* 0x0000000d00b22202 */ /* 0x000fc40000000f00 */
[----:B------:R-:W2:Y:S04]  /*106e0*/  LDL R13, [R1+0x520] ;  /* 0x00052000010d7983 */ /* 0x000ea80000100800 */
[----:B------:R4:W2:Y:S01]  /*106f0*/  @P2 LDG.E.U16 R176, desc[UR60][R178.64] ;  /* 0x0000003cb2b02981 */ /* 0x0008a2000c1e1500 */
[----:B------:R-:W-:Y:S01]  /*10700*/  PRMT R177, RZ, 0x7610, R177 ;  /* 0x00007610ffb17816 */ /* 0x000fe200000000b1 */
[----:B------:R-:W-:Y:S02]  /*10710*/  @P3 IMAD.MOV.U32 R181, RZ, RZ, R180 ;  /* 0x000000ffffb53224 */ /* 0x000fe400078e00b4 */
[----:B----4-:R-:W-:Y:S02]  /*10720*/  @P2 IMAD.MOV.U32 R178, RZ, RZ, R2 ;  /* 0x000000ffffb22224 */ /* 0x010fe400078e0002 */
[----:B------:R-:W4:Y:S01]  /*10730*/  LDL R2, [R1+0x4e0] ;  /* 0x0004e00001027983 */ /* 0x000f220000100800 */
[----:B------:R-:W-:-:S03]  /*10740*/  @P2 IMAD.MOV.U32 R179, RZ, RZ, R12 ;  /* 0x000000ffffb32224 */ /* 0x000fc600078e000c */
[----:B------:R-:W4:Y:S04]  /*10750*/  LDL R12, [R1+0x4dc] ;  /* 0x0004dc00010c7983 */ /* 0x000f280000100800 */
        /* <DEDUP_REMOVED lines=9> */
[C---:B------:R-:W-:Y:S02]  /*107f0*/  ISETP.GT.AND P1, PT, R152.reuse, 0x6d, PT ;  /* 0x0000006d9800780c */ /* 0x040fe40003f24270 */
[----:B------:R-:W-:Y:S02]  /*10800*/  PRMT R179, RZ, 0x7610, R179 ;  /* 0x00007610ffb37816 */ /* 0x000fe400000000b3 */
[----:B------:R-:W-:-:S04]  /*10810*/  ISETP.GT.AND P2, PT, R152, 0x71, PT ;  /* 0x000000719800780c */ /* 0x000fc80003f44270 */
[----:B------:R0:W2:Y:S05]  /*10820*/  @P3 LDG.E.U16 R179, desc[UR60][R180.64] ;  /* 0x0000003cb4b33981 */ /* 0x0000aa000c1e1500 */
[----:B------:R-:W-:Y:S02]  /*10830*/  @P1 IMAD.MOV.U32 R183, RZ, RZ, R22 ;  /* 0x000000ffffb71224 */ /* 0x000fe400078e0016 */
[----:B------:R-:W2:Y:S01]  /*10840*/  LDL R22, [R1+0x454] ;  /* 0x0004540001167983 */ /* 0x000ea20000100800 */
[----:B0-----:R-:W-:Y:S01]  /*10850*/  PRMT R180, RZ, 0x7610, R180 ;  /* 0x00007610ffb47816 */ /* 0x001fe200000000b4 */
[----:B------:R-:W-:Y:S02]  /*10860*/  @P1 IMAD.MOV.U32 R182, RZ, RZ, R13 ;  /* 0x000000ffffb61224 */ /* 0x000fe400078e000d */
[----:B------:R-:W2:Y:S04]  /*10870*/  LDL R13, [R1+0x458] ;  /* 0x00045800010d7983 */ /* 0x000ea80000100800 */
[----:B------:R4:W2:Y:S01]  /*10880*/  @P1 LDG.E.U16 R180, desc[UR60][R182.64] ;  /* 0x0000003cb6b41981 */ /* 0x0008a2000c1e1500 */
[----:B------:R-:W-:-:S02]  /*10890*/  PRMT R181, RZ, 0x7610, R181 ;  /* 0x00007610ffb57816 */ /* 0x000fc400000000b5 */
[----:B------:R-:W-:Y:S01]  /*108a0*/  ISETP.GT.AND P3, PT, R152, 0x79, PT ;  /* 0x000000799800780c */ /* 0x000fe20003f64270 */
        /* <DEDUP_REMOVED lines=14> */
[----:B------:R-:W-:Y:S02]  /*10990*/  PRMT R183, RZ, 0x7610, R183 ;  /* 0x00007610ffb77816 */ /* 0x000fe400000000b7 */
[----:B------:R-:W-:-:S04]  /*109a0*/  ISETP.GT.AND P2, PT, R152, 0x72, PT ;  /* 0x000000729800780c */ /* 0x000fc80003f44270 */
[----:B------:R0:W2:Y:S02]  /*109b0*/  @P3 LDG.E.U16 R183, desc[UR60][R184.64] ;  /* 0x0000003cb8b73981 */ /* 0x0000a4000c1e1500 */
[----:B0-----:R-:W-:Y:S01]  /*109c0*/  PRMT R184, RZ, 0x7610, R184 ;  /* 0x00007610ffb87816 */ /* 0x001fe200000000b8 */
[----:B------:R-:W-:Y:S02]  /*109d0*/  @P3 IMAD.MOV.U32 R193, RZ, RZ, R22 ;  /* 0x000000ffffc13224 */ /* 0x000fe400078e0016 */
[----:B------:R-:W2:Y:S01]  /*109e0*/  LDL R22, [R1+0x444] ;  /* 0x0004440001167983 */ /* 0x000ea20000100800 */
[----:B------:R-:W-:-:S03]  /*109f0*/  @P3 IMAD.MOV.U32 R192, RZ, RZ, R13 ;  /* 0x000000ffffc03224 */ /* 0x000fc600078e000d */
[----:B------:R-:W2:Y:S04]  /*10a00*/  LDL R13, [R1+0x448] ;  /* 0x00044800010d7983 */ /* 0x000ea80000100800 */
[----:B------:R4:W2:Y:S01]  /*10a10*/  @P3 LDG.E.U16 R184, desc[UR60][R192.64] ;  /* 0x0000003cc0b83981 */ /* 0x0008a2000c1e1500 */
[----:B------:R-:W-:Y:S02]  /*10a20*/  PRMT R185, RZ, 0x7610, R185 ;  /* 0x00007610ffb97816 */ /* 0x000fe400000000b9 */
[----:B------:R-:W-:Y:S02]  /*10a30*/  ISETP.GT.AND P3, PT, R152, 0x7a, PT ;  /* 0x0000007a9800780c */ /* 0x000fe40003f64270 */
[----:B------:R-:W-:Y:S01]  /*10a40*/  PRMT R186, RZ, 0x7610, R186 ;  /* 0x00007610ffba7816 */ /* 0x000fe200000000ba */
        /* <DEDUP_REMOVED lines=8> */
[----:B------:R3:W4:Y:S01]  /*10ad0*/  @P2 LDG.E.U16 R186, desc[UR60][R192.64] ;  /* 0x0000003cc0ba2981 */ /* 0x000722000c1e1500 */
[----:B------:R-:W-:-:S03]  /*10ae0*/  PRMT R194, RZ, 0x7610, R194 ;  /* 0x00007610ffc27816 */ /* 0x000fc600000000c2 */
[----:B------:R-:W4:Y:S01]  /*10af0*/  LDL R195, [R1+0x43c] ;  /* 0x00043c0001c37983 */ /* 0x000f220000100800 */
[----:B---3--:R-:W-:-:S03]  /*10b00*/  @P3 IMAD.MOV.U32 R193, RZ, RZ, R11 ;  /* 0x000000ffffc13224 */ /* 0x008fc600078e000b */
[----:B------:R-:W3:Y:S01]  /*10b10*/  LDL R11, [R1+0x4b4] ;  /* 0x0004b400010b7983 */ /* 0x000ee20000100800 */
[----:B--2---:R-:W-:-:S03]  /*10b20*/  @P3 IMAD.MOV.U32 R192, RZ, RZ, R10 ;  /* 0x000000ffffc03224 */ /* 0x004fc600078e000a */
[----:B------:R-:W2:Y:S01]  /*10b30*/  LDL R10, [R1+0x4b8] ;  /* 0x0004b800010a7983 */ /* 0x000ea20000100800 */
[----:B------:R-:W-:-:S03]  /*10b40*/  ISETP.GT.AND P2, PT, R152, 0x73, PT ;  /* 0x000000739800780c */ /* 0x000fc60003f44270 */
[----:B------:R0:W2:Y:S01]  /*10b50*/  @P3 LDG.E.U16 R194, desc[UR60][R192.64] ;  /* 0x0000003cc0c23981 */ /* 0x0000a2000c1e1500 */
[----:B------:R-:W-:Y:S01]  /*10b60*/  PRMT R196, RZ, 0x7610, R196 ;  /* 0x00007610ffc47816 */ /* 0x000fe200000000c4 */
[----:B0-----:R-:W-:Y:S02]  /*10b70*/  @P3 IMAD.MOV.U32 R193, RZ, RZ, R22 ;  /* 0x000000ffffc13224 */ /* 0x001fe400078e0016 */
[----:B------:R-:W2:Y:S01]  /*10b80*/  LDL R22, [R1+0x434] ;  /* 0x0004340001167983 */ /* 0x000ea20000100800 */
[----:B------:R-:W-:-:S03]  /*10b90*/  @P3 IMAD.MOV.U32 R192, RZ, RZ, R13 ;  /* 0x000000ffffc03224 */ /* 0x000fc600078e000d */
[----:B------:R-:W2:Y:S04]  /*10ba0*/  LDL R13, [R1+0x438] ;  /* 0x00043800010d7983 */ /* 0x000ea80000100800 */
[----:B------:R4:W2:Y:S01]  /*10bb0*/  @P3 LDG.E.U16 R196, desc[UR60][R192.64] ;  /* 0x0000003cc0c43981 */ /* 0x0008a2000c1e1500 */
[----:B------:R-:W-:Y:S02]  /*10bc0*/  PRMT R198, RZ, 0x7610, R198 ;  /* 0x00007610ffc67816 */ /* 0x000fe400000000c6 */
[----:B------:R-:W-:Y:S01]  /*10bd0*/  ISETP.GT.AND P3, PT, R152, 0x7b, PT ;  /* 0x0000007b9800780c */ /* 0x000fe20003f64270 */
[----:B----4-:R-:W-:Y:S02]  /*10be0*/  @P2 IMAD.MOV.U32 R192, RZ, RZ, R2 ;  /* 0x000000ffffc02224 */ /* 0x010fe400078e0002 */
[----:B------:R-:W4:Y:S01]  /*10bf0*/  LDL R2, [R1+0x518] ;  /* 0x0005180001027983 */ /* 0x000f220000100800 */
[----:B------:R-:W-:-:S03]  /*10c00*/  @P2 IMAD.MOV.U32 R193, RZ, RZ, R12 ;  /* 0x000000ffffc12224 */ /* 0x000fc600078e000c */
[----:B------:R-:W4:Y:S01]  /*10c10*/  LDL R12, [R1+0x514] ;  /* 0x00051400010c7983 */ /* 0x000f220000100800 */
[----:B------:R-:W-:-:S03]  /*10c20*/  PRMT R200, RZ, 0x7610, R200 ;  /* 0x00007610ffc87816 */ /* 0x000fc600000000c8 */
[----:B------:R3:W4:Y:S02]  /*10c30*/  @P2 LDG.E.U16 R198, desc[UR60][R192.64] ;  /* 0x0000003cc0c62981 */ /* 0x000724000c1e1500 */
[----:B---3--:R-:W-:Y:S02]  /*10c40*/  @P2 IMAD.MOV.U32 R193, RZ, RZ, R11 ;  /* 0x000000ffffc12224 */ /* 0x008fe400078e000b */
[----:B------:R-:W3:Y:S01]  /*10c50*/  LDL R11, [R1+0x4ac] ;  /* 0x0004ac00010b7983 */ /* 0x000ee20000100800 */
[----:B--2---:R-:W-:-:S03]  /*10c60*/  @P2 IMAD.MOV.U32 R192, RZ, RZ, R10 ;  /* 0x000000ffffc02224 */ /* 0x004fc600078e000a */
[----:B------:R-:W2:Y:S04]  /*10c70*/  LDL R10, [R1+0x4b0] ;  /* 0x0004b000010a7983 */ /* 0x000ea80000100800 */
[----:B------:R0:W2:Y:S02]  /*10c80*/  @P2 LDG.E.U16 R200, desc[UR60][R192.64] ;  /* 0x0000003cc0c82981 */ /* 0x0000a4000c1e1500 */
[----:B0-----:R-:W-:Y:S02]  /*10c90*/  @P3 IMAD.MOV.U32 R192, RZ, RZ, R23 ;  /* 0x000000ffffc03224 */ /* 0x001fe400078e0017 */
[----:B------:R-:W2:Y:S01]  /*10ca0*/  LDL R23, [R1+0x4a4] ;  /* 0x0004a40001177983 */ /* 0x000ea20000100800 */
[----:B------:R-:W-:Y:S01]  /*10cb0*/  PRMT R202, RZ, 0x7610, R202 ;  /* 0x00007610ffca7816 */ /* 0x000fe200000000ca */
[----:B------:R-:W-:Y:S01]  /*10cc0*/  @P3 IMAD.MOV.U32 R193, RZ, RZ, R195 ;  /* 0x000000ffffc13224 */ /* 0x000fe200078e00c3 */
[----:B------:R-:W-:Y:S01]  /*10cd0*/  PRMT R204, RZ, 0x7610, R204 ;  /* 0x00007610ffcc7816 */ /* 0x000fe200000000cc */
[----:B------:R-:W2:Y:S04]  /*10ce0*/  LDL R195, [R1+0x42c] ;  /* 0x00042c0001c37983 */ /* 0x000ea80000100800 */
[----:B------:R0:W2:Y:S02]  /*10cf0*/  @P3 LDG.E.U16 R202, desc[UR60][R192.64] ;  /* 0x0000003cc0ca3981 */ /* 0x0000a4000c1e1500 */
[----:B0-----:R-:W-:-:S02]  /*10d00*/  @P3 IMAD.MOV.U32 R193, RZ, RZ, R22 ;  /* 0x000000ffffc13224 */ /* 0x001fc400078e0016 */
[----:B------:R-:W2:Y:S01]  /*10d10*/  LDL R22, [R1+0x4a8] ;  /* 0x0004a80001167983 */ /* 0x000ea20000100800 */
[----:B------:R-:W-:-:S03]  /*10d20*/  @P3 IMAD.MOV.U32 R192, RZ, RZ, R13 ;  /* 0x000000ffffc03224 */ /* 0x000fc600078e000d */
[----:B------:R-:W2:Y:S04]  /*10d30*/  LDL R13, [R1+0x430] ;  /* 0x00043000010d7983 */ /* 0x000ea80000100800 */
[----:B------:R4:W2:Y:S01]  /*10d40*/  @P3 LDG.E.U16 R204, desc[UR60][R192.64] ;  /* 0x0000003cc0cc3981 */ /* 0x0008a2000c1e1500 */
[----:B------:R-:W-:Y:S01]  /*10d50*/  ISETP.GT.AND P2, PT, R152, 0x74, PT ;  /* 0x000000749800780c */ /* 0x000fe20003f44270 */
[----:B----4-:R-:W-:Y:S02]  /*10d60*/  @P1 IMAD.MOV.U32 R192, RZ, RZ, R2 ;  /* 0x000000ffffc01224 */ /* 0x010fe400078e0002 */
[----:B------:R-:W4:Y:S01]  /*10d70*/  LDL R2, [R1+0x428] ;  /* 0x0004280001027983 */ /* 0x000f220000100800 */
[----:B------:R-:W-:-:S03]  /*10d80*/  @P1 IMAD.MOV.U32 R193, RZ, RZ, R12 ;  /* 0x000000ffffc11224 */ /* 0x000fc600078e000c */
[----:B------:R-:W4:Y:S01]  /*10d90*/  LDL R12, [R1+0x424] ;  /* 0x00042400010c7983 */ /* 0x000f220000100800 */
[----:B------:R-:W-:Y:S02]  /*10da0*/  PRMT R206, RZ, 0x7610, R206 ;  /* 0x00007610ffce7816 */ /* 0x000fe400000000ce */
[----:B------:R-:W-:-:S04]  /*10db0*/  PRMT R208, RZ, 0x7610, R208 ;  /* 0x00007610ffd07816 */ /* 0x000fc800000000d0 */
        /* <DEDUP_REMOVED lines=8> */
[----:B------:R-:W-:Y:S02]  /*10e40*/  ISETP.GT.AND P3, PT, R152, 0x7c, PT ;  /* 0x0000007c9800780c */ /* 0x000fe40003f64270 */
[----:B------:R-:W-:-:S02]  /*10e50*/  PRMT R210, RZ, 0x7610, R210 ;  /* 0x00007610ffd27816 */ /* 0x000fc400000000d2 */
[----:B------:R-:W-:Y:S01]  /*10e60*/  PRMT R212, RZ, 0x7610, R212 ;  /* 0x00007610ffd47816 */ /* 0x000fe200000000d4 */
[----:B------:R-:W-:Y:S02]  /*10e70*/  @P2 IMAD.MOV.U32 R192, RZ, RZ, R22 ;  /* 0x000000ffffc02224 */ /* 0x000fe400078e0016 */
[----:B------:R-:W2:Y:S04]  /*10e80*/  LDL R22, [R1+0x498] ;  /* 0x0004980001167983 */ /* 0x000ea80000100800 */
[----:B------:R0:W2:Y:S02]  /*10e90*/  @P2 LDG.E.U16 R210, desc[UR60][R192.64] ;  /* 0x0000003cc0d22981 */ /* 0x0000a4000c1e1500 */
[----:B0-----:R-:W-:Y:S02]  /*10ea0*/  @P3 IMAD.MOV.U32 R192, RZ, RZ, R13 ;  /* 0x000000ffffc03224 */ /* 0x001fe400078e000d */
[----:B------:R-:W-:Y:S01]  /*10eb0*/  @P3 IMAD.MOV.U32 R193, RZ, RZ, R195 ;  /* 0x000000ffffc13224 */ /* 0x000fe200078e00c3 */
[----:B------:R-:W2:Y:S04]  /*10ec0*/  LDL R13, [R1+0x420] ;  /* 0x00042000010d7983 */ /* 0x000ea80000100800 */
[----:B------:R4:W2:Y:S01]  /*10ed0*/  @P3 LDG.E.U16 R212, desc[UR60][R192.64] ;  /* 0x0000003cc0d43981 */ /* 0x0008a2000c1e1500 */
[----:B------:R-:W-:-:S02]  /*10ee0*/  ISETP.GT.AND P1, PT, R152, 0x75, PT ;  /* 0x000000759800780c */ /* 0x000fc40003f24270 */
[----:B------:R-:W-:Y:S01]  /*10ef0*/  PRMT R214, RZ, 0x7610, R214 ;  /* 0x00007610ffd67816 */ /* 0x000fe200000000d6 */
[----:B------:R-:W2:Y:S01]  /*10f00*/  LDL R195, [R1+0x57c] ;  /* 0x00057c0001c37983 */ /* 0x000ea20000100800 */
[----:B----4-:R-:W-:-:S03]  /*10f10*/  @P3 IMAD.MOV.U32 R192, RZ, RZ, R2 ;  /* 0x000000ffffc03224 */ /* 0x010fc600078e0002 */
        /* <DEDUP_REMOVED lines=15> */
[----:B------:R0:W-:Y:S01]  /*11010*/  STL [R1+0xcc8], R5 ;  /* 0x000cc80501007387 */ /* 0x0001e20000100800 */
[----:B------:R-:W-:-:S03]  /*11020*/  @P1 IMAD.MOV.U32 R192, RZ, RZ, R22 ;  /* 0x000000ffffc01224 */ /* 0x000fc600078e0016 */
[----:B------:R-:W2:Y:S04]  /*11030*/  LDL R22, [R1+0x574] ;  /* 0x0005740001167983 */ /* 0x000ea80000100800 */
[----:B------:R1:W2:Y:S02]  /*11040*/  @P1 LDG.E.U16 R218, desc[UR60][R192.64] ;  /* 0x0000003cc0da1981 */ /* 0x0002a4000c1e1500 */
[----:B-1----:R-:W-:Y:S02]  /*11050*/  @P2 IMAD.MOV.U32 R193, RZ, RZ, R5 ;  /* 0x000000ffffc12224 */ /* 0x002fe400078e0005 */
[----:B------:R-:W-:-:S05]  /*11060*/  @P2 IMAD.MOV.U32 R192, RZ, RZ, R13 ;  /* 0x000000ffffc02224 */ /* 0x000fca00078e000d */
[----:B------:R4:W2:Y:S02]  /*11070*/  @P2 LDG.E.U16 R220, desc[UR60][R192.64] ;  /* 0x0000003cc0dc2981 */ /* 0x0008a4000c1e1500 */
[----:B----4-:R-:W-:Y:S02]  /*11080*/  @P2 IMAD.MOV.U32 R192, RZ, RZ, R2 ;  /* 0x000000ffffc02224 */ /* 0x010fe400078e0002 */
[----:B------:R-:W4:Y:S01]  /*11090*/  LDL R2, [R1+0x578] ;  /* 0x0005780001027983 */ /* 0x000f220000100800 */
[----:B------:R-:W-:-:S03]  /*110a0*/  @P2 IMAD.MOV.U32 R193, RZ, RZ, R12 ;  /* 0x000000ffffc12224 */ /* 0x000fc600078e000c */
[----:B0-----:R-:W4:Y:S04]  /*110b0*/  LDL.LU R5, [R1+0x408] ;  /* 0x0004080001057983 */ /* 0x001f280000300800 */
[----:B------:R-:W4:Y:S04]  /*110c0*/  LDL R13, [R1+0x50c] ;  /* 0x00050c00010d7983 */ /* 0x000f280000100800 */
[----:B------:R-:W4:Y:S01]  /*110d0*/  LDL R12, [R1+0x510] ;  /* 0x00051000010c7983 */ /* 0x000f220000100800 */
[----:B------:R-:W-:Y:S02]  /*110e0*/  PRMT R222, RZ, 0x7610, R222 ;  /* 0x00007610ffde7816 */ /* 0x000fe400000000de */
[----:B------:R-:W-:-:S02]  /*110f0*/  ISETP.GT.AND P1, PT, R152, 0x67, PT ;  /* 0x000000679800780c */ /* 0x000fc40003f24270 */
[----:B------:R-:W-:Y:S02]  /*11100*/  PRMT R21, RZ, 0x7610, R21 ;  /* 0x00007610ff157816 */ /* 0x000fe40000000015 */
[----:B------:R3:W4:Y:S01]  /*11110*/  @P2 LDG.E.U16 R222, desc[UR60][R192.64] ;  /* 0x0000003cc0de2981 */ /* 0x000722000c1e1500 */
[----:B------:R-:W-:Y:S01]  /*11120*/  PRMT R9, RZ, 0x7610, R9 ;  /* 0x00007610ff097816 */ /* 0x000fe20000000009 */
[----:B---3--:R-:W-:Y:S02]  /*11130*/  @P0 IMAD.MOV.U32 R193, RZ, RZ, R11 ;  /* 0x000000ffffc10224 */ /* 0x008fe400078e000b */
[----:B------:R-:W3:Y:S01]  /*11140*/  LDL R11, [R1+0x504] ;  /* 0x00050400010b7983 */ /* 0x000ee20000100800 */
[----:B--2---:R-:W-:-:S03]  /*11150*/  @P0 IMAD.MOV.U32 R192, RZ, RZ, R10 ;  /* 0x000000ffffc00224 */ /* 0x004fc600078e000a */
[----:B------:R-:W2:Y:S04]  /*11160*/  LDL R10, [R1+0x508] ;  /* 0x00050800010a7983 */ /* 0x000ea80000100800 */
[----:B------:R0:W2:Y:S02]  /*11170*/  @P0 LDG.E.U16 R21, desc[UR60][R192.64] ;  /* 0x0000003cc0150981 */ /* 0x0000a4000c1e1500 */
[----:B0-----:R-:W-:Y:S02]  /*11180*/  @P1 IMAD.MOV.U32 R192, RZ, RZ, R23 ;  /* 0x000000ffffc01224 */ /* 0x001fe400078e0017 */
[----:B------:R-:W-:-:S05]  /*11190*/  @P1 IMAD.MOV.U32 R193, RZ, RZ, R195 ;  /* 0x000000ffffc11224 */ /* 0x000fca00078e00c3 */
[----:B------:R0:W2:Y:S01]  /*111a0*/  @P1 LDG.E.U16 R9, desc[UR60][R192.64] ;  /* 0x0000003cc0091981 */ /* 0x0000a2000c1e1500 */
[----:B------:R-:W-:Y:S02]  /*111b0*/  ISETP.GT.AND P0, PT, R152, 0x6e, PT ;  /* 0x0000006e9800780c */ /* 0x000fe40003f04270 */
[----:B------:R-:W-:Y:S02]  /*111c0*/  PRMT R8, RZ, 0x7610, R8 ;  /* 0x00007610ff087816 */ /* 0x000fe40000000008 */
[----:B------:R-:W-:Y:S01]  /*111d0*/  PRMT R4, RZ, 0x7610, R4 ;  /* 0x00007610ff047816 */ /* 0x000fe20000000004 */
[----:B0-----:R-:W-:Y:S01]  /*111e0*/  @P1 IMAD.MOV.U32 R193, RZ, RZ, R22 ;  /* 0x000000ffffc11224 */ /* 0x001fe200078e0016 */
[----:B------:R-:W-:Y:S01]  /*111f0*/  PRMT R14, RZ, 0x7610, R14 ;  /* 0x00007610ff0e7816 */ /* 0x000fe2000000000e */
[----:B----4-:R-:W-:-:S05]  /*11200*/  @P1 IMAD.MOV.U32 R192, RZ, RZ, R2 ;  /* 0x000000ffffc01224 */ /* 0x010fca00078e0002 */
[----:B------:R0:W4:Y:S02]  /*11210*/  @P1 LDG.E.U16 R8, desc[UR60][R192.64] ;  /* 0x0000003cc0081981 */ /* 0x000124000c1e1500 */
[----:B0-----:R-:W-:Y:S02]  /*11220*/  @P0 IMAD.MOV.U32 R192, RZ, RZ, R12 ;  /* 0x000000ffffc00224 */ /* 0x001fe400078e000c */
[----:B------:R-:W-:-:S05]  /*11230*/  @P0 IMAD.MOV.U32 R193, RZ, RZ, R13 ;  /* 0x000000ffffc10224 */ /* 0x000fca00078e000d */
[----:B------:R3:W4:Y:S02]  /*11240*/  @P0 LDG.E.U16 R4, desc[UR60][R192.64] ;  /* 0x0000003cc0040981 */ /* 0x000724000c1e1500 */
[----:B---3--:R-:W-:Y:S02]  /*11250*/  @P0 IMAD.MOV.U32 R193, RZ, RZ, R11 ;  /* 0x000000ffffc10224 */ /* 0x008fe400078e000b */
[----:B--2---:R-:W-:Y:S01]  /*11260*/  @P0 IMAD.MOV.U32 R192, RZ, RZ, R10 ;  /* 0x000000ffffc00224 */ /* 0x004fe200078e000a */
[----:B------:R-:W-:Y:S04]  /*11270*/  STL [R1+0xd48], R21 ;  /* 0x000d481501007387 */ /* 0x000fe80000100800 */
[----:B------:R-:W2:Y:S04]  /*11280*/  @P0 LDG.E.U16 R14, desc[UR60][R192.64] ;  /* 0x0000003cc00e0981 */ /* 0x000ea8000c1e1500 */
[----:B------:R0:W-:Y:S04]  /*11290*/  STL [R1+0xd4c], R9 ;  /* 0x000d4c0901007387 */ /* 0x0001e80000100800 */
[----:B------:R-:W3:Y:S04]  /*112a0*/  LDL R2, [R1+0x500] ;  /* 0x0005000001027983 */ /* 0x000ee80000100800 */
[----:B0-----:R-:W3:Y:S01]  /*112b0*/  LDL R9, [R1+0x4fc] ;  /* 0x0004fc0001097983 */ /* 0x001ee20000100800 */
[----:B------:R-:W-:-:S02]  /*112c0*/  ISETP.GT.AND P1, PT, R152, 0x6f, PT ;  /* 0x0000006f9800780c */ /* 0x000fc40003f24270 */
[----:B------:R-:W-:Y:S01]  /*112d0*/  PRMT R7, RZ, 0x7610, R7 ;  /* 0x00007610ff077816 */ /* 0x000fe20000000007 */
[----:B----4-:R0:W-:Y:S04]  /*112e0*/  STL [R1+0xd50], R8 ;  /* 0x000d500801007387 */ /* 0x0101e80000100800 */
[----:B------:R1:W-:Y:S04]  /*112f0*/  STL [R1+0xd54], R4 ;  /* 0x000d540401007387 */ /* 0x0003e80000100800 */
[----:B------:R-:W4:Y:S04]  /*11300*/  LDL R22, [R1+0x4f4] ;  /* 0x0004f40001167983 */ /* 0x000f280000100800 */
[----:B------:R-:W4:Y:S04]  /*11310*/  LDL R21, [R1+0x4f8] ;  /* 0x0004f80001157983 */ /* 0x000f280000100800 */
[----:B------:R-:W4:Y:S04]  /*11320*/  LDL R13, [R1+0x48c] ;  /* 0x00048c00010d7983 */ /* 0x000f280000100800 */
[----:B------:R-:W4:Y:S04]  /*11330*/  LDL R12, [R1+0x490] ;  /* 0x00049000010c7983 */ /* 0x000f280000100800 */
[----:B------:R-:W4:Y:S04]  /*11340*/  LDL R11, [R1+0x484] ;  /* 0x00048400010b7983 */ /* 0x000f280000100800 */
[----:B------:R-:W4:Y:S04]  /*11350*/  LDL R10, [R1+0x488] ;  /* 0x00048800010a7983 */ /* 0x000f280000100800 */
[----:B--2---:R-:W-:Y:S04]  /*11360*/  STL [R1+0xd58], R14 ;  /* 0x000d580e01007387 */ /* 0x004fe80000100800 */
[----:B0-----:R-:W2:Y:S04]  /*11370*/  LDL R8, [R1+0x480] ;  /* 0x0004800001087983 */ /* 0x001ea80000100800 */
[----:B-1----:R-:W2:Y:S01]  /*11380*/  LDL R4, [R1+0x474] ;  /* 0x0004740001047983 */ /* 0x002ea20000100800 */
[----:B---3--:R-:W-:-:S03]  /*11390*/  @P1 IMAD.MOV.U32 R192, RZ, RZ, R2 ;  /* 0x000000ffffc01224 */ /* 0x008fc600078e0002 */
[----:B------:R-:W3:Y:S01]  /*113a0*/  LDL R2, [R1+0x478] ;  /* 0x0004780001027983 */ /* 0x000ee20000100800 */
[----:B------:R-:W-:-:S03]  /*113b0*/  @P1 IMAD.MOV.U32 R193, RZ, RZ, R9 ;  /* 0x000000ffffc11224 */ /* 0x000fc600078e0009 */
[----:B------:R-:W3:Y:S04]  /*113c0*/  LDL R9, [R1+0x47c] ;  /* 0x00047c0001097983 */ /* 0x000ee80000100800 */
[----:B------:R4:W3:Y:S01]  /*113d0*/  @P1 LDG.E.U16 R7, desc[UR60][R192.64] ;  /* 0x0000003cc0071981 */ /* 0x0008e2000c1e1500 */
[----:B------:R-:W-:Y:S02]  /*113e0*/  ISETP.GT.AND P0, PT, R152, 0x76, PT ;  /* 0x000000769800780c */ /* 0x000fe40003f04270 */
[----:B------:R-:W-:Y:S02]  /*113f0*/  PRMT R250, RZ, 0x7610, R250 ;  /* 0x00007610fffa7816 */ /* 0x000fe400000000fa */
[----:B------:R-:W-:Y:S02]  /*11400*/  PRMT R248, RZ, 0x7610, R248 ;  /* 0x00007610fff87816 */ /* 0x000fe400000000f8 */
[----:B------:R-:W-:-:S02]  /*11410*/  PRMT R247, RZ, 0x7610, R247 ;  /* 0x00007610fff77816 */ /* 0x000fc400000000f7 */
[----:B------:R-:W-:Y:S02]  /*11420*/  PRMT R244, RZ, 0x7610, R244 ;  /* 0x00007610fff47816 */ /* 0x000fe400000000f4 */
[----:B------:R-:W-:Y:S01]  /*11430*/  PRMT R240, RZ, 0x7610, R240 ;  /* 0x00007610fff07816 */ /* 0x000fe200000000f0 */
[----:B----4-:R-:W-:Y:S02]  /*11440*/  @P1 IMAD.MOV.U32 R193, RZ, RZ, R22 ;  /* 0x000000ffffc11224 */ /* 0x010fe400078e0016 */
[----:B------:R-:W-:-:S05]  /*11450*/  @P1 IMAD.MOV.U32 R192, RZ, RZ, R21 ;  /* 0x000000ffffc01224 */ /* 0x000fca00078e0015 */
[----:B------:R0:W4:Y:S01]  /*11460*/  @P1 LDG.E.U16 R250, desc[UR60][R192.64] ;  /* 0x0000003cc0fa1981 */ /* 0x000122000c1e1500 */
[----:B------:R-:W-:Y:S01]  /*11470*/  ISETP.GT.AND P1, PT, R152, 0x77, PT ;  /* 0x000000779800780c */ /* 0x000fe20003f24270 */
[----:B0-----:R-:W-:Y:S02]  /*11480*/  @P0 IMAD.MOV.U32 R192, RZ, RZ, R12 ;  /* 0x000000ffffc00224 */ /* 0x001fe400078e000c */
[----:B------:R-:W-:-:S05]  /*11490*/  @P0 IMAD.MOV.U32 R193, RZ, RZ, R13 ;  /* 0x000000ffffc10224 */ /* 0x000fca00078e000d */
[----:B------:R0:W4:Y:S02]  /*114a0*/  @P0 LDG.E.U16 R248, desc[UR60][R192.64] ;  /* 0x0000003cc0f80981 */ /* 0x000124000c1e1500 */
[----:B0-----:R-:W-:Y:S02]  /*114b0*/  @P0 IMAD.MOV.U32 R192, RZ, RZ, R10 ;  /* 0x000000ffffc00224 */ /* 0x001fe400078e000a */
[----:B------:R-:W-:-:S05]  /*114c0*/  @P0 IMAD.MOV.U32 R193, RZ, RZ, R11 ;  /* 0x000000ffffc10224 */ /* 0x000fca00078e000b */
[----:B------:R2:W4:Y:S02]  /*114d0*/  @P0 LDG.E.U16 R247, desc[UR60][R192.64] ;  /* 0x0000003cc0f70981 */ /* 0x000524000c1e1500 */
[----:B--2---:R-:W-:Y:S02]  /*114e0*/  @P1 IMAD.MOV.U32 R192, RZ, RZ, R8 ;  /* 0x000000ffffc01224 */ /* 0x004fe400078e0008 */
[----:B---3--:R-:W-:Y:S01]  /*114f0*/  @P1 IMAD.MOV.U32 R193, RZ, RZ, R9 ;  /* 0x000000ffffc11224 */ /* 0x008fe200078e0009 */
[----:B------:R0:W-:Y:S04]  /*11500*/  STL [R1+0xd5c], R7 ;  /* 0x000d5c0701007387 */ /* 0x0001e80000100800 */
[----:B------:R1:W2:Y:S04]  /*11510*/  @P1 LDG.E.U16 R244, desc[UR60][R192.64] ;  /* 0x0000003cc0f41981 */ /* 0x0002a8000c1e1500 */
[----:B------:R-:W3:Y:S01]  /*11520*/  LDL R22, [R1+0x3f8] ;  /* 0x0003f80001167983 */ /* 0x000ee20000100800 */
[----:B-1----:R-:W-:-:S03]  /*11530*/  @P1 IMAD.MOV.U32 R192, RZ, RZ, R2 ;  /* 0x000000ffffc01224 */ /* 0x002fc600078e0002 */
[----:B------:R-:W4:Y:S01]  /*11540*/  LDL.LU R2, [R1+0x1a0] ;  /* 0x0001a00001027983 */ /* 0x000f220000300800 */
[----:B------:R-:W-:-:S03]  /*11550*/  @P1 IMAD.MOV.U32 R193, RZ, RZ, R4 ;  /* 0x000000ffffc11224 */ /* 0x000fc600078e0004 */
[----:B0-----:R-:W2:Y:S04]  /*11560*/  LDL.LU R7, [R1+0x120] ;  /* 0x0001200001077983 */ /* 0x001ea80000300800 */
[----:B------:R-:W2:Y:S04]  /*11570*/  LDL.LU R14, [R1+0x11c] ;  /* 0x00011c00010e7983 */ /* 0x000ea80000300800 */
        /* <DEDUP_REMOVED lines=10> */
[----:B------:R0:W2:Y:S04]  /*11620*/  @P1 LDG.E.U16 R240, desc[UR60][R192.64] ;  /* 0x0000003cc0f01981 */ /* 0x0000a8000c1e1500 */
[----:B------:R-:W0:Y:S04]  /*11630*/  LDL R192, [R1+0x40c] ;  /* 0x00040c0001c07983 */ /* 0x000e280000100800 */
[----:B------:R-:W0:Y:S01]  /*11640*/  LDL R193, [R1+0x410] ;  /* 0x0004100001c17983 */ /* 0x000e220000100800 */
[----:B------:R-:W-:-:S02]  /*11650*/  ISETP.GT.AND P0, PT, R152, 0x7e, PT ;  /* 0x0000007e9800780c */ /* 0x000fc40003f04270 */
[----:B------:R-:W-:-:S11]  /*11660*/  PRMT R238, RZ, 0x7610, R238 ;  /* 0x00007610ffee7816 */ /* 0x000fd600000000ee */
[----:B0-----:R-:W-:-:S04]  /*11670*/  @P0 LOP3.LUT R193, R193, R192, RZ, 0x3c, !PT ;  /* 0x000000c0c1c10212 */ /* 0x001fc800078e3cff */
[----:B------:R-:W-:-:S04]  /*11680*/  @P0 LOP3.LUT R192, R193, R192, RZ, 0x3c, !PT ;  /* 0x000000c0c1c00212 */ /* 0x000fc800078e3cff */
[----:B------:R-:W-:-:S05]  /*11690*/  @P0 LOP3.LUT R193, R193, R192, RZ, 0x3c, !PT ;  /* 0x000000c0c1c10212 */ /* 0x000fca00078e3cff */
[----:B------:R0:W2:Y:S04]  /*116a0*/  @P0 LDG.E.U16 R238, desc[UR60][R192.64] ;  /* 0x0000003cc0ee0981 */ /* 0x0000a8000c1e1500 */
[----:B------:R-:W3:Y:S01]  /*116b0*/  LDL R193, [R1+0x404] ;  /* 0x0004040001c17983 */ /* 0x000ee20000100800 */
[----:B------:R-:W-:Y:S01]  /*116c0*/  PRMT R234, RZ, 0x7610, R234 ;  /* 0x00007610ffea7816 */ /* 0x000fe200000000ea */
[----:B0-----:R-:W-:Y:S01]  /*116d0*/  @P0 IMAD.MOV.U32 R192, RZ, RZ, R5 ;  /* 0x000000ffffc00224 */ /* 0x001fe200078e0005 */
[----:B------:R-:W-:-:S04]  /*116e0*/  ISETP.GT.AND P1, PT, R152, 0x7f, PT ;  /* 0x0000007f9800780c */ /* 0x000fc80003f24270 */
[----:B---3--:R0:W3:Y:S04]  /*116f0*/  @P0 LDG.E.U16 R234, desc[UR60][R192.64] ;  /* 0x0000003cc0ea0981 */ /* 0x0080e8000c1e1500 */
[----:B------:R-:W0:Y:S01]  /*11700*/  LDL R193, [R1+0x400] ;  /* 0x0004000001c17983 */ /* 0x000e220000100800 */
[----:B------:R-:W-:-:S03]  /*11710*/  PRMT R231, RZ, 0x7610, R231 ;  /* 0x00007610ffe77816 */ /* 0x000fc600000000e7 */
[----:B------:R1:W-:Y:S01]  /*11720*/  STL [R1+0xcc4], R6 ;  /* 0x000cc40601007387 */ /* 0x0003e20000100800 */
[----:B0-----:R-:W-:Y:S02]  /*11730*/  @P1 IMAD.MOV.U32 R192, RZ, RZ, R193 ;  /* 0x000000ffffc01224 */ /* 0x001fe400078e00c1 */
[----:B------:R-:W-:Y:S02]  /*11740*/  @P1 IMAD.MOV.U32 R193, RZ, RZ, R6 ;  /* 0x000000ffffc11224 */ /* 0x000fe400078e0006 */
[----:B-1----:R-:W2:Y:S04]  /*11750*/  LDL.LU R6, [R1+0x15c] ;  /* 0x00015c0001067983 */ /* 0x002ea80000300800 */
[----:B------:R0:W3:Y:S04]  /*11760*/  @P1 LDG.E.U16 R231, desc[UR60][R192.64] ;  /* 0x0000003cc0e71981 */ /* 0x0000e8000c1e1500 */
[----:B------:R-:W4:Y:S01]  /*11770*/  LDL R193, [R1+0x3f4] ;  /* 0x0003f40001c17983 */ /* 0x000f220000100800 */
[----:B0-----:R-:W-:-:S02]  /*11780*/  @P1 IMAD.MOV.U32 R192, RZ, RZ, R22 ;  /* 0x000000ffffc01224 */ /* 0x001fc400078e0016 */
[----:B------:R-:W0:Y:S01]  /*11790*/  S2R R22, SR_TID.X ;  /* 0x0000000000167919 */ /* 0x000e220000002100 */
[----:B------:R-:W-:Y:S02]  /*117a0*/  PRMT R228, RZ, 0x7610, R228 ;  /* 0x00007610ffe47816 */ /* 0x000fe400000000e4 */
[----:B0-----:R-:W-:-:S04]  /*117b0*/  LOP3.LUT R22, R22, 0x7f, RZ, 0xc0, !PT ;  /* 0x0000007f16167812 */ /* 0x001fc800078ec0ff */
[----:B------:R-:W-:Y:S01]  /*117c0*/  ISETP.GE.AND P0, PT, R22, R152, PT ;  /* 0x000000981600720c */ /* 0x000fe20003f06270 */
[----:B----4-:R-:W4:Y:S04]  /*117d0*/  @P1 LDG.E.U16 R228, desc[UR60][R192.64] ;  /* 0x0000003cc0e41981 */ /* 0x010f28000c1e1500 */
[----:B------:R-:W2:Y:S04]  /*117e0*/  LDL.LU R192, [R1+0x19c] ;  /* 0x00019c0001c07983 */ /* 0x000ea80000300800 */
[----:B------:R-:W3:Y:S04]  /*117f0*/  LDL.LU R193, [R1+0x160] ;  /* 0x0001600001c17983 */ /* 0x000ee80000300800 */
[----:B------:R-:W4:Y:S01]  /*11800*/  LDL.LU R22, [R1+0xd90] ;  /* 0x000d900001167983 */ /* 0x000f220000300800 */
[----:B------:R-:W-:Y:S06]  /*11810*/  BAR.SYNC.DEFER_BLOCKING 0x0 ;  /* 0x0000000000007b1d */ /* 0x000fec0000010000 */
[----:B----4-:R0:W-:Y:S04]  /*11820*/  STS.U16 [R22], R2 ;  /* 0x0000000216007388 */ /* 0x0101e80000000400 */
[----:B------:R1:W-:Y:S04]  /*11830*/  STS.U16 [R22+0x2000], R0 ;  /* 0x0020000016007388 */ /* 0x0003e80000000400 */
[----:B------:R4:W-:Y:S04]  /*11840*/  STS.U16 [R22+0xa000], R20 ;  /* 0x00a0001416007388 */ /* 0x0009e80000000400 */
[----:B0-----:R-:W3:Y:S04]  /*11850*/  LDL.LU R2, [R1+0xd8c] ;  /* 0x000d8c0001027983 */ /* 0x001ee80000300800 */
[----:B-1----:R-:W3:Y:S04]  /*11860*/  LDL.LU R0, [R1+0xd88] ;  /* 0x000d880001007983 */ /* 0x002ee80000300800 */
[----:B--2---:R0:W-:Y:S04]  /*11870*/  STS.U16 [R22+0x8000], R192 ;  /* 0x008000c016007388 */ /* 0x0041e80000000400 */
[----:B----4-:R-:W2:Y:S04]  /*11880*/  LDL.LU R20, [R1+0xd84] ;  /* 0x000d840001147983 */ /* 0x010ea80000300800 */
[----:B---3--:R1:W-:Y:S04]  /*11890*/  STS.U16 [R22+0x400], R193 ;  /* 0x000400c116007388 */ /* 0x0083e80000000400 */
[----:B0-----:R-:W3:Y:S04]  /*118a0*/  LDL.LU R192, [R1+0x194] ;  /* 0x0001940001c07983 */ /* 0x001ee80000300800 */
[----:B------:R0:W-:Y:S04]  /*118b0*/  STS.U16 [R22+0x8400], R6 ;  /* 0x0084000616007388 */ /* 0x0001e80000000400 */
[----:B-1----:R-:W4:Y:S04]  /*118c0*/  LDL.LU R193, [R1+0x158] ;  /* 0x0001580001c17983 */ /* 0x002f280000300800 */
[----:B------:R1:W-:Y:S04]  /*118d0*/  STS.U16 [R22+0x800], R7 ;  /* 0x0008000716007388 */ /* 0x0003e80000000400 */
[----:B0-----:R-:W4:Y:S04]  /*118e0*/  LDL.LU R6, [R1+0x154] ;  /* 0x0001540001067983 */ /* 0x001f280000300800 */
        /* <DEDUP_REMOVED lines=24> */
[----:B-1----:R-:W4:Y:S04]  /*11a70*/  LDL.LU R252, [R1+0x198] ;  /* 0x0001980001fc7983 */ /* 0x002f280000300800 */
[----:B------:R-:W-:Y:S04]  /*11a80*/  STS.U16 [R22+0xa400], R251 ;  /* 0x00a400fb16007388 */ /* 0x000fe80000000400 */
        /* <DEDUP_REMOVED lines=12> */
[----:B------:R-:W-:Y:S04]  /*11b50*/  STL [R1+0xc1c], R22 ;  /* 0x000c1c1601007387 */ /* 0x000fe80000100800 */
[----:B--2---:R0:W-:Y:S04]  /*11b60*/  STS.U16 [R20+0x2080], R191 ;  /* 0x002080bf14007388 */ /* 0x0041e80000000400 */
[----:B------:R1:W-:Y:S04]  /*11b70*/  STS.U16 [R20+0xa080], R19 ;  /* 0x00a0801314007388 */ /* 0x0003e80000000400 */
[----:B---3--:R-:W-:Y:S04]  /*11b80*/  STS.U16 [R20+0x8080], R192 ;  /* 0x008080c014007388 */ /* 0x008fe80000000400 */
[----:B0-----:R-:W2:Y:S04]  /*11b90*/  LDL.LU R191, [R1+0xd80] ;  /* 0x000d800001bf7983 */ /* 0x001ea80000300800 */
[----:B-1----:R-:W3:Y:S04]  /*11ba0*/  LDL.LU R19, [R1+0xd7c] ;  /* 0x000d7c0001137983 */ /* 0x002ee80000300800 */
[----:B----4-:R-:W-:Y:S04]  /*11bb0*/  STS.U16 [R20+0x480], R193 ;  /* 0x000480c114007388 */ /* 0x010fe80000000400 */
        /* <DEDUP_REMOVED lines=12> */
[----:B------:R0:W-:Y:S04]  /*11c80*/  STS.U16 [R20+0x80], R252 ;  /* 0x000080fc14007388 */ /* 0x0001e80000000400 */
[----:B0-----:R-:W4:Y:S04]  /*11c90*/  LDL.LU R252, [R1+0x190] ;  /* 0x0001900001fc7983 */ /* 0x001f280000300800 */
[----:B------:R-:W2:Y:S04]  /*11ca0*/  LDL.LU R192, [R1+0x18c] ;  /* 0x00018c0001c07983 */ /* 0x000ea80000300800 */
[----:B------:R-:W4:Y:S04]  /*11cb0*/  LDL.LU R193, [R1+0x150] ;  /* 0x0001500001c17983 */ /* 0x000f280000300800 */
        /* <DEDUP_REMOVED lines=11> */
[----:B------:R0:W-:Y:S04]  /*11d70*/  STS.U16 [R20+0x9c80], R195 ;  /* 0x009c80c314007388 */ /* 0x0001e80000000400 */
[----:B------:R-:W4:Y:S04]  /*11d80*/  LDL.LU R23, [R1+0x10] ;  /* 0x0000100001177983 */ /* 0x000f280000300800 */
[----:B0-----:R-:W4:Y:S04]  /*11d90*/  LDL.LU R195, [R1+0xc] ;  /* 0x00000c0001c37983 */ /* 0x001f280000300800 */
        /* <DEDUP_REMOVED lines=15> */
[----:B---3--:R0:W-:Y:S04]  /*11e90*/  STS.U16 [R19+0x2100], R18 ;  /* 0x0021001213007388 */ /* 0x0081e80000000400 */
[----:B0-----:R-:W3:Y:S04]  /*11ea0*/  LDL.LU R18, [R1+0xd78] ;  /* 0x000d780001127983 */ /* 0x001ee80000300800 */
[----:B------:R-:W-:Y:S04]  /*11eb0*/  STS.U16 [R19+0xa100], R189 ;  /* 0x00a100bd13007388 */ /* 0x000fe80000000400 */
[----:B--2---:R0:W-:Y:S04]  /*11ec0*/  STS.U16 [R19+0x8100], R192 ;  /* 0x008100c013007388 */ /* 0x0041e80000000400 */
[----:B----4-:R1:W-:Y:S04]  /*11ed0*/  STS.U16 [R19+0x500], R193 ;  /* 0x000500c113007388 */ /* 0x0103e80000000400 */
[----:B------:R2:W-:Y:S04]  /*11ee0*/  STS.U16 [R19+0x8500], R6 ;  /* 0x0085000613007388 */ /* 0x0005e80000000400 */
[----:B0-----:R-:W4:Y:S04]  /*11ef0*/  LDL.LU R192, [R1+0x188] ;  /* 0x0001880001c07983 */ /* 0x001f280000300800 */
[----:B-1----:R-:W4:Y:S04]  /*11f00*/  LDL.LU R193, [R1+0x184] ;  /* 0x0001840001c17983 */ /* 0x002f280000300800 */
[----:B------:R0:W-:Y:S04]  /*11f10*/  STS.U16 [R19+0x900], R7 ;  /* 0x0009000713007388 */ /* 0x0001e80000000400 */
[----:B--2---:R-:W2:Y:S04]  /*11f20*/  LDL.LU R6, [R1+0x148] ;  /* 0x0001480001067983 */ /* 0x004ea80000300800 */
        /* <DEDUP_REMOVED lines=23> */
[----:B------:R-:W4:Y:S04]  /*120a0*/  LDL.LU R189, [R1+0x4] ;  /* 0x0000040001bd7983 */ /* 0x000f280000300800 */
        /* <DEDUP_REMOVED lines=16> */
[----:B---3--:R-:W-:Y:S04]  /*121b0*/  STS.U16 [R18+0x2180], R188 ;  /* 0x002180bc12007388 */ /* 0x008fe80000000400 */
[----:B------:R-:W-:Y:S04]  /*121c0*/  STS.U16 [R18+0xa180], R17 ;  /* 0x00a1801112007388 */ /* 0x000fe80000000400 */
[----:B--2---:R0:W-:Y:S04]  /*121d0*/  STS.U16 [R18+0x580], R6 ;  /* 0x0005800612007388 */ /* 0x0041e80000000400 */
[----:B----4-:R1:W-:Y:S04]  /*121e0*/  STS.U16 [R18+0x8580], R7 ;  /* 0x0085800712007388 */ /* 0x0103e80000000400 */
[----:B0-----:R-:W2:Y:S04]  /*121f0*/  LDL.LU R6, [R1+0x17c] ;  /* 0x00017c0001067983 */ /* 0x001ea80000300800 */
[----:B------:R0:W-:Y:S04]  /*12200*/  STS.U16 [R18+0x980], R14 ;  /* 0x0009800e12007388 */ /* 0x0001e80000000400 */
[----:B-1----:R-:W3:Y:S04]  /*12210*/  LDL.LU R7, [R1+0x174] ;  /* 0x0001740001077983 */ /* 0x002ee80000300800 */
[----:B------:R1:W-:Y:S04]  /*12220*/  STS.U16 [R18+0x8980], R4 ;  /* 0x0089800412007388 */ /* 0x0003e80000000400 */
[----:B0-----:R-:W4:Y:S04]  /*12230*/  LDL.LU R14, [R1+0x140] ;  /* 0x00014000010e7983 */ /* 0x001f280000300800 */
[----:B------:R0:W-:Y:S04]  /*12240*/  STS.U16 [R18+0xd80], R8 ;  /* 0x000d800812007388 */ /* 0x0001e80000000400 */
[----:B-1----:R-:W2:Y:S04]  /*12250*/  LDL.LU R4, [R1+0x13c] ;  /* 0x00013c0001047983 */ /* 0x002ea80000300800 */
[----:B------:R1:W-:Y:S04]  /*12260*/  STS.U16 [R18+0x8d80], R9 ;  /* 0x008d800912007388 */ /* 0x0003e80000000400 */
        /* <DEDUP_REMOVED lines=18> */
[----:B------:R-:W4:Y:S04]  /*12390*/  LDL.LU R188, [R1] ;  /* 0x0000000001bc7983 */ /* 0x000f280000300800 */
[----:B------:R-:W2:Y:S04]  /*123a0*/  LDL.LU R17, [R1+0xd74] ;  /* 0x000d740001117983 */ /* 0x000ea80000300800 */
        /* <DEDUP_REMOVED lines=18> */
[----:B---3--:R1:W-:Y:S04]  /*124d0*/  STS.U16 [R17+0xa00], R8 ;  /* 0x000a000811007388 */ /* 0x0083e80000000400 */
[----:B----4-:R2:W-:Y:S04]  /*124e0*/  STS.U16 [R17+0x8a00], R9 ;  /* 0x008a000911007388 */ /* 0x0105e80000000400 */
[----:B0-----:R-:W3:Y:S04]  /*124f0*/  LDL.LU R4, [R1+0x170] ;  /* 0x0001700001047983 */ /* 0x001ee80000300800 */
[----:B-1----:R-:W4:Y:S04]  /*12500*/  LDL.LU R8, [R1+0x16c] ;  /* 0x00016c0001087983 */ /* 0x002f280000300800 */
[----:B------:R0:W-:Y:S04]  /*12510*/  STS.U16 [R17+0xe00], R21 ;  /* 0x000e001511007388 */ /* 0x0001e80000000400 */
[----:B--2---:R-:W2:Y:S04]  /*12520*/  LDL.LU R9, [R1+0x134] ;  /* 0x0001340001097983 */ /* 0x004ea80000300800 */
[----:B------:R1:W-:Y:S04]  /*12530*/  STS.U16 [R17+0x1a00], R195 ;  /* 0x001a00c311007388 */ /* 0x0003e80000000400 */
[----:B0-----:R-:W4:Y:S04]  /*12540*/  LDL.LU R21, [R1+0x130] ;  /* 0x0001300001157983 */ /* 0x001f280000300800 */
[----:B------:R0:W-:Y:S04]  /*12550*/  STS.U16 [R17+0x9a00], R189 ;  /* 0x009a00bd11007388 */ /* 0x0001e80000000400 */
[----:B-1----:R-:W3:Y:S04]  /*12560*/  LDL.LU R195, [R1+0xf8] ;  /* 0x0000f80001c37983 */ /* 0x002ee80000300800 */
[----:B------:R1:W-:Y:S04]  /*12570*/  STS.U16 [R17+0x1e00], R188 ;  /* 0x001e00bc11007388 */ /* 0x0003e80000000400 */
[----:B0-----:R-:W2:Y:S04]  /*12580*/  LDL.LU R189, [R1+0xf4] ;  /* 0x0000f40001bd7983 */ /* 0x001ea80000300800 */
[----:B------:R0:W-:Y:S04]  /*12590*/  STS.U16 [R17+0x9e00], R191 ;  /* 0x009e00bf11007388 */ /* 0x0001e80000000400 */
[----:B-1----:R-:W4:Y:S04]  /*125a0*/  LDL.LU R188, [R1+0xbc] ;  /* 0x0000bc0001bc7983 */ /* 0x002f280000300800 */
[----:B------:R1:W-:Y:S04]  /*125b0*/  STS.U16 [R17+0x2200], R190 ;  /* 0x002200be11007388 */ /* 0x0003e80000000400 */
[----:B0-----:R-:W4:Y:S04]  /*125c0*/  LDL.LU R191, [R1+0xb8] ;  /* 0x0000b80001bf7983 */ /* 0x001f280000300800 */
[----:B------:R0:W-:Y:S04]  /*125d0*/  STS.U16 [R17+0xa200], R16 ;  /* 0x00a2001011007388 */ /* 0x0001e80000000400 */
[----:B-1----:R-:W4:Y:S04]  /*125e0*/  LDL.LU R190, [R1+0x88] ;  /* 0x0000880001be7983 */ /* 0x002f280000300800 */
[----:B0-----:R-:W3:Y:S04]  /*125f0*/  LDL.LU R16, [R1+0xd70] ;  /* 0x000d700001107983 */ /* 0x001ee80000300800 */
[----:B------:R0:W-:Y:S04]  /*12600*/  STS.U16 [R17+0x8e00], R13 ;  /* 0x008e000d11007388 */ /* 0x0001e80000000400 */
[----:B------:R1:W-:Y:S04]  /*12610*/  STS.U16 [R17+0x1200], R10 ;  /* 0x0012000a11007388 */ /* 0x0003e80000000400 */
[----:B------:R1:W-:Y:S04]  /*12620*/  STS.U16 [R17+0x9200], R11 ;  /* 0x0092000b11007388 */ /* 0x0003e80000000400 */
[----:B0-----:R-:W4:Y:S04]  /*12630*/  LDL.LU R13, [R1+0x84] ;  /* 0x00008400010d7983 */ /* 0x001f280000300800 */
[----:B-1----:R-:W4:Y:S04]  /*12640*/  LDL.LU R10, [R1+0x58] ;  /* 0x00005800010a7983 */ /* 0x002f280000300800 */
[----:B------:R0:W-:Y:S04]  /*12650*/  STS.U16 [R17+0x1600], R12 ;  /* 0x0016000c11007388 */ /* 0x0001e80000000400 */
[----:B------:R-:W4:Y:S04]  /*12660*/  LDL.LU R11, [R1+0x54] ;  /* 0x00005400010b7983 */ /* 0x000f280000300800 */
[----:B0-----:R-:W4:Y:S04]  /*12670*/  LDL.LU R12, [R1+0x28] ;  /* 0x00002800010c7983 */ /* 0x001f280000300800 */
[----:B------:R0:W-:Y:S04]  /*12680*/  STS.U16 [R17+0x9600], R23 ;  /* 0x0096001711007388 */ /* 0x0001e80000000400 */
        /* <DEDUP_REMOVED lines=20> */
[----:B--2---:R1:W-:Y:S04]  /*127d0*/  STS.U16 [R16+0x8a80], R189 ;  /* 0x008a80bd10007388 */ /* 0x0043e80000000400 */
[----:B----4-:R2:W-:Y:S04]  /*127e0*/  STS.U16 [R16+0xe80], R188 ;  /* 0x000e80bc10007388 */ /* 0x0105e80000000400 */
[----:B0-----:R-:W3:Y:S04]  /*127f0*/  LDL.LU R195, [R1+0x168] ;  /* 0x0001680001c37983 */ /* 0x001ee80000300800 */
[----:B-1----:R-:W4:Y:S04]  /*12800*/  LDL.LU R189, [R1+0x164] ;  /* 0x0001640001bd7983 */ /* 0x002f280000300800 */
[----:B------:R0:W-:Y:S04]  /*12810*/  STS.U16 [R16+0x8e80], R191 ;  /* 0x008e80bf10007388 */ /* 0x0001e80000000400 */
[----:B--2---:R-:W2:Y:S04]  /*12820*/  LDL.LU R188, [R1+0x128] ;  /* 0x0001280001bc7983 */ /* 0x004ea80000300800 */
[----:B------:R1:W-:Y:S04]  /*12830*/  STS.U16 [R16+0x1280], R190 ;  /* 0x001280be10007388 */ /* 0x0003e80000000400 */
[----:B0-----:R-:W2:Y:S04]  /*12840*/  LDL.LU R191, [R1+0x124] ;  /* 0x0001240001bf7983 */ /* 0x001ea80000300800 */
[----:B------:R0:W-:Y:S04]  /*12850*/  STS.U16 [R16+0x1e80], R0 ;  /* 0x001e800010007388 */ /* 0x0001e80000000400 */
[----:B-1----:R-:W2:Y:S04]  /*12860*/  LDL.LU R190, [R1+0xf0] ;  /* 0x0000f00001be7983 */ /* 0x002ea80000300800 */
[----:B------:R1:W-:Y:S04]  /*12870*/  STS.U16 [R16+0x9e80], R2 ;  /* 0x009e800210007388 */ /* 0x0003e80000000400 */
[----:B0-----:R-:W2:Y:S04]  /*12880*/  LDL.LU R0, [R1+0xd6c] ;  /* 0x000d6c0001007983 */ /* 0x001ea80000300800 */
[----:B------:R0:W-:Y:S04]  /*12890*/  STS.U16 [R16+0x2280], R3 ;  /* 0x0022800310007388 */ /* 0x0001e80000000400 */
[----:B-1----:R-:W2:Y:S04]  /*128a0*/  LDL.LU R2, [R1+0xd68] ;  /* 0x000d680001027983 */ /* 0x002ea80000300800 */
[----:B------:R1:W-:Y:S04]  /*128b0*/  STS.U16 [R16+0xa280], R15 ;  /* 0x00a2800f10007388 */ /* 0x0003e80000000400 */
[----:B0-----:R-:W3:Y:S04]  /*128c0*/  LDL.LU R3, [R1+0xd64] ;  /* 0x000d640001037983 */ /* 0x001ee80000300800 */
[----:B-1----:R-:W3:Y:S04]  /*128d0*/  LDL.LU R15, [R1+0xd60] ;  /* 0x000d6000010f7983 */ /* 0x002ee80000300800 */
[----:B------:R-:W2:Y:S04]  /*128e0*/  LDL.LU R223, [R1+0x1e0] ;  /* 0x0001e00001df7983 */ /* 0x000ea80000300800 */
[----:B------:R-:W-:Y:S04]  /*128f0*/  STL [R1+0xc30], R16 ;  /* 0x000c301001007387 */ /* 0x000fe80000100800 */
[----:B------:R-:W2:Y:S04]  /*12900*/  LDL.LU R230, [R1+0x1e8] ;  /* 0x0001e80001e67983 */ /* 0x000ea80000300800 */
[----:B------:R0:W-:Y:S04]  /*12910*/  STS.U16 [R16+0x9280], R13 ;  /* 0x0092800d10007388 */ /* 0x0001e80000000400 */
[----:B------:R1:W-:Y:S04]  /*12920*/  STS.U16 [R16+0x1a80], R12 ;  /* 0x001a800c10007388 */ /* 0x0003e80000000400 */
[----:B------:R-:W2:Y:S04]  /*12930*/  LDL R158, [R1+0x3ec] ;  /* 0x0003ec00019e7983 */ /* 0x000ea80000100800 */
[----:B0-----:R-:W2:Y:S04]  /*12940*/  LDL R13, [R1+0x364] ;  /* 0x00036400010d7983 */ /* 0x001ea80000100800 */
[----:B-1----:R-:W2:Y:S04]  /*12950*/  LDL R12, [R1+0x370] ;  /* 0x00037000010c7983 */ /* 0x002ea80000100800 */
[----:B------:R0:W-:Y:S04]  /*12960*/  STS.U16 [R16+0x280], R4 ;  /* 0x0002800410007388 */ /* 0x0001e80000000400 */
[----:B------:R1:W-:Y:S04]  /*12970*/  STS.U16 [R16+0x9a80], R23 ;  /* 0x009a801710007388 */ /* 0x0003e80000000400 */
[----:B------:R1:W-:Y:S04]  /*12980*/  STS.U16 [R16+0x8680], R21 ;  /* 0x0086801510007388 */ /* 0x0003e80000000400 */
[----:B0-----:R-:W2:Y:S04]  /*12990*/  LDL R4, [R1+0x2e8] ;  /* 0x0002e80001047983 */ /* 0x001ea80000100800 */
[----:B-1----:R-:W2:Y:S04]  /*129a0*/  LDL R23, [R1+0x3f0] ;  /* 0x0003f00001177983 */ /* 0x002ea80000100800 */
[----:B------:R0:W-:Y:S04]  /*129b0*/  STS.U16 [R16+0x9680], R11 ;  /* 0x0096800b10007388 */ /* 0x0001e80000000400 */
[----:B------:R-:W2:Y:S04]  /*129c0*/  LDL R21, [R1+0x3ac] ;  /* 0x0003ac0001157983 */ /* 0x000ea80000100800 */
[----:B------:R-:W2:Y:S04]  /*129d0*/  LDL R14, [R1+0x3b0] ;  /* 0x0003b000010e7983 */ /* 0x000ea80000100800 */
[----:B0-----:R-:W2:Y:S04]  /*129e0*/  LDL R11, [R1+0x324] ;  /* 0x00032400010b7983 */ /* 0x001ea80000100800 */
[----:B------:R-:W2:Y:S04]  /*129f0*/  LDL R6, [R1+0x2e4] ;  /* 0x0002e40001067983 */ /* 0x000ea80000100800 */
[----:B------:R-:W-:Y:S04]  /*12a00*/  STS.U16 [R16+0x8280], R8 ;  /* 0x0082800810007388 */ /* 0x000fe80000000400 */
[----:B------:R-:W-:Y:S04]  /*12a10*/  STS.U16 [R16+0x680], R9 ;  /* 0x0006800910007388 */ /* 0x000fe80000000400 */
[----:B------:R0:W-:Y:S04]  /*12a20*/  STS.U16 [R16+0x1680], R10 ;  /* 0x0016800a10007388 */ /* 0x0001e80000000400 */
        /* <DEDUP_REMOVED lines=14> */
[----:B0-----:R-:W2:Y:S04]  /*12b10*/  LDL R10, [R1+0x328] ;  /* 0x00032800010a7983 */ /* 0x001ea80000100800 */
[----:B------:R-:W2:Y:S04]  /*12b20*/  LDL R9, [R1+0x2a4] ;  /* 0x0002a40001097983 */ /* 0x000ea80000100800 */
[----:B------:R-:W2:Y:S04]  /*12b30*/  LDL R8, [R1+0x2a8] ;  /* 0x0002a80001087983 */ /* 0x000ea80000100800 */
[----:B------:R-:W2:Y:S04]  /*12b40*/  LDL R7, [R1+0x268] ;  /* 0x0002680001077983 */ /* 0x000ea80000100800 */
[----:B-1----:R-:W2:Y:S04]  /*12b50*/  LDL.LU R16, [R1+0x274] ;  /* 0x0002740001107983 */ /* 0x002ea80000300800 */
[----:B------:R-:W2:Y:S04]  /*12b60*/  LDL.LU R17, [R1+0x248] ;  /* 0x0002480001117983 */ /* 0x000ea80000300800 */
[----:B------:R-:W2:Y:S04]  /*12b70*/  LDL.LU R18, [R1+0x26c] ;  /* 0x00026c0001127983 */ /* 0x000ea80000300800 */
[----:B------:R-:W2:Y:S04]  /*12b80*/  LDL.LU R19, [R1+0x240] ;  /* 0x0002400001137983 */ /* 0x000ea80000300800 */
[----:B------:R-:W2:Y:S04]  /*12b90*/  LDL.LU R20, [R1+0x264] ;  /* 0x0002640001147983 */ /* 0x000ea80000300800 */
[----:B------:R-:W2:Y:S01]  /*12ba0*/  LDL.LU R22, [R1+0x238] ;  /* 0x0002380001167983 */ /* 0x000ea20000300800 */
[----:B------:R-:W-:-:S03]  /*12bb0*/  PRMT R152, RZ, 0x7610, R152 ;  /* 0x00007610ff987816 */ /* 0x000fc60000000098 */
[----:B---3--:R0:W-:Y:S04]  /*12bc0*/  STS.U16 [R15+0x8b00], R3 ;  /* 0x008b00030f007388 */ /* 0x0081e80000000400 */
[----:B------:R-:W-:Y:S04]  /*12bd0*/  STS.U16 [R15+0x300], R195 ;  /* 0x000300c30f007388 */ /* 0x000fe80000000400 */
[----:B----4-:R-:W-:Y:S04]  /*12be0*/  STS.U16 [R15+0x8300], R189 ;  /* 0x008300bd0f007388 */ /* 0x010fe80000000400 */
[----:B--2---:R-:W-:Y:S04]  /*12bf0*/  STS.U16 [R15+0x700], R188 ;  /* 0x000700bc0f007388 */ /* 0x004fe80000000400 */
[----:B------:R-:W-:Y:S04]  /*12c00*/  STS.U16 [R15+0x8700], R191 ;  /* 0x008700bf0f007388 */ /* 0x000fe80000000400 */
[----:B------:R-:W-:Y:S04]  /*12c10*/  STS.U16 [R15+0xb00], R190 ;  /* 0x000b00be0f007388 */ /* 0x000fe80000000400 */
[----:B------:R1:W-:Y:S04]  /*12c20*/  STS.U16 [R15+0xf00], R2 ;  /* 0x000f00020f007388 */ /* 0x0003e80000000400 */
[----:B0-----:R-:W2:Y:S04]  /*12c30*/  LDL.LU R3, [R1+0x25c] ;  /* 0x00025c0001037983 */ /* 0x001ea80000300800 */
[----:B------:R0:W-:Y:S04]  /*12c40*/  STS.U16 [R15+0x8f00], R0 ;  /* 0x008f00000f007388 */ /* 0x0001e80000000400 */
[----:B-1----:R-:W3:Y:S04]  /*12c50*/  LDL.LU R2, [R1+0x230] ;  /* 0x0002300001027983 */ /* 0x002ee80000300800 */
[----:B0-----:R-:W4:Y:S04]  /*12c60*/  LDL.LU R0, [R1+0x254] ;  /* 0x0002540001007983 */ /* 0x001f280000300800 */
[----:B------:R-:W2:Y:S04]  /*12c70*/  LDL.LU R252, [R1+0x224] ;  /* 0x0002240001fc7983 */ /* 0x000ea80000300800 */
[----:B------:R-:W3:Y:S04]  /*12c80*/  LDL.LU R251, [R1+0x24c] ;  /* 0x00024c0001fb7983 */ /* 0x000ee80000300800 */
[----:B------:R-:W4:Y:S04]  /*12c90*/  LDL.LU R249, [R1+0x218] ;  /* 0x0002180001f97983 */ /* 0x000f280000300800 */
[----:B------:R-:W3:Y:S04]  /*12ca0*/  LDL.LU R246, [R1+0x244] ;  /* 0x0002440001f67983 */ /* 0x000ee80000300800 */
[----:B------:R-:W3:Y:S04]  /*12cb0*/  LDL.LU R245, [R1+0x210] ;  /* 0x0002100001f57983 */ /* 0x000ee80000300800 */
[----:B------:R-:W3:Y:S04]  /*12cc0*/  LDL.LU R243, [R1+0x23c] ;  /* 0x00023c0001f37983 */ /* 0x000ee80000300800 */
[----:B------:R-:W3:Y:S04]  /*12cd0*/  LDL.LU R242, [R1+0x208] ;  /* 0x0002080001f27983 */ /* 0x000ee80000300800 */
[----:B------:R-:W3:Y:S04]  /*12ce0*/  LDL.LU R241, [R1+0x234] ;  /* 0x0002340001f17983 */ /* 0x000ee80000300800 */
[----:B------:R-:W3:Y:S04]  /*12cf0*/  LDL.LU R239, [R1+0x200] ;  /* 0x0002000001ef7983 */ /* 0x000ee80000300800 */
[----:B------:R-:W3:Y:S04]  /*12d00*/  LDL.LU R237, [R1+0x22c] ;  /* 0x00022c0001ed7983 */ /* 0x000ee80000300800 */
[----:B------:R-:W3:Y:S04]  /*12d10*/  LDL.LU R236, [R1+0x1f8] ;  /* 0x0001f80001ec7983 */ /* 0x000ee80000300800 */
[----:B------:R-:W4:Y:S01]  /*12d20*/  LDL.LU R235, [R1+0x21c] ;  /* 0x00021c0001eb7983 */ /* 0x000f220000300800 */
[----:B------:R-:W-:-:S03]  /*12d30*/  @!P0 IMAD.MOV.U32 R156, RZ, RZ, R230 ;  /* 0x000000ffff9c8224 */ /* 0x000fc600078e00e6 */
[----:B------:R-:W3:Y:S01]  /*12d40*/  LDL.LU R233, [R1+0x1f0] ;  /* 0x0001f00001e97983 */ /* 0x000ee20000300800 */
[----:B------:R-:W-:-:S03]  /*12d50*/  @!P0 IMAD.MOV.U32 R157, RZ, RZ, R223 ;  /* 0x000000ffff9d8224 */ /* 0x000fc600078e00df */
[----:B------:R-:W3:Y:S04]  /*12d60*/  LDL.LU R232, [R1+0x214] ;  /* 0x0002140001e87983 */ /* 0x000ee80000300800 */
[----:B------:R-:W3:Y:S04]  /*12d70*/  LDL.LU R229, [R1+0x20c] ;  /* 0x00020c0001e57983 */ /* 0x000ee80000300800 */
[----:B------:R-:W3:Y:S04]  /*12d80*/  LDL.LU R227, [R1+0x204] ;  /* 0x0002040001e37983 */ /* 0x000ee80000300800 */
[----:B------:R-:W3:Y:S04]  /*12d90*/  LDL.LU R226, [R1+0x1fc] ;  /* 0x0001fc0001e27983 */ /* 0x000ee80000300800 */
[----:B------:R-:W3:Y:S04]  /*12da0*/  LDL.LU R225, [R1+0x1f4] ;  /* 0x0001f40001e17983 */ /* 0x000ee80000300800 */
[----:B------:R-:W3:Y:S01]  /*12db0*/  LDL.LU R224, [R1+0x1ec] ;  /* 0x0001ec0001e07983 */ /* 0x000ee20000300800 */
[----:B------:R-:W-:-:S03]  /*12dc0*/  @!P0 IMAD.MOV.U32 R159, RZ, RZ, R13 ;  /* 0x000000ffff9f8224 */ /* 0x000fc600078e000d */
[----:B------:R0:W-:Y:S04]  /*12dd0*/  STL [R1+0xc38], R230 ;  /* 0x000c38e601007387 */ /* 0x0001e80000100800 */
[----:B------:R1:W3:Y:S04]  /*12de0*/  @!P0 LDG.E.U16 R152, desc[UR60][R156.64] ;  /* 0x0000003c9c988981 */ /* 0x0002e8000c1e1500 */
[----:B0-----:R-:W3:Y:S04]  /*12df0*/  LDL.LU R230, [R1+0x27c] ;  /* 0x00027c0001e67983 */ /* 0x001ee80000300800 */
[----:B------:R0:W-:Y:S01]  /*12e00*/  STL [R1+0xc34], R223 ;  /* 0x000c34df01007387 */ /* 0x0001e20000100800 */
[----:B-1----:R-:W-:-:S02]  /*12e10*/  @!P0 IMAD.MOV.U32 R157, RZ, RZ, R158 ;  /* 0x000000ffff9d8224 */ /* 0x002fc400078e009e */
[----:B------:R-:W-:Y:S01]  /*12e20*/  @!P0 IMAD.MOV.U32 R158, RZ, RZ, R12 ;  /* 0x000000ffff9e8224 */ /* 0x000fe200078e000c */
[----:B0-----:R-:W3:Y:S04]  /*12e30*/  LDL.LU R223, [R1+0x250] ;  /* 0x0002500001df7983 */ /* 0x001ee80000300800 */
[----:B------:R-:W3:Y:S04]  /*12e40*/  LDL R13, [R1+0x35c] ;  /* 0x00035c00010d7983 */ /* 0x000ee80000100800 */
[----:B------:R-:W3:Y:S01]  /*12e50*/  LDL R12, [R1+0x360] ;  /* 0x00036000010c7983 */ /* 0x000ee20000100800 */
[----:B------:R-:W-:-:S03]  /*12e60*/  @!P0 IMAD.MOV.U32 R160, RZ, RZ, R4 ;  /* 0x000000ffffa08224 */ /* 0x000fc600078e0004 */
[----:B------:R-:W3:Y:S01]  /*12e70*/  LDL R4, [R1+0x320] ;  /* 0x0003200001047983 */ /* 0x000ee20000100800 */
[----:B------:R-:W-:Y:S01]  /*12e80*/  PRMT R153, RZ, 0x7610, R153 ;  /* 0x00007610ff997816 */ /* 0x000fe20000000099 */
[----:B------:R-:W-:Y:S01]  /*12e90*/  @!P0 IMAD.MOV.U32 R156, RZ, RZ, R23 ;  /* 0x000000ffff9c8224 */ /* 0x000fe200078e0017 */
[----:B------:R-:W-:Y:S01]  /*12ea0*/  PRMT R155, RZ, 0x7610, R155 ;  /* 0x00007610ff9b7816 */ /* 0x000fe2000000009b */
[----:B------:R-:W3:Y:S01]  /*12eb0*/  LDL R23, [R1+0x3e4] ;  /* 0x0003e40001177983 */ /* 0x000ee20000100800 */
[----:B------:R-:W-:-:S03]  /*12ec0*/  @!P0 IMAD.MOV.U32 R161, RZ, RZ, R6 ;  /* 0x000000ffffa18224 */ /* 0x000fc600078e0006 */
[----:B------:R0:W3:Y:S04]  /*12ed0*/  @!P0 LDG.E.U16 R153, desc[UR60][R156.64] ;  /* 0x0000003c9c998981 */ /* 0x0000e8000c1e1500 */
[----:B------:R1:W3:Y:S01]  /*12ee0*/  @!P0 LDG.E.U16 R155, desc[UR60][R158.64] ;  /* 0x0000003c9e9b8981 */ /* 0x0002e2000c1e1500 */
[----:B0-----:R-:W-:Y:S01]  /*12ef0*/  @!P0 IMAD.MOV.U32 R156, RZ, RZ, R14 ;  /* 0x000000ffff9c8224 */ /* 0x001fe200078e000e */
[----:B------:R-:W-:Y:S02]  /*12f00*/  @!P0 MOV R157, R21 ;  /* 0x00000015009d8202 */ /* 0x000fe40000000f00 */
[----:B------:R-:W3:Y:S01]  /*12f10*/  LDL R14, [R1+0x3a8] ;  /* 0x0003a800010e7983 */ /* 0x000ee20000100800 */
[----:B-1----:R-:W-:-:S03]  /*12f20*/  @!P0 IMAD.MOV.U32 R159, RZ, RZ, R11 ;  /* 0x000000ffff9f8224 */ /* 0x002fc600078e000b */
[----:B------:R-:W3:Y:S04]  /*12f30*/  LDL R21, [R1+0x3a4] ;  /* 0x0003a40001157983 */ /* 0x000ee80000100800 */
[----:B------:R-:W3:Y:S04]  /*12f40*/  LDL R11, [R1+0x31c] ;  /* 0x00031c00010b7983 */ /* 0x000ee80000100800 */
[----:B------:R-:W3:Y:S01]  /*12f50*/  LDL.LU R6, [R1+0x3e8] ;  /* 0x0003e80001067983 */ /* 0x000ee20000300800 */
[----:B------:R-:W-:Y:S01]  /*12f60*/  PRMT R154, RZ, 0x7610, R154 ;  /* 0x00007610ff9a7816 */ /* 0x000fe2000000009a */
[----:B------:R-:W-:-:S02]  /*12f70*/  @!P0 IMAD.MOV.U32 R158, RZ, RZ, R10 ;  /* 0x000000ffff9e8224 */ /* 0x000fc400078e000a */
[----:B------:R-:W3:Y:S04]  /*12f80*/  LDL R10, [R1+0x2dc] ;  /* 0x0002dc00010a7983 */ /* 0x000ee80000100800 */
[----:B------:R0:W3:Y:S01]  /*12f90*/  @!P0 LDG.E.U16 R154, desc[UR60][R156.64] ;  /* 0x0000003c9c9a8981 */ /* 0x0000e2000c1e1500 */
[----:B------:R-:W-:Y:S02]  /*12fa0*/  @!P0 IMAD.MOV.U32 R162, RZ, RZ, R7 ;  /* 0x000000ffffa28224 */ /* 0x000fe400078e0007 */
[----:B------:R-:W-:Y:S01]  /*12fb0*/  @!P0 IMAD.MOV.U32 R163, RZ, RZ, R20 ;  /* 0x000000ffffa38224 */ /* 0x000fe200078e0014 */
[----:B------:R-:W3:Y:S01]  /*12fc0*/  LDL R7, [R1+0x2a0] ;  /* 0x0002a00001077983 */ /* 0x000ee20000100800 */
[----:B0-----:R-:W-:Y:S02]  /*12fd0*/  PRMT R156, RZ, 0x7610, R156 ;  /* 0x00007610ff9c7816 */ /* 0x001fe4000000009c */
[----:B------:R-:W-:-:S04]  /*12fe0*/  PRMT R157, RZ, 0x7610, R157 ;  /* 0x00007610ff9d7816 */ /* 0x000fc8000000009d */
[----:B------:R0:W3:Y:S04]  /*12ff0*/  @!P0 LDG.E.U16 R156, desc[UR60][R158.64] ;  /* 0x0000003c9e9c8981 */ /* 0x0000e8000c1e1500 */
[----:B------:R1:W3:Y:S01]  /*13000*/  @!P0 LDG.E.U16 R157, desc[UR60][R160.64] ;  /* 0x0000003ca09d8981 */ /* 0x0002e2000c1e1500 */
[----:B0-----:R-:W-:Y:S02]  /*13010*/  PRMT R158, RZ, 0x7610, R158 ;  /* 0x00007610ff9e7816 */ /* 0x001fe4000000009e */
[----:B------:R-:W-:Y:S01]  /*13020*/  PRMT R159, RZ, 0x7610, R159 ;  /* 0x00007610ff9f7816 */ /* 0x000fe2000000009f */
[----:B-1----:R-:W-:Y:S02]  /*13030*/  @!P0 IMAD.MOV.U32 R160, RZ, RZ, R8 ;  /* 0x000000ffffa08224 */ /* 0x002fe400078e0008 */
[----:B------:R-:W-:Y:S01]  /*13040*/  @!P0 IMAD.MOV.U32 R161, RZ, RZ, R9 ;  /* 0x000000ffffa18224 */ /* 0x000fe200078e0009 */
[----:B------:R-:W3:Y:S04]  /*13050*/  LDL R8, [R1+0x29c] ;  /* 0x00029c0001087983 */ /* 0x000ee80000100800 */
[----:B------:R0:W3:Y:S04]  /*13060*/  @!P0 LDG.E.U16 R158, desc[UR60][R160.64] ;  /* 0x0000003ca09e8981 */ /* 0x0000e8000c1e1500 */
[----:B------:R-:W3:Y:S04]  /*13070*/  LDL R9, [R1+0x2e0] ;  /* 0x0002e00001097983 */ /* 0x000ee80000100800 */
[----:B------:R2:W3:Y:S01]  /*13080*/  @!P0 LDG.E.U16 R159, desc[UR60][R162.64] ;  /* 0x0000003ca29f8981 */ /* 0x0004e2000c1e1500 */
[----:B0-----:R-:W-:-:S03]  /*13090*/  PRMT R160, RZ, 0x7610, R160 ;  /* 0x00007610ffa07816 */ /* 0x001fc600000000a0 */
[----:B------:R0:W-:Y:S04]  /*130a0*/  STL [R1+0xc3c], R20 ;  /* 0x000c3c1401007387 */ /* 0x0001e80000100800 */
[----:B0-----:R-:W3:Y:S01]  /*130b0*/  LDL.LU R20, [R1+0x258] ;  /* 0x0002580001147983 */ /* 0x001ee20000300800 */
[----:B--2---:R-:W-:-:S03]  /*130c0*/  @!P0 IMAD.MOV.U32 R162, RZ, RZ, R252 ;  /* 0x000000ffffa28224 */ /* 0x004fc600078e00fc */
[----:B------:R0:W-:Y:S04]  /*130d0*/  STL [R1+0xc44], R252 ;  /* 0x000c44fc01007387 */ /* 0x0001e80000100800 */
[----:B0-----:R-:W2:Y:S01]  /*130e0*/  LDL.LU R252, [R1+0x260] ;  /* 0x0002600001fc7983 */ /* 0x001ea20000300800 */
[----:B----4-:R-:W-:-:S05]  /*130f0*/  @!P0 IMAD.MOV.U32 R163, RZ, RZ, R235 ;  /* 0x000000ffffa38224 */ /* 0x010fca00078e00eb */
[----:B------:R0:W4:Y:S04]  /*13100*/  @!P0 LDG.E.U16 R160, desc[UR60][R162.64] ;  /* 0x0000003ca2a08981 */ /* 0x000128000c1e1500 */
[----:B------:R1:W-:Y:S01]  /*13110*/  STL [R1+0xc40], R235 ;  /* 0x000c40eb01007387 */ /* 0x0003e20000100800 */
[----:B0-----:R-:W-:-:S03]  /*13120*/  PRMT R163, RZ, 0x7610, R163 ;  /* 0x00007610ffa37816 */ /* 0x001fc600000000a3 */
[----:B-1----:R-:W4:Y:S01]  /*13130*/  LDL.LU R235, [R1+0x284] ;  /* 0x0002840001eb7983 */ /* 0x002f220000300800 */
[----:B---3--:R-:W-:Y:S02]  /*13140*/  @!P0 IMAD.MOV.U32 R167, RZ, RZ, R13 ;  /* 0x000000ffffa78224 */ /* 0x008fe400078e000d */
[----:B------:R-:W-:Y:S01]  /*13150*/  @!P0 IMAD.MOV.U32 R166, RZ, RZ, R12 ;  /* 0x000000ffffa68224 */ /* 0x000fe200078e000c */
[----:B------:R-:W-:Y:S01]  /*13160*/  PRMT R161, RZ, 0x7610, R161 ;  /* 0x00007610ffa17816 */ /* 0x000fe200000000a1 */
[----:B------:R-:W3:Y:S04]  /*13170*/  LDL R13, [R1+0x3a0] ;  /* 0x0003a000010d7983 */ /* 0x000ee80000100800 */
[----:B------:R0:W4:Y:S01]  /*13180*/  @!P0 LDG.E.U16 R163, desc[UR60][R166.64] ;  /* 0x0000003ca6a38981 */ /* 0x000122000c1e1500 */
[----:B------:R-:W-:Y:S01]  /*13190*/  @!P0 IMAD.MOV.U32 R165, RZ, RZ, R23 ;  /* 0x000000ffffa58224 */ /* 0x000fe200078e0017 */
[----:B------:R-:W-:-:S02]  /*131a0*/  PRMT R162, RZ, 0x7610, R162 ;  /* 0x00007610ffa27816 */ /* 0x000fc400000000a2 */
[----:B------:R-:W3:Y:S01]  /*131b0*/  LDL R12, [R1+0x354] ;  /* 0x00035400010c7983 */ /* 0x000ee20000100800 */
[----:B0-----:R-:W-:-:S03]  /*131c0*/  @!P0 IMAD.MOV.U32 R166, RZ, RZ, R4 ;  /* 0x000000ffffa68224 */ /* 0x001fc600078e0004 */
[----:B------:R-:W4:Y:S01]  /*131d0*/  LDL R4, [R1+0x3e0] ;  /* 0x0003e00001047983 */ /* 0x000f220000100800 */
[----:B------:R-:W-:-:S05]  /*131e0*/  @!P0 IMAD.MOV.U32 R164, RZ, RZ, R6 ;  /* 0x000000ffffa48224 */ /* 0x000fca00078e0006 */
[----:B------:R0:W3:Y:S02]  /*131f0*/  @!P0 LDG.E.U16 R161, desc[UR60][R164.64] ;  /* 0x0000003ca4a18981 */ /* 0x0000e4000c1e1500 */
[----:B0-----:R-:W-:Y:S02]  /*13200*/  @!P0 IMAD.MOV.U32 R165, RZ, RZ, R21 ;  /* 0x000000ffffa58224 */ /* 0x001fe400078e0015 */
[----:B------:R-:W3:Y:S01]  /*13210*/  LDL R21, [R1+0x3dc] ;  /* 0x0003dc0001157983 */ /* 0x000ee20000100800 */
[----:B------:R-:W-:-:S03]  /*13220*/  @!P0 IMAD.MOV.U32 R164, RZ, RZ, R14 ;  /* 0x000000ffffa48224 */ /* 0x000fc600078e000e */
[----:B------:R-:W3:Y:S01]  /*13230*/  LDL R14, [R1+0x39c] ;  /* 0x00039c00010e7983 */ /* 0x000ee20000100800 */
[----:B------:R-:W-:-:S03]  /*13240*/  @!P0 IMAD.MOV.U32 R167, RZ, RZ, R11 ;  /* 0x000000ffffa78224 */ /* 0x000fc600078e000b */
[----:B------:R-:W3:Y:S01]  /*13250*/  LDL R11, [R1+0x358] ;  /* 0x00035800010b7983 */ /* 0x000ee20000100800 */
[----:B------:R-:W-:-:S03]  /*13260*/  @!P0 IMAD.MOV.U32 R169, RZ, RZ, R10 ;  /* 0x000000ffffa98224 */ /* 0x000fc600078e000a */
[----:B------:R-:W3:Y:S04]  /*13270*/  LDL R10, [R1+0x314] ;  /* 0x00031400010a7983 */ /* 0x000ee80000100800 */
[----:B------:R0:W3:Y:S01]  /*13280*/  @!P0 LDG.E.U16 R162, desc[UR60][R164.64] ;  /* 0x0000003ca4a28981 */ /* 0x0000e2000c1e1500 */
[----:B------:R-:W-:Y:S01]  /*13290*/  @!P0 IMAD.MOV.U32 R171, RZ, RZ, R3 ;  /* 0x000000ffffab8224 */ /* 0x000fe200078e0003 */
[----:B0-----:R-:W-:Y:S02]  /*132a0*/  PRMT R164, RZ, 0x7610, R164 ;  /* 0x00007610ffa47816 */ /* 0x001fe400000000a4 */
[----:B------:R-:W-:Y:S01]  /*132b0*/  PRMT R165, RZ, 0x7610, R165 ;  /* 0x00007610ffa57816 */ /* 0x000fe200000000a5 */
[----:B------:R-:W-:-:S03]  /*132c0*/  @!P0 IMAD.MOV.U32 R168, RZ, RZ, R9 ;  /* 0x000000ffffa88224 */ /* 0x000fc600078e0009 */
[----:B------:R0:W3:Y:S04]  /*132d0*/  @!P0 LDG.E.U16 R164, desc[UR60][R166.64] ;  /* 0x0000003ca6a48981 */ /* 0x0000e8000c1e1500 */
[----:B------:R-:W3:Y:S04]  /*132e0*/  LDL R9, [R1+0x318] ;  /* 0x0003180001097983 */ /* 0x000ee80000100800 */
[----:B------:R1:W3:Y:S01]  /*132f0*/  @!P0 LDG.E.U16 R165, desc[UR60][R168.64] ;  /* 0x0000003ca8a58981 */ /* 0x0002e2000c1e1500 */
[----:B0-----:R-:W-:Y:S01]  /*13300*/  PRMT R167, RZ, 0x7610, R167 ;  /* 0x00007610ffa77816 */ /* 0x001fe200000000a7 */
[----:B-1----:R-:W-:-:S02]  /*13310*/  @!P0 IMAD.MOV.U32 R168, RZ, RZ, R7 ;  /* 0x000000ffffa88224 */ /* 0x002fc400078e0007 */
[----:B------:R-:W-:Y:S01]  /*13320*/  @!P0 IMAD.MOV.U32 R169, RZ, RZ, R8 ;  /* 0x000000ffffa98224 */ /* 0x000fe200078e0008 */
[----:B------:R-:W3:Y:S04]  /*13330*/  LDL R7, [R1+0x2d8] ;  /* 0x0002d80001077983 */ /* 0x000ee80000100800 */
[----:B------:R-:W3:Y:S01]  /*13340*/  LDL R8, [R1+0x2d4] ;  /* 0x0002d40001087983 */ /* 0x000ee20000100800 */
[----:B--2---:R-:W-:-:S03]  /*13350*/  @!P0 IMAD.MOV.U32 R170, RZ, RZ, R252 ;  /* 0x000000ffffaa8224 */ /* 0x004fc600078e00fc */
[----:B------:R0:W-:Y:S04]  /*13360*/  STL [R1+0xc54], R252 ;  /* 0x000c54fc01007387 */ /* 0x0001e80000100800 */
[----:B------:R1:W2:Y:S04]  /*13370*/  @!P0 LDG.E.U16 R167, desc[UR60][R170.64] ;  /* 0x0000003caaa78981 */ /* 0x0002a8000c1e1500 */
[----:B0-----:R-:W2:Y:S04]  /*13380*/  LDL.LU R252, [R1+0x278] ;  /* 0x0002780001fc7983 */ /* 0x001ea80000300800 */
[----:B------:R0:W-:Y:S01]  /*13390*/  STL [R1+0xc48], R3 ;  /* 0x000c480301007387 */ /* 0x0001e20000100800 */
[----:B-1----:R-:W-:-:S02]  /*133a0*/  @!P0 IMAD.MOV.U32 R170, RZ, RZ, R249 ;  /* 0x000000ffffaa8224 */ /* 0x002fc400078e00f9 */
[----:B------:R-:W-:Y:S01]  /*133b0*/  @!P0 IMAD.MOV.U32 R171, RZ, RZ, R232 ;  /* 0x000000ffffab8224 */ /* 0x000fe200078e00e8 */
[----:B0-----:R-:W2:Y:S04]  /*133c0*/  LDL.LU R3, [R1+0x28c] ;  /* 0x00028c0001037983 */ /* 0x001ea80000300800 */
[----:B------:R0:W-:Y:S04]  /*133d0*/  STL [R1+0xc50], R249 ;  /* 0x000c50f901007387 */ /* 0x0001e80000100800 */
[----:B0-----:R-:W2:Y:S04]  /*133e0*/  LDL.LU R249, [R1+0x270] ;  /* 0x0002700001f97983 */ /* 0x001ea80000300800 */
[----:B------:R0:W-:Y:S04]  /*133f0*/  STL [R1+0xc4c], R232 ;  /* 0x000c4ce801007387 */ /* 0x0001e80000100800 */
[----:B0-----:R-:W2:Y:S01]  /*13400*/  LDL.LU R232, [R1+0x294] ;  /* 0x0002940001e87983 */ /* 0x001ea20000300800 */
[----:B----4-:R-:W-:-:S03]  /*13410*/  @!P0 IMAD.MOV.U32 R172, RZ, RZ, R4 ;  /* 0x000000ffffac8224 */ /* 0x010fc600078e0004 */
[----:B------:R-:W4:Y:S01]  /*13420*/  LDL R4, [R1+0x298] ;  /* 0x0002980001047983 */ /* 0x000f220000100800 */
[----:B------:R-:W-:-:S06]  /*13430*/  PRMT R166, RZ, 0x7610, R166 ;  /* 0x00007610ffa67816 */ /* 0x000fcc00000000a6 */
[----:B------:R0:W2:Y:S02]  /*13440*/  @!P0 LDG.E.U16 R166, desc[UR60][R168.64] ;  /* 0x0000003ca8a68981 */ /* 0x0000a4000c1e1500 */
[----:B0-----:R-:W-:Y:S02]  /*13450*/  PRMT R169, RZ, 0x7610, R169 ;  /* 0x00007610ffa97816 */ /* 0x001fe400000000a9 */
[----:B------:R-:W-:Y:S01]  /*13460*/  PRMT R168, RZ, 0x7610, R168 ;  /* 0x00007610ffa87816 */ /* 0x000fe200000000a8 */
[----:B---3--:R-:W-:Y:S02]  /*13470*/  @!P0 IMAD.MOV.U32 R175, RZ, RZ, R12 ;  /* 0x000000ffffaf8224 */ /* 0x008fe400078e000c */
[----:B------:R-:W3:Y:S04]  /*13480*/  LDL R12, [R1+0x398] ;  /* 0x00039800010c7983 */ /* 0x000ee80000100800 */
[----:B------:R0:W3:Y:S01]  /*13490*/  @!P0 LDG.E.U16 R168, desc[UR60][R170.64] ;  /* 0x0000003caaa88981 */ /* 0x0000e2000c1e1500 */
[----:B------:R-:W-:-:S03]  /*134a0*/  @!P0 IMAD.MOV.U32 R173, RZ, RZ, R21 ;  /* 0x000000ffffad8224 */ /* 0x000fc600078e0015 */
[----:B------:R-:W3:Y:S04]  /*134b0*/  LDL R21, [R1+0x3d4] ;  /* 0x0003d40001157983 */ /* 0x000ee80000100800 */
[----:B------:R1:W3:Y:S01]  /*134c0*/  @!P0 LDG.E.U16 R169, desc[UR60][R172.64] ;  /* 0x0000003caca98981 */ /* 0x0002e2000c1e1500 */
[----:B0-----:R-:W-:Y:S01]  /*134d0*/  PRMT R171, RZ, 0x7610, R171 ;  /* 0x00007610ffab7816 */ /* 0x001fe200000000ab */
[----:B------:R-:W-:Y:S02]  /*134e0*/  @!P0 IMAD.MOV.U32 R174, RZ, RZ, R11 ;  /* 0x000000ffffae8224 */ /* 0x000fe400078e000b */
[----:B------:R-:W3:Y:S04]  /*134f0*/  LDL R11, [R1+0x34c] ;  /* 0x00034c00010b7983 */ /* 0x000ee80000100800 */
[----:B------:R0:W3:Y:S01]  /*13500*/  @!P0 LDG.E.U16 R171, desc[UR60][R174.64] ;  /* 0x0000003caeab8981 */ /* 0x0000e2000c1e1500 */
[----:B-1----:R-:W-:-:S03]  /*13510*/  @!P0 IMAD.MOV.U32 R173, RZ, RZ, R14 ;  /* 0x000000ffffad8224 */ /* 0x002fc600078e000e */
[----:B------:R-:W3:Y:S01]  /*13520*/  LDL R14, [R1+0x3d8] ;  /* 0x0003d800010e7983 */ /* 0x000ee20000100800 */
[----:B------:R-:W-:-:S03]  /*13530*/  @!P0 IMAD.MOV.U32 R172, RZ, RZ, R13 ;  /* 0x000000ffffac8224 */ /* 0x000fc600078e000d */
[----:B------:R-:W3:Y:S01]  /*13540*/  LDL R13, [R1+0x394] ;  /* 0x00039400010d7983 */ /* 0x000ee20000100800 */
[----:B0-----:R-:W-:-:S03]  /*13550*/  @!P0 IMAD.MOV.U32 R175, RZ, RZ, R10 ;  /* 0x000000ffffaf8224 */ /* 0x001fc600078e000a */
[----:B------:R-:W3:Y:S01]  /*13560*/  LDL R10, [R1+0x350] ;  /* 0x00035000010a7983 */ /* 0x000ee20000100800 */
[----:B------:R-:W-:-:S06]  /*13570*/  PRMT R170, RZ, 0x7610, R170 ;  /* 0x00007610ffaa7816 */ /* 0x000fcc00000000aa */
[----:B------:R0:W3:Y:S01]  /*13580*/  @!P0 LDG.E.U16 R170, desc[UR60][R172.64] ;  /* 0x0000003cacaa8981 */ /* 0x0000e2000c1e1500 */
[----:B------:R-:W-:-:S03]  /*13590*/  @!P0 IMAD.MOV.U32 R174, RZ, RZ, R9 ;  /* 0x000000ffffae8224 */ /* 0x000fc600078e0009 */
[----:B------:R-:W3:Y:S01]  /*135a0*/  LDL R9, [R1+0x30c] ;  /* 0x00030c0001097983 */ /* 0x000ee20000100800 */
[----:B0-----:R-:W-:Y:S01]  /*135b0*/  PRMT R173, RZ, 0x7610, R173 ;  /* 0x00007610ffad7816 */ /* 0x001fe200000000ad */
[----:B------:R-:W-:Y:S02]  /*135c0*/  @!P0 IMAD.MOV.U32 R176, RZ, RZ, R7 ;  /* 0x000000ffffb08224 */ /* 0x000fe400078e0007 */
[----:B------:R-:W3:Y:S01]  /*135d0*/  LDL R7, [R1+0x2cc] ;  /* 0x0002cc0001077983 */ /* 0x000ee20000100800 */
[----:B------:R-:W-:-:S03]  /*135e0*/  @!P0 IMAD.MOV.U32 R177, RZ, RZ, R8 ;  /* 0x000000ffffb18224 */ /* 0x000fc600078e0008 */
[----:B------:R-:W3:Y:S04]  /*135f0*/  LDL R8, [R1+0x310] ;  /* 0x0003100001087983 */ /* 0x000ee80000100800 */
[----:B------:R4:W3:Y:S02]  /*13600*/  @!P0 LDG.E.U16 R173, desc[UR60][R176.64] ;  /* 0x0000003cb0ad8981 */ /* 0x0008e4000c1e1500 */
[----:B----4-:R-:W-:Y:S02]  /*13610*/  @!P0 IMAD.MOV.U32 R176, RZ, RZ, R4 ;  /* 0x000000ffffb08224 */ /* 0x010fe400078e0004 */
[----:B------:R-:W4:Y:S01]  /*13620*/  LDL R4, [R1+0x2d0] ;  /* 0x0002d00001047983 */ /* 0x000f220000100800 */
[----:B------:R-:W-:Y:S01]  /*13630*/  PRMT R172, RZ, 0x7610, R172 ;  /* 0x00007610ffac7816 */ /* 0x000fe200000000ac */
[----:B--2---:R-:W-:-:S02]  /*13640*/  @!P0 IMAD.MOV.U32 R177, RZ, RZ, R232 ;  /* 0x000000ffffb18224 */ /* 0x004fc400078e00e8 */
[----:B------:R0:W-:Y:S01]  /*13650*/  STL [R1+0xc58], R232 ;  /* 0x000c58e801007387 */ /* 0x0001e20000100800 */
[----:B------:R-:W-:-:S03]  /*13660*/  @!P0 IMAD.MOV.U32 R178, RZ, RZ, R20 ;  /* 0x000000ffffb28224 */ /* 0x000fc600078e0014 */
[----:B------:R1:W2:Y:S01]  /*13670*/  @!P0 LDG.E.U16 R172, desc[UR60][R174.64] ;  /* 0x0000003caeac8981 */ /* 0x0002a2000c1e1500 */
[----:B------:R-:W-:-:S03]  /*13680*/  @!P0 IMAD.MOV.U32 R179, RZ, RZ, R0 ;  /* 0x000000ffffb38224 */ /* 0x000fc600078e0000 */
[----:B0-----:R-:W2:Y:S01]  /*13690*/  LDL.LU R232, [R1+0x280] ;  /* 0x0002800001e87983 */ /* 0x001ea20000300800 */
[----:B-1----:R-:W-:-:S03]  /*136a0*/  PRMT R175, RZ, 0x7610, R175 ;  /* 0x00007610ffaf7816 */ /* 0x002fc600000000af */
[----:B------:R0:W-:Y:S04]  /*136b0*/  STL [R1+0xc60], R20 ;  /* 0x000c601401007387 */ /* 0x0001e80000100800 */
[----:B------:R1:W2:Y:S04]  /*136c0*/  @!P0 LDG.E.U16 R175, desc[UR60][R178.64] ;  /* 0x0000003cb2af8981 */ /* 0x0002a8000c1e1500 */
[----:B0-----:R-:W2:Y:S04]  /*136d0*/  LDL.LU R20, [R1+0x288] ;  /* 0x0002880001147983 */ /* 0x001ea80000300800 */
[----:B------:R0:W-:Y:S01]  /*136e0*/  STL [R1+0xc5c], R0 ;  /* 0x000c5c0001007387 */ /* 0x0001e20000100800 */
[----:B-1----:R-:W-:-:S03]  /*136f0*/  @!P0 IMAD.MOV.U32 R178, RZ, RZ, R245 ;  /* 0x000000ffffb28224 */ /* 0x002fc600078e00f5 */
[----:B0-----:R-:W2:Y:S04]  /*13700*/  LDL.LU R0, [R1+0x2ac] ;  /* 0x0002ac0001007983 */ /* 0x001ea80000300800 */
[----:B------:R0:W-:Y:S04]  /*13710*/  STL [R1+0xc68], R245 ;  /* 0x000c68f501007387 */ /* 0x0001e80000100800 */
[----:B0-----:R-:W2:Y:S01]  /*13720*/  LDL.LU R245, [R1+0x290] ;  /* 0x0002900001f57983 */ /* 0x001ea20000300800 */
[----:B------:R-:W-:Y:S01]  /*13730*/  PRMT R174, RZ, 0x7610, R174 ;  /* 0x00007610ffae7816 */ /* 0x000fe200000000ae */
[----:B---3--:R-:W-:-:S02]  /*13740*/  @!P0 IMAD.MOV.U32 R180, RZ, RZ, R14 ;  /* 0x000000ffffb48224 */ /* 0x008fc400078e000e */
[----:B------:R-:W-:-:S03]  /*13750*/  @!P0 IMAD.MOV.U32 R181, RZ, RZ, R21 ;  /* 0x000000ffffb58224 */ /* 0x000fc600078e0015 */
[----:B------:R0:W3:Y:S01]  /*13760*/  @!P0 LDG.E.U16 R174, desc[UR60][R176.64] ;  /* 0x0000003cb0ae8981 */ /* 0x0000e2000c1e1500 */
[----:B------:R-:W-:-:S03]  /*13770*/  @!P0 IMAD.MOV.U32 R179, RZ, RZ, R229 ;  /* 0x000000ffffb38224 */ /* 0x000fc600078e00e5 */
[----:B------:R1:W-:Y:S01]  /*13780*/  STL [R1+0xc64], R229 ;  /* 0x000c64e501007387 */ /* 0x0003e20000100800 */
[----:B0-----:R-:W-:Y:S02]  /*13790*/  PRMT R177, RZ, 0x7610, R177 ;  /* 0x00007610ffb17816 */ /* 0x001fe400000000b1 */
[----:B------:R-:W-:Y:S01]  /*137a0*/  PRMT R176, RZ, 0x7610, R176 ;  /* 0x00007610ffb07816 */ /* 0x000fe200000000b0 */
[----:B-1----:R-:W3:Y:S04]  /*137b0*/  LDL.LU R229, [R1+0x2b4] ;  /* 0x0002b40001e57983 */ /* 0x002ee80000300800 */
[----:B------:R0:W3:Y:S04]  /*137c0*/  @!P0 LDG.E.U16 R177, desc[UR60][R180.64] ;  /* 0x0000003cb4b18981 */ /* 0x0000e8000c1e1500 */
[----:B------:R-:W3:Y:S01]  /*137d0*/  LDL R14, [R1+0x3cc] ;  /* 0x0003cc00010e7983 */ /* 0x000ee20000100800 */
[----:B------:R-:W-:-:S03]  /*137e0*/  @!P0 IMAD.MOV.U32 R182, RZ, RZ, R10 ;  /* 0x000000ffffb68224 */ /* 0x000fc600078e000a */
[----:B------:R1:W3:Y:S01]  /*137f0*/  @!P0 LDG.E.U16 R176, desc[UR60][R178.64] ;  /* 0x0000003cb2b08981 */ /* 0x0002e2000c1e1500 */
[----:B0-----:R-:W-:-:S03]  /*13800*/  @!P0 IMAD.MOV.U32 R181, RZ, RZ, R13 ;  /* 0x000000ffffb58224 */ /* 0x001fc600078e000d */
[----:B------:R-:W3:Y:S01]  /*13810*/  LDL R13, [R1+0x3d0] ;  /* 0x0003d000010d7983 */ /* 0x000ee20000100800 */
[----:B------:R-:W-:Y:S02]  /*13820*/  @!P0 IMAD.MOV.U32 R180, RZ, RZ, R12 ;  /* 0x000000ffffb48224 */ /* 0x000fe400078e000c */
[----:B------:R-:W-:Y:S01]  /*13830*/  @!P0 IMAD.MOV.U32 R183, RZ, RZ, R11 ;  /* 0x000000ffffb78224 */ /* 0x000fe200078e000b */
[----:B------:R-:W3:Y:S01]  /*13840*/  LDL R12, [R1+0x38c] ;  /* 0x00038c00010c7983 */ /* 0x000ee20000100800 */
[----:B-1----:R-:W-:-:S03]  /*13850*/  PRMT R179, RZ, 0x7610, R179 ;  /* 0x00007610ffb37816 */ /* 0x002fc600000000b3 */
[----:B------:R-:W3:Y:S04]  /*13860*/  LDL R11, [R1+0x390] ;  /* 0x00039000010b7983 */ /* 0x000ee80000100800 */
[----:B------:R0:W3:Y:S04]  /*13870*/  @!P0 LDG.E.U16 R179, desc[UR60][R182.64] ;  /* 0x0000003cb6b38981 */ /* 0x0000e8000c1e1500 */
[----:B------:R-:W3:Y:S01]  /*13880*/  LDL R10, [R1+0x344] ;  /* 0x00034400010a7983 */ /* 0x000ee20000100800 */
[----:B0-----:R-:W-:-:S03]  /*13890*/  @!P0 IMAD.MOV.U32 R183, RZ, RZ, R9 ;  /* 0x000000ffffb78224 */ /* 0x001fc600078e0009 */
[----:B------:R-:W3:Y:S01]  /*138a0*/  LDL R9, [R1+0x348] ;  /* 0x0003480001097983 */ /* 0x000ee20000100800 */
[----:B------:R-:W-:Y:S02]  /*138b0*/  @!P0 IMAD.MOV.U32 R182, RZ, RZ, R8 ;  /* 0x000000ffffb68224 */ /* 0x000fe400078e0008 */
[----:B------:R-:W-:Y:S01]  /*138c0*/  @!P0 IMAD.MOV.U32 R185, RZ, RZ, R7 ;  /* 0x000000ffffb98224 */ /* 0x000fe200078e0007 */
[----:B------:R-:W3:Y:S04]  /*138d0*/  LDL R8, [R1+0x304] ;  /* 0x0003040001087983 */ /* 0x000ee80000100800 */
[----:B------:R-:W3:Y:S01]  /*138e0*/  LDL R7, [R1+0x308] ;  /* 0x0003080001077983 */ /* 0x000ee20000100800 */
[----:B----4-:R-:W-:-:S03]  /*138f0*/  @!P0 IMAD.MOV.U32 R184, RZ, RZ, R4 ;  /* 0x000000ffffb88224 */ /* 0x010fc600078e0004 */
[----:B------:R-:W4:Y:S01]  /*13900*/  LDL R4, [R1+0x2c8] ;  /* 0x0002c80001047983 */ /* 0x000f220000100800 */
[----:B------:R-:W-:-:S06]  /*13910*/  PRMT R178, RZ, 0x7610, R178 ;  /* 0x00007610ffb27816 */ /* 0x000fcc00000000b2 */
[----:B------:R0:W4:Y:S02]  /*13920*/  @!P0 LDG.E.U16 R178, desc[UR60][R180.64] ;  /* 0x0000003cb4b28981 */ /* 0x000124000c1e1500 */
[----:B0-----:R-:W-:Y:S01]  /*13930*/  PRMT R181, RZ, 0x7610, R181 ;  /* 0x00007610ffb57816 */ /* 0x001fe200000000b5 */
[----:B------:R-:W-:-:S05]  /*13940*/  @!P0 IMAD.MOV.U32 R186, RZ, RZ, R223 ;  /* 0x000000ffffba8224 */ /* 0x000fca00078e00df */
[----:B------:R0:W4:Y:S01]  /*13950*/  @!P0 LDG.E.U16 R181, desc[UR60][R184.64] ;  /* 0x0000003cb8b58981 */ /* 0x000122000c1e1500 */
[----:B------:R-:W-:Y:S02]  /*13960*/  @!P0 IMAD.MOV.U32 R187, RZ, RZ, R251 ;  /* 0x000000ffffbb8224 */ /* 0x000fe400078e00fb */
[----:B0-----:R-:W-:Y:S02]  /*13970*/  @!P0 IMAD.MOV.U32 R185, RZ, RZ, R3 ;  /* 0x000000ffffb98224 */ /* 0x001fe400078e0003 */
[----:B--2---:R-:W-:Y:S01]  /*13980*/  @!P0 IMAD.MOV.U32 R184, RZ, RZ, R245 ;  /* 0x000000ffffb88224 */ /* 0x004fe200078e00f5 */
[----:B------:R0:W-:Y:S04]  /*13990*/  STL [R1+0xc74], R245 ;  /* 0x000c74f501007387 */ /* 0x0001e80000100800 */
[----:B0-----:R-:W2:Y:S04]  /*139a0*/  LDL.LU R245, [R1+0x2b0] ;  /* 0x0002b00001f57983 */ /* 0x001ea80000300800 */
[----:B------:R0:W-:Y:S04]  /*139b0*/  STL [R1+0xc6c], R3 ;  /* 0x000c6c0301007387 */ /* 0x0001e80000100800 */
[----:B0-----:R-:W2:Y:S04]  /*139c0*/  LDL.LU R3, [R1+0x2bc] ;  /* 0x0002bc0001037983 */ /* 0x001ea80000300800 */
[----:B------:R0:W-:Y:S04]  /*139d0*/  STL [R1+0xc78], R223 ;  /* 0x000c78df01007387 */ /* 0x0001e80000100800 */
[----:B0-----:R-:W2:Y:S04]  /*139e0*/  LDL.LU R223, [R1+0x2b8] ;  /* 0x0002b80001df7983 */ /* 0x001ea80000300800 */
[----:B------:R0:W-:Y:S04]  /*139f0*/  STL [R1+0xc70], R251 ;  /* 0x000c70fb01007387 */ /* 0x0001e80000100800 */
[----:B0-----:R-:W2:Y:S01]  /*13a00*/  LDL.LU R251, [R1+0x2c4] ;  /* 0x0002c40001fb7983 */ /* 0x001ea20000300800 */
[----:B------:R-:W-:-:S06]  /*13a10*/  PRMT R180, RZ, 0x7610, R180 ;  /* 0x00007610ffb47816 */ /* 0x000fcc00000000b4 */
[----:B------:R0:W2:Y:S01]  /*13a20*/  @!P0 LDG.E.U16 R180, desc[UR60][R182.64] ;  /* 0x0000003cb6b48981 */ /* 0x0000a2000c1e1500 */
[----:B---3--:R-:W-:Y:S01]  /*13a30*/  @!P0 IMAD.MOV.U32 R192, RZ, RZ, R13 ;  /* 0x000000ffffc08224 */ /* 0x008fe200078e000d */
[----:B0-----:R-:W-:Y:S02]  /*13a40*/  PRMT R182, RZ, 0x7610, R182 ;  /* 0x00007610ffb67816 */ /* 0x001fe400000000b6 */
[----:B------:R-:W-:Y:S01]  /*13a50*/  PRMT R183, RZ, 0x7610, R183 ;  /* 0x00007610ffb77816 */ /* 0x000fe200000000b7 */
[----:B------:R-:W-:-:S03]  /*13a60*/  @!P0 IMAD.MOV.U32 R193, RZ, RZ, R14 ;  /* 0x000000ffffc18224 */ /* 0x000fc600078e000e */
[----:B------:R0:W3:Y:S04]  /*13a70*/  @!P0 LDG.E.U16 R182, desc[UR60][R184.64] ;  /* 0x0000003cb8b68981 */ /* 0x0000e8000c1e1500 */
[----:B------:R1:W3:Y:S01]  /*13a80*/  @!P0 LDG.E.U16 R183, desc[UR60][R186.64] ;  /* 0x0000003cbab78981 */ /* 0x0002e2000c1e1500 */
[----:B0-----:R-:W-:Y:S02]  /*13a90*/  PRMT R184, RZ, 0x7610, R184 ;  /* 0x00007610ffb87816 */ /* 0x001fe400000000b8 */
[----:B------:R-:W-:Y:S01]  /*13aa0*/  PRMT R185, RZ, 0x7610, R185 ;  /* 0x00007610ffb97816 */ /* 0x000fe200000000b9 */
[----:B-1----:R-:W-:Y:S02]  /*13ab0*/  @!P0 IMAD.MOV.U32 R186, RZ, RZ, R242 ;  /* 0x000000ffffba8224 */ /* 0x002fe400078e00f2 */
[----:B------:R-:W-:-:S03]  /*13ac0*/  @!P0 IMAD.MOV.U32 R187, RZ, RZ, R227 ;  /* 0x000000ffffbb8224 */ /* 0x000fc600078e00e3 */
[----:B------:R0:W3:Y:S04]  /*13ad0*/  @!P0 LDG.E.U16 R185, desc[UR60][R192.64] ;  /* 0x0000003cc0b98981 */ /* 0x0000e8000c1e1500 */
[----:B------:R1:W3:Y:S01]  /*13ae0*/  @!P0 LDG.E.U16 R184, desc[UR60][R186.64] ;  /* 0x0000003cbab88981 */ /* 0x0002e2000c1e1500 */
[----:B0-----:R-:W-:Y:S02]  /*13af0*/  @!P0 IMAD.MOV.U32 R192, RZ, RZ, R11 ;  /* 0x000000ffffc08224 */ /* 0x001fe400078e000b */
[----:B------:R-:W-:Y:S01]  /*13b00*/  @!P0 IMAD.MOV.U32 R193, RZ, RZ, R12 ;  /* 0x000000ffffc18224 */ /* 0x000fe200078e000c */
[----:B-1----:R-:W-:Y:S01]  /*13b10*/  PRMT R186, RZ, 0x7610, R186 ;  /* 0x00007610ffba7816 */ /* 0x002fe200000000ba */
[----:B------:R0:W-:Y:S01]  /*13b20*/  STL [R1+0xc80], R242 ;  /* 0x000c80f201007387 */ /* 0x0001e20000100800 */
[----:B------:R-:W-:-:S04]  /*13b30*/  PRMT R187, RZ, 0x7610, R187 ;  /* 0x00007610ffbb7816 */ /* 0x000fc800000000bb */
[----:B------:R1:W3:Y:S04]  /*13b40*/  @!P0 LDG.E.U16 R186, desc[UR60][R192.64] ;  /* 0x0000003cc0ba8981 */ /* 0x0002e8000c1e1500 */
[----:B0-----:R-:W3:Y:S04]  /*13b50*/  LDL.LU R242, [R1+0x2ec] ;  /* 0x0002ec0001f27983 */ /* 0x001ee80000300800 */
[----:B------:R0:W-:Y:S01]  /*13b60*/  STL [R1+0xc7c], R227 ;  /* 0x000c7ce301007387 */ /* 0x0001e20000100800 */
[----:B-1----:R-:W-:Y:S02]  /*13b70*/  @!P0 IMAD.MOV.U32 R192, RZ, RZ, R9 ;  /* 0x000000ffffc08224 */ /* 0x002fe400078e0009 */
[----:B------:R-:W-:Y:S01]  /*13b80*/  @!P0 IMAD.MOV.U32 R193, RZ, RZ, R10 ;  /* 0x000000ffffc18224 */ /* 0x000fe200078e000a */
[----:B------:R-:W-:-:S04]  /*13b90*/  PRMT R194, RZ, 0x7610, R194 ;  /* 0x00007610ffc27816 */ /* 0x000fc800000000c2 */
[----:B------:R1:W3:Y:S04]  /*13ba0*/  @!P0 LDG.E.U16 R187, desc[UR60][R192.64] ;  /* 0x0000003cc0bb8981 */ /* 0x0002e8000c1e1500 */
[----:B0-----:R-:W3:Y:S04]  /*13bb0*/  LDL.LU R227, [R1+0x2c0] ;  /* 0x0002c00001e37983 */ /* 0x001ee80000300800 */
[----:B------:R-:W3:Y:S04]  /*13bc0*/  LDL R11, [R1+0x3c4] ;  /* 0x0003c400010b7983 */ /* 0x000ee80000100800 */
[----:B------:R-:W3:Y:S01]  /*13bd0*/  LDL R10, [R1+0x3c8] ;  /* 0x0003c800010a7983 */ /* 0x000ee20000100800 */
[----:B-1----:R-:W-:-:S02]  /*13be0*/  @!P0 IMAD.MOV.U32 R193, RZ, RZ, R8 ;  /* 0x000000ffffc18224 */ /* 0x002fc400078e0008 */
[----:B------:R-:W-:Y:S01]  /*13bf0*/  @!P0 IMAD.MOV.U32 R192, RZ, RZ, R7 ;  /* 0x000000ffffc08224 */ /* 0x000fe200078e0007 */
[----:B------:R-:W3:Y:S04]  /*13c00*/  LDL R9, [R1+0x384] ;  /* 0x0003840001097983 */ /* 0x000ee80000100800 */
[----:B------:R-:W3:Y:S04]  /*13c10*/  LDL R8, [R1+0x388] ;  /* 0x0003880001087983 */ /* 0x000ee80000100800 */
[----:B------:R4:W3:Y:S04]  /*13c20*/  @!P0 LDG.E.U16 R194, desc[UR60][R192.64] ;  /* 0x0000003cc0c28981 */ /* 0x0008e8000c1e1500 */
[----:B------:R-:W3:Y:S01]  /*13c30*/  LDL R7, [R1+0x33c] ;  /* 0x00033c0001077983 */ /* 0x000ee20000100800 */
[----:B----4-:R-:W-:-:S03]  /*13c40*/  @!P0 IMAD.MOV.U32 R192, RZ, RZ, R4 ;  /* 0x000000ffffc08224 */ /* 0x010fc600078e0004 */
[----:B------:R-:W4:Y:S01]  /*13c50*/  LDL R4, [R1+0x340] ;  /* 0x0003400001047983 */ /* 0x000f220000100800 */
[----:B------:R-:W-:Y:S02]  /*13c60*/  PRMT R196, RZ, 0x7610, R196 ;  /* 0x00007610ffc47816 */ /* 0x000fe400000000c4 */
[----:B------:R-:W-:Y:S02]  /*13c70*/  PRMT R197, RZ, 0x7610, R197 ;  /* 0x00007610ffc57816 */ /* 0x000fe400000000c5 */
[----:B------:R-:W-:Y:S02]  /*13c80*/  PRMT R198, RZ, 0x7610, R198 ;  /* 0x00007610ffc67816 */ /* 0x000fe400000000c6 */
[----:B------:R-:W-:Y:S02]  /*13c90*/  PRMT R199, RZ, 0x7610, R199 ;  /* 0x00007610ffc77816 */ /* 0x000fe400000000c7 */
[----:B------:R-:W-:Y:S02]  /*13ca0*/  PRMT R200, RZ, 0x7610, R200 ;  /* 0x00007610ffc87816 */ /* 0x000fe400000000c8 */
[----:B------:R-:W-:Y:S01]  /*13cb0*/  PRMT R201, RZ, 0x7610, R201 ;  /* 0x00007610ffc97816 */ /* 0x000fe200000000c9 */
[----:B--2---:R-:W-:Y:S01]  /*13cc0*/  @!P0 IMAD.MOV.U32 R193, RZ, RZ, R251 ;  /* 0x000000ffffc18224 */ /* 0x004fe200078e00fb */
[----:B------:R0:W-:Y:S04]  /*13cd0*/  STL [R1+0xc84], R251 ;  /* 0x000c84fb01007387 */ /* 0x0001e80000100800 */
[----:B------:R1:W2:Y:S04]  /*13ce0*/  @!P0 LDG.E.U16 R196, desc[UR60][R192.64] ;  /* 0x0000003cc0c48981 */ /* 0x0002a8000c1e1500 */
[----:B0-----:R-:W2:Y:S01]  /*13cf0*/  LDL.LU R251, [R1+0x2f4] ;  /* 0x0002f40001fb7983 */ /* 0x001ea20000300800 */
[----:B-1----:R-:W-:-:S02]  /*13d00*/  @!P0 IMAD.MOV.U32 R192, RZ, RZ, R20 ;  /* 0x000000ffffc08224 */ /* 0x002fc400078e0014 */
[----:B------:R-:W-:Y:S01]  /*13d10*/  @!P0 IMAD.MOV.U32 R193, RZ, RZ, R235 ;  /* 0x000000ffffc18224 */ /* 0x000fe200078e00eb */
        /* <DEDUP_REMOVED lines=8> */
[----:B------:R-:W-:-:S05]  /*13da0*/  @!P0 IMAD.MOV.U32 R193, RZ, RZ, R246 ;  /* 0x000000ffffc18224 */ /* 0x000fca00078e00f6 */
[----:B------:R0:W2:Y:S02]  /*13db0*/  @!P0 LDG.E.U16 R198, desc[UR60][R192.64] ;  /* 0x0000003cc0c68981 */ /* 0x0000a4000c1e1500 */
[----:B0-----:R-:W-:Y:S02]  /*13dc0*/  @!P0 IMAD.MOV.U32 R192, RZ, RZ, R239 ;  /* 0x000000ffffc08224 */ /* 0x001fe400078e00ef */
[----:B------:R-:W-:-:S05]  /*13dd0*/  @!P0 IMAD.MOV.U32 R193, RZ, RZ, R226 ;  /* 0x000000ffffc18224 */ /* 0x000fca00078e00e2 */
[----:B------:R3:W2:Y:S02]  /*13de0*/  @!P0 LDG.E.U16 R199, desc[UR60][R192.64] ;  /* 0x0000003cc0c78981 */ /* 0x0006a4000c1e1500 */
[----:B---3--:R-:W-:Y:S02]  /*13df0*/  @!P0 IMAD.MOV.U32 R193, RZ, RZ, R11 ;  /* 0x000000ffffc18224 */ /* 0x008fe400078e000b */
[----:B------:R-:W-:Y:S01]  /*13e00*/  @!P0 IMAD.MOV.U32 R192, RZ, RZ, R10 ;  /* 0x000000ffffc08224 */ /* 0x000fe200078e000a */
[----:B------:R0:W-:Y:S04]  /*13e10*/  STL [R1+0xc90], R246 ;  /* 0x000c90f601007387 */ /* 0x0001e80000100800 */
[----:B------:R1:W3:Y:S04]  /*13e20*/  @!P0 LDG.E.U16 R200, desc[UR60][R192.64] ;  /* 0x0000003cc0c88981 */ /* 0x0002e8000c1e1500 */
[----:B0-----:R-:W3:Y:S01]  /*13e30*/  LDL.LU R246, [R1+0x2f8] ;  /* 0x0002f80001f67983 */ /* 0x001ee20000300800 */
[----:B-1----:R-:W-:-:S02]  /*13e40*/  @!P0 IMAD.MOV.U32 R192, RZ, RZ, R8 ;  /* 0x000000ffffc08224 */ /* 0x002fc400078e0008 */
[----:B------:R-:W-:Y:S01]  /*13e50*/  @!P0 IMAD.MOV.U32 R193, RZ, RZ, R9 ;  /* 0x000000ffffc18224 */ /* 0x000fe200078e0009 */
[----:B------:R0:W-:Y:S04]  /*13e60*/  STL [R1+0xc9c], R239 ;  /* 0x000c9cef01007387 */ /* 0x0001e80000100800 */
[----:B------:R1:W3:Y:S04]  /*13e70*/  @!P0 LDG.E.U16 R201, desc[UR60][R192.64] ;  /* 0x0000003cc0c98981 */ /* 0x0002e8000c1e1500 */
[----:B0-----:R-:W3:Y:S04]  /*13e80*/  LDL.LU R239, [R1+0x334] ;  /* 0x0003340001ef7983 */ /* 0x001ee80000300800 */
[----:B------:R0:W-:Y:S01]  /*13e90*/  STL [R1+0xc98], R226 ;  /* 0x000c98e201007387 */ /* 0x0001e20000100800 */
[----:B-1----:R-:W-:-:S03]  /*13ea0*/  @!P0 IMAD.MOV.U32 R193, RZ, RZ, R7 ;  /* 0x000000ffffc18224 */ /* 0x002fc600078e0007 */
[----:B0-----:R-:W3:Y:S04]  /*13eb0*/  LDL.LU R226, [R1+0x32c] ;  /* 0x00032c0001e27983 */ /* 0x001ee80000300800 */
[----:B------:R-:W3:Y:S01]  /*13ec0*/  LDL R7, [R1+0x3bc] ;  /* 0x0003bc0001077983 */ /* 0x000ee20000100800 */
[----:B----4-:R-:W-:-:S03]  /*13ed0*/  @!P0 IMAD.MOV.U32 R192, RZ, RZ, R4 ;  /* 0x000000ffffc08224 */ /* 0x010fc600078e0004 */
[----:B------:R-:W4:Y:S01]  /*13ee0*/  LDL R4, [R1+0x3c0] ;  /* 0x0003c00001047983 */ /* 0x000f220000100800 */
[----:B------:R-:W-:Y:S02]  /*13ef0*/  PRMT R202, RZ, 0x7610, R202 ;  /* 0x00007610ffca7816 */ /* 0x000fe400000000ca */
[----:B------:R-:W-:-:S04]  /*13f00*/  PRMT R203, RZ, 0x7610, R203 ;  /* 0x00007610ffcb7816 */ /* 0x000fc800000000cb */
[----:B------:R2:W4:Y:S01]  /*13f10*/  @!P0 LDG.E.U16 R202, desc[UR60][R192.64] ;  /* 0x0000003cc0ca8981 */ /* 0x000522000c1e1500 */
[----:B------:R-:W-:Y:S02]  /*13f20*/  PRMT R204, RZ, 0x7610, R204 ;  /* 0x00007610ffcc7816 */ /* 0x000fe400000000cc */
[----:B------:R-:W-:Y:S02]  /*13f30*/  PRMT R205, RZ, 0x7610, R205 ;  /* 0x00007610ffcd7816 */ /* 0x000fe400000000cd */
[----:B------:R-:W-:Y:S02]  /*13f40*/  PRMT R206, RZ, 0x7610, R206 ;  /* 0x00007610ffce7816 */ /* 0x000fe400000000ce */
[----:B------:R-:W-:Y:S01]  /*13f50*/  PRMT R207, RZ, 0x7610, R207 ;  /* 0x00007610ffcf7816 */ /* 0x000fe200000000cf */
[----:B--2---:R-:W-:Y:S01]  /*13f60*/  @!P0 IMAD.MOV.U32 R193, RZ, RZ, R235 ;  /* 0x000000ffffc18224 */ /* 0x004fe200078e00eb */
[----:B------:R-:W-:Y:S01]  /*13f70*/  @!P0 MOV R192, R17 ;  /* 0x0000001100c08202 */ /* 0x000fe20000000f00 */
[----:B------:R0:W-:Y:S04]  /*13f80*/  STL [R1+0xca4], R17 ;  /* 0x000ca41101007387 */ /* 0x0001e80000100800 */
[----:B------:R1:W2:Y:S04]  /*13f90*/  @!P0 LDG.E.U16 R203, desc[UR60][R192.64] ;  /* 0x0000003cc0cb8981 */ /* 0x0002a8000c1e1500 */
[----:B0-----:R-:W2:Y:S04]  /*13fa0*/  LDL.LU R17, [R1+0x338] ;  /* 0x0003380001117983 */ /* 0x001ea80000300800 */
[----:B------:R0:W-:Y:S01]  /*13fb0*/  STL [R1+0xca0], R235 ;  /* 0x000ca0eb01007387 */ /* 0x0001e20000100800 */
[----:B-1----:R-:W-:-:S02]  /*13fc0*/  @!P0 IMAD.MOV.U32 R192, RZ, RZ, R227 ;  /* 0x000000ffffc08224 */ /* 0x002fc400078e00e3 */
[----:B------:R-:W-:-:S05]  /*13fd0*/  @!P0 IMAD.MOV.U32 R193, RZ, RZ, R3 ;  /* 0x000000ffffc18224 */ /* 0x000fca00078e0003 */
[----:B------:R1:W2:Y:S04]  /*13fe0*/  @!P0 LDG.E.U16 R204, desc[UR60][R192.64] ;  /* 0x0000003cc0cc8981 */ /* 0x0002a8000c1e1500 */
[----:B0-----:R-:W2:Y:S04]  /*13ff0*/  LDL.LU R235, [R1+0x330] ;  /* 0x0003300001eb7983 */ /* 0x001ea80000300800 */
[----:B------:R0:W-:Y:S01]  /*14000*/  STL [R1+0xcac], R227 ;  /* 0x000cace301007387 */ /* 0x0001e20000100800 */
[----:B-1----:R-:W-:-:S03]  /*14010*/  @!P0 IMAD.MOV.U32 R192, RZ, RZ, R232 ;  /* 0x000000ffffc08224 */ /* 0x002fc600078e00e8 */
[----:B0-----:R-:W2:Y:S04]  /*14020*/  LDL.LU R227, [R1+0x37c] ;  /* 0x00037c0001e37983 */ /* 0x001ea80000300800 */
[----:B------:R0:W-:Y:S04]  /*14030*/  STL [R1+0xca8], R3 ;  /* 0x000ca80301007387 */ /* 0x0001e80000100800 */
[----:B0-----:R-:W2:Y:S04]  /*14040*/  LDL.LU R3, [R1+0x374] ;  /* 0x0003740001037983 */ /* 0x001ea80000300800 */
[----:B------:R0:W-:Y:S04]  /*14050*/  STL [R1+0xcb4], R232 ;  /* 0x000cb4e801007387 */ /* 0x0001e80000100800 */
[----:B0-----:R-:W2:Y:S01]  /*14060*/  LDL.LU R232, [R1+0x380] ;  /* 0x0003800001e87983 */ /* 0x001ea20000300800 */
[----:B------:R-:W-:-:S05]  /*14070*/  @!P0 IMAD.MOV.U32 R193, RZ, RZ, R230 ;  /* 0x000000ffffc18224 */ /* 0x000fca00078e00e6 */
[----:B------:R0:W2:Y:S04]  /*14080*/  @!P0 LDG.E.U16 R205, desc[UR60][R192.64] ;  /* 0x0000003cc0cd8981 */ /* 0x0000a8000c1e1500 */
[----:B------:R1:W-:Y:S01]  /*14090*/  STL [R1+0xcb0], R230 ;  /* 0x000cb0e601007387 */ /* 0x0003e20000100800 */
[----:B0-----:R-:W-:Y:S02]  /*140a0*/  @!P0 IMAD.MOV.U32 R192, RZ, RZ, R19 ;  /* 0x000000ffffc08224 */ /* 0x001fe400078e0013 */
[----:B------:R-:W-:Y:S01]  /*140b0*/  @!P0 IMAD.MOV.U32 R193, RZ, RZ, R243 ;  /* 0x000000ffffc18224 */ /* 0x000fe200078e00f3 */
[----:B-1----:R-:W2:Y:S04]  /*140c0*/  LDL.LU R230, [R1+0x378] ;  /* 0x0003780001e67983 */ /* 0x002ea80000300800 */
[----:B------:R-:W-:Y:S04]  /*140d0*/  STL [R1+0xcbc], R19 ;  /* 0x000cbc1301007387 */ /* 0x000fe80000100800 */
[----:B------:R0:W2:Y:S04]  /*140e0*/  @!P0 LDG.E.U16 R206, desc[UR60][R192.64] ;  /* 0x0000003cc0ce8981 */ /* 0x0000a8000c1e1500 */
[----:B------:R1:W-:Y:S01]  /*140f0*/  STL [R1+0xcb8], R243 ;  /* 0x000cb8f301007387 */ /* 0x0003e20000100800 */
[----:B0-----:R-:W-:-:S02]  /*14100*/  @!P0 IMAD.MOV.U32 R192, RZ, RZ, R236 ;  /* 0x000000ffffc08224 */ /* 0x001fc400078e00ec */
[----:B------:R-:W-:Y:S01]  /*14110*/  @!P0 IMAD.MOV.U32 R193, RZ, RZ, R225 ;  /* 0x000000ffffc18224 */ /* 0x000fe200078e00e1 */
[----:B-1----:R-:W2:Y:S04]  /*14120*/  LDL.LU R243, [R1+0x3b4] ;  /* 0x0003b40001f37983 */ /* 0x002ea80000300800 */
[----:B------:R-:W2:Y:S04]  /*14130*/  LDL.LU R195, [R1+0x1d0] ;  /* 0x0001d00001c37983 */ /* 0x000ea80000300800 */
[----:B------:R-:W2:Y:S04]  /*14140*/  LDL.LU R189, [R1+0x1cc] ;  /* 0x0001cc0001bd7983 */ /* 0x000ea80000300800 */
[----:B------:R-:W2:Y:S04]  /*14150*/  LDL.LU R188, [R1+0x1c0] ;  /* 0x0001c00001bc7983 */ /* 0x000ea80000300800 */
[----:B------:R3:W2:Y:S04]  /*14160*/  @!P0 LDG.E.U16 R207, desc[UR60][R192.64] ;  /* 0x0000003cc0cf8981 */ /* 0x0006a8000c1e1500 */
[----:B------:R-:W2:Y:S04]  /*14170*/  LDL.LU R191, [R1+0x1bc] ;  /* 0x0001bc0001bf7983 */ /* 0x000ea80000300800 */
[----:B------:R-:W2:Y:S01]  /*14180*/  LDL.LU R190, [R1+0x1b0] ;  /* 0x0001b00001be7983 */ /* 0x000ea20000300800 */
[----:B---3--:R-:W-:-:S03]  /*14190*/  @!P0 IMAD.MOV.U32 R193, RZ, RZ, R7 ;  /* 0x000000ffffc18224 */ /* 0x008fc600078e0007 */
[----:B------:R-:W3:Y:S01]  /*141a0*/  LDL.LU R7, [R1+0x1ac] ;  /* 0x0001ac0001077983 */ /* 0x000ee20000300800 */
[----:B----4-:R-:W-:-:S03]  /*141b0*/  @!P0 IMAD.MOV.U32 R192, RZ, RZ, R4 ;  /* 0x000000ffffc08224 */ /* 0x010fc600078e0004 */
        /* <DEDUP_REMOVED lines=9> */
[----:B------:R-:W3:Y:S01]  /*14250*/  LDL.LU R19, [R1+0x3b8] ;  /* 0x0003b80001137983 */ /* 0x000ee20000300800 */
[----:B------:R-:W-:-:S02]  /*14260*/  PRMT R208, RZ, 0x7610, R208 ;  /* 0x00007610ffd07816 */ /* 0x000fc400000000d0 */
[----:B------:R-:W-:Y:S01]  /*14270*/  PRMT R209, RZ, 0x7610, R209 ;  /* 0x00007610ffd17816 */ /* 0x000fe200000000d1 */
[----:B------:R-:W4:Y:S04]  /*14280*/  LDL.LU R23, [R1+0xbe8] ;  /* 0x000be80001177983 */ /* 0x000f280000300800 */
[----:B------:R2:W4:Y:S01]  /*14290*/  @!P0 LDG.E.U16 R208, desc[UR60][R192.64] ;  /* 0x0000003cc0d08981 */ /* 0x000522000c1e1500 */
[----:B------:R-:W-:Y:S02]  /*142a0*/  PRMT R210, RZ, 0x7610, R210 ;  /* 0x00007610ffd27816 */ /* 0x000fe400000000d2 */
[----:B------:R-:W-:Y:S02]  /*142b0*/  PRMT R211, RZ, 0x7610, R211 ;  /* 0x00007610ffd37816 */ /* 0x000fe400000000d3 */
[----:B------:R-:W-:-:S02]  /*142c0*/  PRMT R212, RZ, 0x7610, R212 ;  /* 0x00007610ffd47816 */ /* 0x000fc400000000d4 */
[----:B------:R-:W-:Y:S02]  /*142d0*/  PRMT R213, RZ, 0x7610, R213 ;  /* 0x00007610ffd57816 */ /* 0x000fe400000000d5 */
[----:B------:R-:W-:Y:S02]  /*142e0*/  PRMT R214, RZ, 0x7610, R214 ;  /* 0x00007610ffd67816 */ /* 0x000fe400000000d6 */
[----:B------:R-:W-:Y:S02]  /*142f0*/  PRMT R215, RZ, 0x7610, R215 ;  /* 0x00007610ffd77816 */ /* 0x000fe400000000d7 */
[----:B------:R-:W-:Y:S02]  /*14300*/  PRMT R216, RZ, 0x7610, R216 ;  /* 0x00007610ffd87816 */ /* 0x000fe400000000d8 */
[----:B------:R-:W-:Y:S02]  /*14310*/  PRMT R217, RZ, 0x7610, R217 ;  /* 0x00007610ffd97816 */ /* 0x000fe400000000d9 */
[----:B------:R-:W-:-:S02]  /*14320*/  PRMT R218, RZ, 0x7610, R218 ;  /* 0x00007610ffda7816 */ /* 0x000fc400000000da */
[----:B------:R-:W-:Y:S02]  /*14330*/  PRMT R219, RZ, 0x7610, R219 ;  /* 0x00007610ffdb7816 */ /* 0x000fe400000000db */
[----:B------:R-:W-:Y:S02]  /*14340*/  PRMT R220, RZ, 0x7610, R220 ;  /* 0x00007610ffdc7816 */ /* 0x000fe400000000dc */
[----:B------:R-:W-:Y:S02]  /*14350*/  PRMT R221, RZ, 0x7610, R221 ;  /* 0x00007610ffdd7816 */ /* 0x000fe400000000dd */
[----:B------:R-:W-:Y:S01]  /*14360*/  PRMT R222, RZ, 0x7610, R222 ;  /* 0x00007610ffde7816 */ /* 0x000fe200000000de */
[----:B--2---:R-:W-:Y:S02]  /*14370*/  @!P0 IMAD.MOV.U32 R193, RZ, RZ, R227 ;  /* 0x000000ffffc18224 */ /* 0x004fe400078e00e3 */
[----:B------:R-:W-:-:S05]  /*14380*/  @!P0 IMAD.MOV.U32 R192, RZ, RZ, R232 ;  /* 0x000000ffffc08224 */ /* 0x000fca00078e00e8 */
[----:B------:R0:W2:Y:S02]  /*14390*/  @!P0 LDG.E.U16 R209, desc[UR60][R192.64] ;  /* 0x0000003cc0d18981 */ /* 0x0000a4000c1e1500 */
[----:B0-----:R-:W-:Y:S02]  /*143a0*/  @!P0 IMAD.MOV.U32 R192, RZ, RZ, R17 ;  /* 0x000000ffffc08224 */ /* 0x001fe400078e0011 */
        /* <DEDUP_REMOVED lines=17> */
[----:B---3--:R-:W-:Y:S02]  /*144c0*/  @!P0 IMAD.MOV.U32 R192, RZ, RZ, R19 ;  /* 0x000000ffffc08224 */ /* 0x008fe400078e0013 */
[----:B------:R-:W-:-:S05]  /*144d0*/  @!P0 IMAD.MOV.U32 R193, RZ, RZ, R243 ;  /* 0x000000ffffc18224 */ /* 0x000fca00078e00f3 */
[----:B------:R0:W3:Y:S02]  /*144e0*/  @!P0 LDG.E.U16 R216, desc[UR60][R192.64] ;  /* 0x0000003cc0d88981 */ /* 0x0000e4000c1e1500 */
[----:B0-----:R-:W-:Y:S02]  /*144f0*/  @!P0 IMAD.MOV.U32 R192, RZ, RZ, R230 ;  /* 0x000000ffffc08224 */ /* 0x001fe400078e00e6 */
        /* <DEDUP_REMOVED lines=10> */
[----:B------:R0:W3:Y:S04]  /*145a0*/  @!P0 LDG.E.U16 R220, desc[UR60][R192.64] ;  /* 0x0000003cc0dc8981 */ /* 0x0000e8000c1e1500 */
[----:B------:R1:W-:Y:S01]  /*145b0*/  STS.U16 [R15+0x1300], R195 ;  /* 0x001300c30f007388 */ /* 0x0003e20000000400 */
[----:B0-----:R-:W-:Y:S02]  /*145c0*/  @!P0 IMAD.MOV.U32 R192, RZ, RZ, R249 ;  /* 0x000000ffffc08224 */ /* 0x001fe400078e00f9 */
[----:B------:R-:W-:Y:S01]  /*145d0*/  @!P0 IMAD.MOV.U32 R193, RZ, RZ, R18 ;  /* 0x000000ffffc18224 */ /* 0x000fe200078e0012 */
[----:B------:R0:W-:Y:S04]  /*145e0*/  STS.U16 [R15+0x9300], R189 ;  /* 0x009300bd0f007388 */ /* 0x0001e80000000400 */
[----:B------:R4:W3:Y:S04]  /*145f0*/  @!P0 LDG.E.U16 R221, desc[UR60][R192.64] ;  /* 0x0000003cc0dd8981 */ /* 0x0008e8000c1e1500 */
[----:B-1----:R-:W2:Y:S04]  /*14600*/  LDL.LU R195, [R1+0xbe4] ;  /* 0x000be40001c37983 */ /* 0x002ea80000300800 */
[----:B------:R1:W-:Y:S01]  /*14610*/  STS.U16 [R15+0x1700], R188 ;  /* 0x001700bc0f007388 */ /* 0x0003e20000000400 */
[----:B----4-:R-:W-:-:S02]  /*14620*/  @!P0 IMAD.MOV.U32 R192, RZ, RZ, R2 ;  /* 0x000000ffffc08224 */ /* 0x010fc400078e0002 */
[----:B------:R-:W-:Y:S01]  /*14630*/  @!P0 IMAD.MOV.U32 R193, RZ, RZ, R237 ;  /* 0x000000ffffc18224 */ /* 0x000fe200078e00ed */
[----:B0-----:R-:W4:Y:S04]  /*14640*/  LDL.LU R189, [R1+0x228] ;  /* 0x0002280001bd7983 */ /* 0x001f280000300800 */
[----:B------:R0:W-:Y:S04]  /*14650*/  STS.U16 [R15+0x9700], R191 ;  /* 0x009700bf0f007388 */ /* 0x0001e80000000400 */
[----:B-1----:R-:W3:Y:S04]  /*14660*/  LDL.LU R188, [R1+0x220] ;  /* 0x0002200001bc7983 */ /* 0x002ee80000300800 */
[----:B------:R1:W-:Y:S04]  /*14670*/  STS.U16 [R15+0x1b00], R190 ;  /* 0x001b00be0f007388 */ /* 0x0003e80000000400 */
[----:B0-----:R-:W3:Y:S04]  /*14680*/  LDL.LU R191, [R1+0x1e4] ;  /* 0x0001e40001bf7983 */ /* 0x001ee80000300800 */
[----:B------:R0:W3:Y:S04]  /*14690*/  @!P0 LDG.E.U16 R222, desc[UR60][R192.64] ;  /* 0x0000003cc0de8981 */ /* 0x0000e8000c1e1500 */
[----:B-1----:R-:W3:Y:S04]  /*146a0*/  LDL.LU R190, [R1+0x1dc] ;  /* 0x0001dc0001be7983 */ /* 0x002ee80000300800 */
[----:B------:R1:W-:Y:S04]  /*146b0*/  STS.U16 [R15+0x9b00], R7 ;  /* 0x009b00070f007388 */ /* 0x0003e80000000400 */
[----:B------:R-:W3:Y:S04]  /*146c0*/  LDL.LU R192, [R1+0x1b8] ;  /* 0x0001b80001c07983 */ /* 0x000ee80000300800 */
[----:B------:R-:W3:Y:S04]  /*146d0*/  LDL.LU R193, [R1+0x1b4] ;  /* 0x0001b40001c17983 */ /* 0x000ee80000300800 */
[----:B-1----:R-:W3:Y:S04]  /*146e0*/  LDL.LU R7, [R1+0xd5c] ;  /* 0x000d5c0001077983 */ /* 0x002ee80000300800 */
[----:B------:R1:W-:Y:S04]  /*146f0*/  STS.U16 [R15+0x1f00], R14 ;  /* 0x001f000e0f007388 */ /* 0x0003e80000000400 */
[----:B------:R0:W-:Y:S04]  /*14700*/  STS.U16 [R15+0x9f00], R4 ;  /* 0x009f00040f007388 */ /* 0x0001e80000000400 */
[----:B------:R0:W-:Y:S04]  /*14710*/  STS.U16 [R15+0x2300], R8 ;  /* 0x002300080f007388 */ /* 0x0001e80000000400 */
[----:B-1----:R-:W2:Y:S04]  /*14720*/  LDL.LU R14, [R1+0xd58] ;  /* 0x000d5800010e7983 */ /* 0x002ea80000300800 */
[----:B0-----:R-:W4:Y:S04]  /*14730*/  LDL.LU R4, [R1+0xd54] ;  /* 0x000d540001047983 */ /* 0x001f280000300800 */
[----:B------:R-:W3:Y:S04]  /*14740*/  LDL.LU R8, [R1+0xd50] ;  /* 0x000d500001087983 */ /* 0x000ee80000300800 */
[----:B------:R0:W-:Y:S04]  /*14750*/  STS.U16 [R15+0xa300], R9 ;  /* 0x00a300090f007388 */ /* 0x0001e80000000400 */
[----:B------:R1:W-:Y:S04]  /*14760*/  STS.U16 [R15+0x2700], R21 ;  /* 0x002700150f007388 */ /* 0x0003e80000000400 */
[----:B------:R1:W-:Y:S04]  /*14770*/  STS.U16 [R15+0xa700], R13 ;  /* 0x00a7000d0f007388 */ /* 0x0003e80000000400 */
[----:B0-----:R-:W3:Y:S04]  /*14780*/  LDL.LU R9, [R1+0xd4c] ;  /* 0x000d4c0001097983 */ /* 0x001ee80000300800 */
[----:B-1----:R-:W3:Y:S04]  /*14790*/  LDL.LU R21, [R1+0xd48] ;  /* 0x000d480001157983 */ /* 0x002ee80000300800 */
[----:B------:R-:W3:Y:S04]  /*147a0*/  LDL.LU R13, [R1+0xd44] ;  /* 0x000d4400010d7983 */ /* 0x000ee80000300800 */
[----:B------:R0:W-:Y:S04]  /*147b0*/  STS.U16 [R15+0x2b00], R10 ;  /* 0x002b000a0f007388 */ /* 0x0001e80000000400 */
[----:B------:R1:W-:Y:S04]  /*147c0*/  STS.U16 [R15+0xab00], R11 ;  /* 0x00ab000b0f007388 */ /* 0x0003e80000000400 */
[----:B------:R1:W-:Y:S04]  /*147d0*/  STS.U16 [R15+0x2f00], R12 ;  /* 0x002f000c0f007388 */ /* 0x0003e80000000400 */
[----:B0-----:R-:W3:Y:S04]  /*147e0*/  LDL.LU R10, [R1+0xd40] ;  /* 0x000d4000010a7983 */ /* 0x001ee80000300800 */
[----:B-1----:R-:W3:Y:S04]  /*147f0*/  LDL.LU R11, [R1+0xd3c] ;  /* 0x000d3c00010b7983 */ /* 0x002ee80000300800 */
[----:B------:R-:W3:Y:S04]  /*14800*/  LDL.LU R12, [R1+0xd38] ;  /* 0x000d3800010c7983 */ /* 0x000ee80000300800 */
[----:B--2---:R-:W-:Y:S04]  /*14810*/  STS.U16 [R15+0xb700], R14 ;  /* 0x00b7000e0f007388 */ /* 0x004fe80000000400 */
[----:B----4-:R-:W-:Y:S04]  /*14820*/  STS.U16 [R15+0x3700], R4 ;  /* 0x003700040f007388 */ /* 0x010fe80000000400 */
[----:B---3--:R-:W-:Y:S04]  /*14830*/  STS.U16 [R15+0xb300], R21 ;  /* 0x00b300150f007388 */ /* 0x008fe80000000400 */
[----:B------:R-:W-:Y:S04]  /*14840*/  STS.U16 [R15+0x3300], R13 ;  /* 0x0033000d0f007388 */ /* 0x000fe80000000400 */
[----:B------:R0:W-:Y:S04]  /*14850*/  STS.U16 [R15+0xaf00], R12 ;  /* 0x00af000c0f007388 */ /* 0x0001e80000000400 */
[----:B0-----:R-:W2:Y:S04]  /*14860*/  LDL.LU R12, [R1+0xd34] ;  /* 0x000d3400010c7983 */ /* 0x001ea80000300800 */
[----:B------:R-:W3:Y:S04]  /*14870*/  LDL.LU R13, [R1+0xd30] ;  /* 0x000d3000010d7983 */ /* 0x000ee80000300800 */
[----:B------:R-:W4:Y:S04]  /*14880*/  LDL.LU R21, [R1+0xd2c] ;  /* 0x000d2c0001157983 */ /* 0x000f280000300800 */
[----:B------:R-:W2:Y:S04]  /*14890*/  LDL.LU R4, [R1+0xd28] ;  /* 0x000d280001047983 */ /* 0x000ea80000300800 */
[----:B------:R-:W3:Y:S04]  /*148a0*/  LDL.LU R14, [R1+0xd24] ;  /* 0x000d2400010e7983 */ /* 0x000ee80000300800 */
[----:B------:R0:W-:Y:S04]  /*148b0*/  STS.U16 [R15+0x3b00], R248 ;  /* 0x003b00f80f007388 */ /* 0x0001e80000000400 */
[----:B------:R1:W-:Y:S04]  /*148c0*/  STS.U16 [R15+0xbb00], R247 ;  /* 0x00bb00f70f007388 */ /* 0x0003e80000000400 */
[----:B------:R1:W-:Y:S04]  /*148d0*/  STS.U16 [R15+0x3f00], R238 ;  /* 0x003f00ee0f007388 */ /* 0x0003e80000000400 */
[----:B0-----:R-:W4:Y:S04]  /*148e0*/  LDL.LU R248, [R1+0x1c4] ;  /* 0x0001c40001f87983 */ /* 0x001f280000300800 */
[----:B-1----:R-:W4:Y:S04]  /*148f0*/  LDL.LU R247, [R1+0x1c8] ;  /* 0x0001c80001f77983 */ /* 0x002f280000300800 */
[----:B------:R-:W4:Y:S04]  /*14900*/  LDL.LU R238, [R1+0x1d4] ;  /* 0x0001d40001ee7983 */ /* 0x000f280000300800 */
[----:B------:R0:W-:Y:S04]  /*14910*/  STS.U16 [R15+0xbf00], R234 ;  /* 0x00bf00ea0f007388 */ /* 0x0001e80000000400 */
[----:B0-----:R-:W4:Y:S04]  /*14920*/  LDL.LU R234, [R1+0x1d8] ;  /* 0x0001d80001ea7983 */ /* 0x001f280000300800 */
[----:B---3--:R0:W-:Y:S04]  /*14930*/  STS.U16 [R14+0x380], R23 ;  /* 0x000380170e007388 */ /* 0x0081e80000000400 */
[----:B------:R1:W-:Y:S04]  /*14940*/  STS.U16 [R14+0x8380], R195 ;  /* 0x008380c30e007388 */ /* 0x0003e80000000400 */
[----:B------:R3:W-:Y:S04]  /*14950*/  STS.U16 [R14+0x780], R189 ;  /* 0x000780bd0e007388 */ /* 0x0007e80000000400 */
[----:B0-----:R-:W4:Y:S04]  /*14960*/  LDL.LU R23, [R1+0xd20] ;  /* 0x000d200001177983 */ /* 0x001f280000300800 */
[----:B-1----:R-:W4:Y:S04]  /*14970*/  LDL.LU R195, [R1+0xd1c] ;  /* 0x000d1c0001c37983 */ /* 0x002f280000300800 */
[----:B---3--:R-:W3:Y:S04]  /*14980*/  LDL.LU R189, [R1+0xd18] ;  /* 0x000d180001bd7983 */ /* 0x008ee80000300800 */
[----:B------:R0:W-:Y:S04]  /*14990*/  STS.U16 [R14+0x8780], R188 ;  /* 0x008780bc0e007388 */ /* 0x0001e80000000400 */
[----:B------:R1:W-:Y:S04]  /*149a0*/  STS.U16 [R14+0xb80], R191 ;  /* 0x000b80bf0e007388 */ /* 0x0003e80000000400 */
[----:B------:R2:W-:Y:S04]  /*149b0*/  STS.U16 [R14+0x8b80], R190 ;  /* 0x008b80be0e007388 */ /* 0x0005e80000000400 */
[----:B0-----:R-:W3:Y:S04]  /*149c0*/  LDL.LU R188, [R1+0xd14] ;  /* 0x000d140001bc7983 */ /* 0x001ee80000300800 */
[----:B-1----:R-:W3:Y:S04]  /*149d0*/  LDL.LU R191, [R1+0xd10] ;  /* 0x000d100001bf7983 */ /* 0x002ee80000300800 */
[----:B--2---:R-:W2:Y:S04]  /*149e0*/  LDL.LU R190, [R1+0xd0c] ;  /* 0x000d0c0001be7983 */ /* 0x004ea80000300800 */
[----:B------:R-:W-:Y:S04]  /*149f0*/  STS.U16 [R14+0x2780], R4 ;  /* 0x002780040e007388 */ /* 0x000fe80000000400 */
        /* <DEDUP_REMOVED lines=10> */
[----:B---3--:R-:W-:Y:S04]  /*14aa0*/  STS.U16 [R14+0x9f80], R189 ;  /* 0x009f80bd0e007388 */ /* 0x008fe80000000400 */
[----:B------:R-:W-:Y:S04]  /*14ab0*/  STS.U16 [R14+0x1f80], R188 ;  /* 0x001f80bc0e007388 */ /* 0x000fe80000000400 */
[----:B------:R-:W-:Y:S04]  /*14ac0*/  STS.U16 [R14+0x9b80], R191 ;  /* 0x009b80bf0e007388 */ /* 0x000fe80000000400 */
[----:B--2---:R0:W-:Y:S04]  /*14ad0*/  STS.U16 [R14+0x1b80], R190 ;  /* 0x001b80be0e007388 */ /* 0x0041e80000000400 */
[----:B0-----:R-:W2:Y:S04]  /*14ae0*/  LDL.LU R190, [R1+0xd08] ;  /* 0x000d080001be7983 */ /* 0x001ea80000300800 */
[----:B------:R-:W3:Y:S04]  /*14af0*/  LDL.LU R191, [R1+0xd04] ;  /* 0x000d040001bf7983 */ /* 0x000ee80000300800 */
[----:B------:R-:W4:Y:S04]  /*14b00*/  LDL.LU R188, [R1+0xd00] ;  /* 0x000d000001bc7983 */ /* 0x000f280000300800 */
[----:B------:R-:W4:Y:S04]  /*14b10*/  LDL.LU R189, [R1+0xcfc] ;  /* 0x000cfc0001bd7983 */ /* 0x000f280000300800 */
[----:B------:R-:W4:Y:S04]  /*14b20*/  LDL.LU R195, [R1+0xcf8] ;  /* 0x000cf80001c37983 */ /* 0x000f280000300800 */
[----:B------:R-:W2:Y:S04]  /*14b30*/  LDL.LU R23, [R1+0xcf4] ;  /* 0x000cf40001177983 */ /* 0x000ea80000300800 */
[----:B------:R-:W3:Y:S04]  /*14b40*/  LDL.LU R4, [R1+0xcf0] ;  /* 0x000cf00001047983 */ /* 0x000ee80000300800 */
[----:B------:R-:W4:Y:S04]  /*14b50*/  LDL.LU R21, [R1+0xcec] ;  /* 0x000cec0001157983 */ /* 0x000f280000300800 */
[----:B------:R-:W2:Y:S04]  /*14b60*/  LDL.LU R13, [R1+0xce8] ;  /* 0x000ce800010d7983 */ /* 0x000ea80000300800 */
[----:B------:R-:W3:Y:S04]  /*14b70*/  LDL.LU R12, [R1+0xce4] ;  /* 0x000ce400010c7983 */ /* 0x000ee80000300800 */
[----:B------:R-:W3:Y:S04]  /*14b80*/  LDL.LU R11, [R1+0xce0] ;  /* 0x000ce000010b7983 */ /* 0x000ee80000300800 */
[----:B------:R-:W3:Y:S04]  /*14b90*/  LDL.LU R10, [R1+0xcdc] ;  /* 0x000cdc00010a7983 */ /* 0x000ee80000300800 */
[----:B------:R-:W3:Y:S04]  /*14ba0*/  LDL.LU R9, [R1+0xcd8] ;  /* 0x000cd80001097983 */ /* 0x000ee80000300800 */
[----:B------:R-:W3:Y:S04]  /*14bb0*/  LDL.LU R8, [R1+0xcd4] ;  /* 0x000cd40001087983 */ /* 0x000ee80000300800 */
[----:B------:R-:W3:Y:S04]  /*14bc0*/  LDL.LU R7, [R1+0xcd0] ;  /* 0x000cd00001077983 */ /* 0x000ee80000300800 */
[----:B------:R-:W-:Y:S04]  /*14bd0*/  STS.U16 [R14+0xf80], R234 ;  /* 0x000f80ea0e007388 */ /* 0x000fe80000000400 */
[----:B------:R-:W-:Y:S04]  /*14be0*/  STS.U16 [R14+0x8f80], R238 ;  /* 0x008f80ee0e007388 */ /* 0x000fe80000000400 */
[----:B------:R-:W-:Y:S04]  /*14bf0*/  STS.U16 [R14+0x1380], R247 ;  /* 0x001380f70e007388 */ /* 0x000fe80000000400 */
[----:B------:R-:W-:Y:S04]  /*14c00*/  STS.U16 [R14+0x9380], R248 ;  /* 0x009380f80e007388 */ /* 0x000fe80000000400 */
[----:B------:R-:W-:Y:S04]  /*14c10*/  STS.U16 [R14+0x1780], R192 ;  /* 0x001780c00e007388 */ /* 0x000fe80000000400 */
[----:B------:R0:W-:Y:S04]  /*14c20*/  STS.U16 [R14+0x9780], R193 ;  /* 0x009780c10e007388 */ /* 0x0001e80000000400 */
[----:B------:R-:W-:Y:S04]  /*14c30*/  STS.U16 [R14+0xb780], R250 ;  /* 0x00b780fa0e007388 */ /* 0x000fe80000000400 */
[----:B------:R-:W-:Y:S04]  /*14c40*/  STS.U16 [R14+0x3b80], R244 ;  /* 0x003b80f40e007388 */ /* 0x000fe80000000400 */
[----:B------:R-:W-:Y:S04]  /*14c50*/  STS.U16 [R14+0xbb80], R240 ;  /* 0x00bb80f00e007388 */ /* 0x000fe80000000400 */
[----:B------:R-:W-:Y:S04]  /*14c60*/  STS.U16 [R14+0x3f80], R231 ;  /* 0x003f80e70e007388 */ /* 0x000fe80000000400 */
[----:B------:R-:W-:Y:S01]  /*14c70*/  STS.U16 [R14+0xbf80], R228 ;  /* 0x00bf80e40e007388 */ /* 0x000fe20000000400 */
[----:B0-----:R-:W0:Y:S01]  /*14c80*/  S2R R193, SR_CgaCtaId ;  /* 0x0000000000c17919 */ /* 0x001e220000008800 */
[----:B------:R-:W-:Y:S01]  /*14c90*/  MOV R192, 0x400 ;  /* 0x0000040000c07802 */ /* 0x000fe20000000f00 */
[----:B------:R-:W-:Y:S01]  /*14ca0*/  UMOV UR33, 0x40000040 ;  /* 0x4000004000217882 */ /* 0x000fe20000000000 */
[----:B------:R-:W-:Y:S01]  /*14cb0*/  UIADD3.64 UR52, UR4, 0x380, URZ ;  /* 0x0000038004347897 */ /* 0x000fe2000fffe03f */
[----:B------:R-:W3:Y:S01]  /*14cc0*/  LDL.LU R247, [R1+0xc00] ;  /* 0x000c000001f77983 */ /* 0x000ee20000300800 */
[----:B------:R-:W-:Y:S01]  /*14cd0*/  UMOV UR54, UR34 ;  /* 0x0000002200367c82 */ /* 0x000fe20008000000 */
[----:B------:R-:W-:Y:S01]  /*14ce0*/  UMOV UR55, UR35 ;  /* 0x0000002300377c82 */ /* 0x000fe20008000000 */
[----:B------:R-:W-:Y:S01]  /*14cf0*/  UIADD3.64 UR48, UR4, 0x400, URZ ;  /* 0x0000040004307897 */ /* 0x000fe2000fffe03f */
[----:B------:R-:W3:Y:S01]  /*14d00*/  LDL.LU R248, [R1+0xbfc] ;  /* 0x000bfc0001f87983 */ /* 0x000ee20000300800 */
[----:B0-----:R-:W-:-:S04]  /*14d10*/  LEA R192, R193, R192, 0x18 ;  /* 0x000000c0c1c07211 */ /* 0x001fc800078ec0ff */
[----:B------:R-:W-:-:S04]  /*14d20*/  SHF.R.U32.HI R192, RZ, 0x4, R192 ;  /* 0x00000004ffc07819 */ /* 0x000fc800000116c0 */
[----:B------:R-:W-:-:S04]  /*14d30*/  SGXT.U32 R192, R192, 0xe ;  /* 0x0000000ec0c0781a */ /* 0x000fc80000000000 */
[----:B------:R-:W-:Y:S01]  /*14d40*/  R2UR UR32, R192 ;  /* 0x00000000c02072ca */ /* 0x000fe200000e0000 */
[----:B------:R-:W-:Y:S01]  /*14d50*/  UMOV UR50, UR6 ;  /* 0x0000000600327c82 */ /* 0x000fe20008000000 */
[----:B------:R-:W-:Y:S01]  /*14d60*/  UMOV UR51, UR7 ;  /* 0x0000000700337c82 */ /* 0x000fe20008000000 */
[----:B------:R-:W3:Y:S04]  /*14d70*/  LDL.LU R192, [R1+0xbf8] ;  /* 0x000bf80001c07983 */ /* 0x000ee80000300800 */
[----:B------:R-:W3:Y:S04]  /*14d80*/  LDL.LU R193, [R1+0xbf4] ;  /* 0x000bf40001c17983 */ /* 0x000ee80000300800 */
        /* <DEDUP_REMOVED lines=8> */
[----:B--2---:R-:W-:Y:S04]  /*14e10*/  STS.U16 [R13+0x10080], R161 ;  /* 0x010080a10d007388 */ /* 0x004fe80000000400 */
        /* <DEDUP_REMOVED lines=54> */
[----:B------:R-:W-:Y:S01]  /*15180*/  STS.U16 [R7+0x11b80], R222 ;  /* 0x011b80de07007388 */ /* 0x000fe20000000400 */
[----:B------:R1:W-:Y:S06]  /*15190*/  MEMBAR.ALL.CTA ;  /* 0x0000000000007992 */ /* 0x0003ec0000008000 */
[----:B-1----:R-:W1:Y:S01]  /*151a0*/  FENCE.VIEW.ASYNC.S ;  /* 0x00000000000073c6 */ /* 0x002e620000000000 */
[----:B------:R-:W-:Y:S01]  /*151b0*/  UIADD3.64 UR56, UR4, 0xc00, URZ ;  /* 0x00000c0004387897 */ /* 0x000fe2000fffe03f */
[----:B------:R-:W-:Y:S01]  /*151c0*/  UMOV UR58, UR6 ;  /* 0x00000006003a7c82 */ /* 0x000fe20008000000 */
[----:B------:R-:W-:Y:S01]  /*151d0*/  UMOV UR59, UR7 ;  /* 0x00000007003b7c82 */ /* 0x000fe20008000000 */
[----:B0-----:R-:W2:Y:S01]  /*151e0*/  LDL R152, [R1+0xc08] ;  /* 0x000c080001987983 */ /* 0x001ea20000100800 */
[----:B-1----:R-:W-:Y:S06]  /*151f0*/  BAR.SYNC.DEFER_BLOCKING 0x0 ;  /* 0x0000000000007b1d */ /* 0x002fec0000010000 */
[----:B------:R-:W-:-:S06]  /*15200*/  WARPGROUP.ARRIVE ;  /* 0x00000000000079c5 */ /* 0x000fcc0000000000 */
[----:B------:R-:W-:Y:S04]  /*15210*/  HGMMA.64x64x16.F32.BF16 R120, gdesc[UR32].tnspA, R120 ;  /* 0x20e00000207879f0 */ /* 0x000fe80008701878 */
[----:B------:R-:W-:Y:S04]  /*15220*/  HGMMA.64x64x16.F32.BF16 R120, gdesc[UR4].tnspA, R120 ;  /* 0x20e00000047879f0 */ /* 0x000fe80008701878 */
[----:B------:R-:W-:Y:S04]  /*15230*/  HGMMA.64x64x16.F32.BF16 R120, gdesc[UR8].tnspA, R120 ;  /* 0x20e00000087879f0 */ /* 0x000fe80008701878 */
[----:B------:R-:W-:Y:S04]  /*15240*/  HGMMA.64x64x16.F32.BF16 R120, gdesc[UR12].tnspA, R120 ;  /* 0x20e000000c7879f0 */ /* 0x000fe80008701878 */
[----:B------:R-:W-:Y:S04]  /*15250*/  HGMMA.64x64x16.F32.BF16 R120, gdesc[UR16].tnspA, R120 ;  /* 0x20e00000107879f0 */ /* 0x000fe80008701878 */
[----:B------:R-:W-:Y:S04]  /*15260*/  HGMMA.64x64x16.F32.BF16 R120, gdesc[UR20].tnspA, R120 ;  /* 0x20e00000147879f0 */ /* 0x000fe80008701878 */
[----:B------:R-:W-:Y:S04]  /*15270*/  HGMMA.64x64x16.F32.BF16 R120, gdesc[UR24].tnspA, R120 ;  /* 0x20e00000187879f0 */ /* 0x000fe80008701878 */
[----:B------:R-:W-:Y:S04]  /*15280*/  HGMMA.64x64x16.F32.BF16 R120, gdesc[UR28].tnspA, R120 ;  /* 0x20e000001c7879f0 */ /* 0x000fe80008701878 */
[----:B------:R-:W-:Y:S01]  /*15290*/  HGMMA.64x64x16.F32.BF16 R88, gdesc[UR52].tnspA, R88 ;  /* 0x20e00000345879f0 */ /* 0x000fe20008701858 */
[----:B------:R-:W-:-:S03]  /*152a0*/  UIADD3.64 UR52, UR4, 0x480, URZ ;  /* 0x0000048004347897 */ /* 0x000fc6000fffe03f */
[----:B------:R-:W-:Y:S01]  /*152b0*/  HGMMA.64x64x16.F32.BF16 R88, gdesc[UR48].tnspA, R88 ;  /* 0x20e00000305879f0 */ /* 0x000fe20008701858 */
[----:B------:R-:W-:Y:S01]  /*152c0*/  UMOV UR54, UR10 ;  /* 0x0000000a00367c82 */ /* 0x000fe20008000000 */
[----:B------:R-:W-:Y:S01]  /*152d0*/  UMOV UR55, UR11 ;  /* 0x0000000b00377c82 */ /* 0x000fe20008000000 */
        /* <DEDUP_REMOVED lines=18> */
[----:B------:R-:W-:Y:S01]  /*15400*/  UIADD3.64 UR52, UR4, 0x780, URZ ;  /* 0x0000078004347897 */ /* 0x000fe2000fffe03f */
[----:B------:R-:W-:Y:S01]  /*15410*/  UMOV UR50, UR30 ;  /* 0x0000001e00327c82 */ /* 0x000fe20008000000 */
[----:B------:R-:W-:Y:S01]  /*15420*/  UMOV UR51, UR31 ;  /* 0x0000001f00337c82 */ /* 0x000fe20008000000 */
[----:B------:R-:W-:Y:S01]  /*15430*/  UMOV UR54, UR34 ;  /* 0x0000002200367c82 */ /* 0x000fe20008000000 */
[----:B------:R-:W-:Y:S01]  /*15440*/  UMOV UR55, UR35 ;  /* 0x0000002300377c82 */ /* 0x000fe20008000000 */
[----:B------:R-:W-:Y:S04]  /*15450*/  HGMMA.64x64x16.F32.BF16 R88, gdesc[UR48].tnspA, R88 ;  /* 0x20e00000305879f0 */ /* 0x000fe80008701858 */
[----:B------:R-:W-:Y:S01]  /*15460*/  HGMMA.64x64x16.F32.BF16 R56, gdesc[UR52].tnspA, R56 ;  /* 0x20e00000343879f0 */ /* 0x000fe20008701838 */
[----:B------:R-:W-:Y:S01]  /*15470*/  UIADD3.64 UR48, UR4, 0x800, URZ ;  /* 0x0000080004307897 */ /* 0x000fe2000fffe03f */
[----:B------:R-:W-:Y:S01]  /*15480*/  UMOV UR50, UR6 ;  /* 0x0000000600327c82 */ /* 0x000fe20008000000 */
[----:B------:R-:W-:Y:S01]  /*15490*/  UMOV UR51, UR7 ;  /* 0x0000000700337c82 */ /* 0x000fe20008000000 */
[----:B------:R-:W-:-:S06]  /*154a0*/  UIADD3.64 UR52, UR4, 0x880, URZ ;  /* 0x0000088004347897 */ /* 0x000fcc000fffe03f */
[----:B------:R-:W-:Y:S01]  /*154b0*/  HGMMA.64x64x16.F32.BF16 R56, gdesc[UR48].tnspA, R56 ;  /* 0x20e00000303879f0 */ /* 0x000fe20008701838 */
[----:B------:R-:W-:Y:S01]  /*154c0*/  UMOV UR54, UR10 ;  /* 0x0000000a00367c82 */ /* 0x000fe20008000000 */
[----:B------:R-:W-:Y:S01]  /*154d0*/  UMOV UR55, UR11 ;  /* 0x0000000b00377c82 */ /* 0x000fe20008000000 */
[----:B------:R-:W-:Y:S01]  /*154e0*/  UIADD3.64 UR48, UR4, 0x900, URZ ;  /* 0x0000090004307897 */ /* 0x000fe2000fffe03f */
[----:B------:R-:W-:Y:S01]  /*154f0*/  HGMMA.64x64x16.F32.BF16 R56, gdesc[UR52].tnspA, R56 ;  /* 0x20e00000343879f0 */ /* 0x000fe20008701838 */
[----:B------:R-:W-:Y:S01]  /*15500*/  UMOV UR50, UR14 ;  /* 0x0000000e00327c82 */ /* 0x000fe20008000000 */
[----:B------:R-:W-:Y:S01]  /*15510*/  UMOV UR51, UR15 ;  /* 0x0000000f00337c82 */ /* 0x000fe20008000000 */
[----:B------:R-:W-:-:S05]  /*15520*/  UIADD3.64 UR52, UR4, 0x980, URZ ;  /* 0x0000098004347897 */ /* 0x000fca000fffe03f */
        /* <DEDUP_REMOVED lines=13> */
[----:B------:R-:W-:Y:S01]  /*15600*/  UIADD3.64 UR52, UR4, 0xb80, URZ ;  /* 0x00000b8004347897 */ /* 0x000fe2000fffe03f */
[----:B------:R-:W-:Y:S01]  /*15610*/  UMOV UR50, UR30 ;  /* 0x0000001e00327c82 */ /* 0x000fe20008000000 */
[----:B------:R-:W-:Y:S01]  /*15620*/  UMOV UR51, UR31 ;  /* 0x0000001f00337c82 */ /* 0x000fe20008000000 */
[----:B------:R-:W-:Y:S01]  /*15630*/  UMOV UR54, UR34 ;  /* 0x0000002200367c82 */ /* 0x000fe20008000000 */
[----:B------:R-:W-:-:S03]  /*15640*/  UMOV UR55, UR35 ;  /* 0x0000002300377c82 */ /* 0x000fc60008000000 */
[----:B------:R-:W-:Y:S04]  /*15650*/  HGMMA.64x64x16.F32.BF16 R56, gdesc[UR48].tnspA, R56 ;  /* 0x20e00000303879f0 */ /* 0x000fe80008701838 */
[----:B------:R-:W-:Y:S01]  /*15660*/  HGMMA.64x64x16.F32.BF16 R24, gdesc[UR52].tnspA, R24 ;  /* 0x20e00000341879f0 */ /* 0x000fe20008701818 */
[----:B------:R-:W-:Y:S02]  /*15670*/  R2UR UR48, R248 ;  /* 0x00000000f83072ca */ /* 0x000fe400000e0000 */
[----:B------:R-:W-:Y:S02]  /*15680*/  R2UR UR53, R192 ;  /* 0x00000000c03572ca */ /* 0x000fe400000e0000 */
[----:B------:R-:W-:Y:S01]  /*15690*/  R2UR UR52, R193 ;  /* 0x00000000c13472ca */ /* 0x000fe200000e0000 */
[----:B------:R-:W-:Y:S01]  /*156a0*/  HGMMA.64x64x16.F32.BF16 R24, gdesc[UR56].tnspA, R24 ;  /* 0x20e00000381879f0 */ /* 0x000fe20008701818 */
[----:B------:R-:W-:-:S02]  /*156b0*/  R2UR UR57, R4 ;  /* 0x00000000043972ca */ /* 0x000fc400000e0000 */
[----:B------:R-:W3:Y:S04]  /*156c0*/  LDL.LU R4, [R1+0xccc] ;  /* 0x000ccc0001047983 */ /* 0x000ee80000300800 */
[----:B------:R-:W4:Y:S04]  /*156d0*/  LDL.LU R248, [R1+0xbe0] ;  /* 0x000be00001f87983 */ /* 0x000f280000300800 */
[----:B------:R-:W2:Y:S04]  /*156e0*/  LDL.LU R192, [R1+0xbd8] ;  /* 0x000bd80001c07983 */ /* 0x000ea80000300800 */
[----:B------:R-:W2:Y:S04]  /*156f0*/  LDL.LU R155, [R1+0xbd0] ;  /* 0x000bd000019b7983 */ /* 0x000ea80000300800 */
[----:B------:R-:W2:Y:S04]  /*15700*/  LDL.LU R153, [R1+0xbc8] ;  /* 0x000bc80001997983 */ /* 0x000ea80000300800 */
[----:B------:R-:W2:Y:S01]  /*15710*/  LDL.LU R193, [R1+0xbc0] ;  /* 0x000bc00001c17983 */ /* 0x000ea20000300800 */
[----:B------:R-:W-:-:S02]  /*15720*/  R2UR UR56, R23 ;  /* 0x00000000173872ca */ /* 0x000fc400000e0000 */
[----:B------:R-:W0:Y:S01]  /*15730*/  LDC R23, c[0x0][0x238] ;  /* 0x00008e00ff177b82 */ /* 0x000e220000000800 */
[----:B------:R-:W2:Y:S04]  /*15740*/  LDL.LU R250, [R1+0xbb8] ;  /* 0x000bb80001fa7983 */ /* 0x000ea80000300800 */
[----:B------:R-:W2:Y:S04]  /*15750*/  LDL.LU R234, [R1+0xbdc] ;  /* 0x000bdc0001ea7983 */ /* 0x000ea80000300800 */
[----:B------:R-:W2:Y:S04]  /*15760*/  LDL.LU R228, [R1+0xbb0] ;  /* 0x000bb00001e47983 */ /* 0x000ea80000300800 */
[----:B------:R-:W2:Y:S04]  /*15770*/  LDL.LU R238, [R1+0xbd4] ;  /* 0x000bd40001ee7983 */ /* 0x000ea80000300800 */
[----:B------:R-:W2:Y:S01]  /*15780*/  LDL.LU R240, [R1+0xba8] ;  /* 0x000ba80001f07983 */ /* 0x000ea20000300800 */
[----:B0-----:R-:W-:-:S04]  /*15790*/  IMAD.SHL.U32 R23, R23, 0x80, RZ ;  /* 0x0000008017177824 */ /* 0x001fc800078e00ff */
[----:B------:R-:W-:Y:S01]  /*157a0*/  IMAD.SHL.U32 R23, R23, 0x2, RZ ;  /* 0x0000000217177824 */ /* 0x000fe200078e00ff */
[----:B------:R-:W-:Y:S02]  /*157b0*/  R2UR UR49, R247 ;  /* 0x00000000f73172ca */ /* 0x000fe400000e0000 */
[----:B------:R-:W2:Y:S02]  /*157c0*/  LDL.LU R247, [R1+0xbcc] ;  /* 0x000bcc0001f77983 */ /* 0x000ea40000300800 */
[-C--:B------:R-:W-:Y:S02]  /*157d0*/  IADD3 R190, P1, R190, R23.reuse, RZ ;  /* 0x00000017bebe7210 */ /* 0x080fe40007f3e0ff */
[----:B------:R-:W2:Y:S04]  /*157e0*/  LDL.LU R161, [R1+0xba0] ;  /* 0x000ba00001a17983 */ /* 0x000ea80000300800 */
[----:B------:R-:W2:Y:S04]  /*157f0*/  LDL.LU R244, [R1+0xbc4] ;  /* 0x000bc40001f47983 */ /* 0x000ea80000300800 */
[----:B------:R-:W2:Y:S04]  /*15800*/  LDL.LU R160, [R1+0xb98] ;  /* 0x000b980001a07983 */ /* 0x000ea80000300800 */
[----:B------:R-:W2:Y:S04]  /*15810*/  LDL.LU R154, [R1+0xbbc] ;  /* 0x000bbc00019a7983 */ /* 0x000ea80000300800 */
[----:B------:R-:W2:Y:S01]  /*15820*/  LDL.LU R231, [R1+0xb90] ;  /* 0x000b900001e77983 */ /* 0x000ea20000300800 */
[----:B---3--:R-:W-:Y:S01]  /*15830*/  IMAD.X R191, R191, 0x1, R4, P1 ;  /* 0x00000001bfbf7824 */ /* 0x008fe200008e0604 */
[----:B----4-:R-:W-:-:S05]  /*15840*/  IADD3 R248, P1, R248, R23, RZ ;  /* 0x00000017f8f87210 */ /* 0x010fca0007f3e0ff */
[----:B------:R0:W-:Y:S01]  /*15850*/  STL [R1+0xbe0], R248 ;  /* 0x000be0f801007387 */ /* 0x0001e20000100800 */
[-C--:B--2---:R-:W-:Y:S02]  /*15860*/  IADD3 R192, P2, R192, R23.reuse, RZ ;  /* 0x00000017c0c07210 */ /* 0x084fe40007f5e0ff */
[-C--:B------:R-:W-:Y:S01]  /*15870*/  IADD3 R155, P3, R155, R23.reuse, RZ ;  /* 0x000000179b9b7210 */ /* 0x080fe20007f7e0ff */
[----:B0-----:R-:W2:Y:S01]  /*15880*/  LDL.LU R248, [R1+0xbb4] ;  /* 0x000bb40001f87983 */ /* 0x001ea20000300800 */
[-C--:B------:R-:W-:Y:S02]  /*15890*/  IADD3 R153, P4, R153, R23.reuse, RZ ;  /* 0x0000001799997210 */ /* 0x080fe40007f9e0ff */
[-C--:B------:R-:W-:Y:S01]  /*158a0*/  IADD3 R193, P5, R193, R23.reuse, RZ ;  /* 0x00000017c1c17210 */ /* 0x080fe20007fbe0ff */
[----:B------:R0:W-:Y:S04]  /*158b0*/  STL [R1+0xbd8], R192 ;  /* 0x000bd8c001007387 */ /* 0x0001e80000100800 */
[----:B0-----:R-:W3:Y:S04]  /*158c0*/  LDL.LU R192, [R1+0xb88] ;  /* 0x000b880001c07983 */ /* 0x001ee80000300800 */
[----:B------:R-:W4:Y:S04]  /*158d0*/  LDL.LU R159, [R1+0xbac] ;  /* 0x000bac00019f7983 */ /* 0x000f280000300800 */
[----:B------:R-:W-:Y:S04]  /*158e0*/  STL [R1+0xbd0], R155 ;  /* 0x000bd09b01007387 */ /* 0x000fe80000100800 */
[----:B------:R-:W4:Y:S04]  /*158f0*/  LDL.LU R158, [R1+0xb80] ;  /* 0x000b8000019e7983 */ /* 0x000f280000300800 */
[----:B------:R-:W-:Y:S04]  /*15900*/  STL [R1+0xbc8], R153 ;  /* 0x000bc89901007387 */ /* 0x000fe80000100800 */
[----:B------:R0:W-:Y:S04]  /*15910*/  STL [R1+0xbc0], R193 ;  /* 0x000bc0c101007387 */ /* 0x0001e80000100800 */
[----:B0-----:R-:W4:Y:S01]  /*15920*/  LDL.LU R193, [R1+0xba4] ;  /* 0x000ba40001c17983 */ /* 0x001f220000300800 */
[----:B------:R-:W-:Y:S01]  /*15930*/  IADD3 R250, P6, R250, R23, RZ ;  /* 0x00000017fafa7210 */ /* 0x000fe20007fde0ff */
[----:B------:R-:W-:-:S02]  /*15940*/  IMAD.X R234, R234, 0x1, R4, P1 ;  /* 0x00000001eaea7824 */ /* 0x000fc400008e0604 */
[----:B------:R-:W4:Y:S04]  /*15950*/  LDL.LU R157, [R1+0xb78] ;  /* 0x000b7800019d7983 */ /* 0x000f280000300800 */
[----:B------:R0:W-:Y:S01]  /*15960*/  STL [R1+0xbb8], R250 ;  /* 0x000bb8fa01007387 */ /* 0x0001e20000100800 */
[----:B------:R-:W-:Y:S01]  /*15970*/  IMAD.X R238, R238, 0x1, R4, P2 ;  /* 0x00000001eeee7824 */ /* 0x000fe200010e0604 */
[-C--:B------:R-:W-:Y:S02]  /*15980*/  IADD3 R228, P1, R228, R23.reuse, RZ ;  /* 0x00000017e4e47210 */ /* 0x080fe40007f3e0ff */
[----:B0-----:R-:W4:Y:S04]  /*15990*/  LDL.LU R250, [R1+0xb9c] ;  /* 0x000b9c0001fa7983 */ /* 0x001f280000300800 */
[----:B------:R-:W4:Y:S04]  /*159a0*/  LDL.LU R153, [R1+0xb70] ;  /* 0x000b700001997983 */ /* 0x000f280000300800 */
[----:B------:R0:W-:Y:S01]  /*159b0*/  STL [R1+0xbdc], R234 ;  /* 0x000bdcea01007387 */ /* 0x0001e20000100800 */
[----:B------:R-:W-:-:S03]  /*159c0*/  IADD3 R240, P2, R240, R23, RZ ;  /* 0x00000017f0f07210 */ /* 0x000fc60007f5e0ff */
[----:B0-----:R-:W4:Y:S04]  /*159d0*/  LDL.LU R234, [R1+0xb94] ;  /* 0x000b940001ea7983 */ /* 0x001f280000300800 */
[----:B------:R0:W-:Y:S01]  /*159e0*/  STL [R1+0xbd4], R238 ;  /* 0x000bd4ee01007387 */ /* 0x0001e20000100800 */
[----:B------:R-:W-:-:S03]  /*159f0*/  IMAD.X R247, R247, 0x1, R4, P3 ;  /* 0x00000001f7f77824 */ /* 0x000fc600018e0604 */
[----:B0-----:R-:W4:Y:S04]  /*15a00*/  LDL.LU R238, [R1+0xb68] ;  /* 0x000b680001ee7983 */ /* 0x001f280000300800 */
[----:B------:R-:W-:Y:S04]  /*15a10*/  STL [R1+0xbb0], R228 ;  /* 0x000bb0e401007387 */ /* 0x000fe80000100800 */
[----:B------:R-:W4:Y:S04]  /*15a20*/  LDL.LU R156, [R1+0xb8c] ;  /* 0x000b8c00019c7983 */ /* 0x000f280000300800 */
[----:B------:R0:W-:Y:S01]  /*15a30*/  STL [R1+0xba8], R240 ;  /* 0x000ba8f001007387 */ /* 0x0001e20000100800 */
[----:B------:R-:W-:Y:S01]  /*15a40*/  IMAD.X R244, R244, 0x1, R4, P4 ;  /* 0x00000001f4f47824 */ /* 0x000fe200020e0604 */
[----:B------:R-:W-:-:S02]  /*15a50*/  IADD3 R161, P3, R161, R23, RZ ;  /* 0x00000017a1a17210 */ /* 0x000fc40007f7e0ff */
[----:B0-----:R-:W4:Y:S04]  /*15a60*/  LDL.LU R240, [R1+0xb60] ;  /* 0x000b600001f07983 */ /* 0x001f280000300800 */
[----:B------:R-:W4:Y:S04]  /*15a70*/  LDL.LU R155, [R1+0xb84] ;  /* 0x000b8400019b7983 */ /* 0x000f280000300800 */
[----:B------:R-:W4:Y:S04]  /*15a80*/  LDL.LU R228, [R1+0xb58] ;  /* 0x000b580001e47983 */ /* 0x000f280000300800 */
[----:B------:R0:W-:Y:S01]  /*15a90*/  STL [R1+0xbcc], R247 ;  /* 0x000bccf701007387 */ /* 0x0001e20000100800 */
[----:B------:R-:W-:Y:S01]  /*15aa0*/  IADD3 R160, P4, R160, R23, RZ ;  /* 0x00000017a0a07210 */ /* 0x000fe20007f9e0ff */
[----:B------:R-:W-:-:S02]  /*15ab0*/  IMAD.X R154, R154, 0x1, R4, P5 ;  /* 0x000000019a9a7824 */ /* 0x000fc400028e0604 */
[----:B0-----:R-:W4:Y:S04]  /*15ac0*/  LDL.LU R247, [R1+0xb7c] ;  /* 0x000b7c0001f77983 */ /* 0x001f280000300800 */
[----:B------:R0:W-:Y:S01]  /*15ad0*/  STL [R1+0xbc4], R244 ;  /* 0x000bc4f401007387 */ /* 0x0001e20000100800 */
[----:B------:R-:W-:-:S03]  /*15ae0*/  IADD3 R231, P5, R231, R23, RZ ;  /* 0x00000017e7e77210 */ /* 0x000fc60007fbe0ff */
[----:B0-----:R-:W4:Y:S04]  /*15af0*/  LDL.LU R244, [R1+0xb50] ;  /* 0x000b500001f47983 */ /* 0x001f280000300800 */
[----:B------:R-:W-:Y:S04]  /*15b00*/  STL [R1+0xba0], R161 ;  /* 0x000ba0a101007387 */ /* 0x000fe80000100800 */
[----:B------:R-:W-:Y:S01]  /*15b10*/  STL [R1+0xb98], R160 ;  /* 0x000b98a001007387 */ /* 0x000fe20000100800 */
[----:B--2---:R-:W-:-:S05]  /*15b20*/  IMAD.X R248, R248, 0x1, R4, P6 ;  /* 0x00000001f8f87824 */ /* 0x004fca00030e0604 */
[----:B------:R0:W-:Y:S04]  /*15b30*/  STL [R1+0xbb4], R248 ;  /* 0x000bb4f801007387 */ /* 0x0001e80000100800 */
[----:B------:R1:W-:Y:S01]  /*15b40*/  STL [R1+0xbbc], R154 ;  /* 0x000bbc9a01007387 */ /* 0x0003e20000100800 */
[----:B---3--:R-:W-:-:S03]  /*15b50*/  IADD3 R192, P6, R192, R23, RZ ;  /* 0x00000017c0c07210 */ /* 0x008fc60007fde0ff */
[----:B0-----:R-:W2:Y:S04]  /*15b60*/  LDL.LU R248, [R1+0xb74] ;  /* 0x000b740001f87983 */ /* 0x001ea80000300800 */
[----:B------:R0:W-:Y:S04]  /*15b70*/  STL [R1+0xb90], R231 ;  /* 0x000b90e701007387 */ /* 0x0001e80000100800 */
[----:B-1----:R-:W3:Y:S01]  /*15b80*/  LDL.LU R154, [R1+0xb48] ;  /* 0x000b4800019a7983 */ /* 0x002ee20000300800 */
[----:B----4-:R-:W-:-:S03]  /*15b90*/  IMAD.X R159, R159, 0x1, R4, P1 ;  /* 0x000000019f9f7824 */ /* 0x010fc600008e0604 */
[----:B0-----:R-:W4:Y:S04]  /*15ba0*/  LDL.LU R231, [R1+0xb6c] ;  /* 0x000b6c0001e77983 */ /* 0x001f280000300800 */
[----:B------:R0:W-:Y:S04]  /*15bb0*/  STL [R1+0xb88], R192 ;  /* 0x000b88c001007387 */ /* 0x0001e80000100800 */
[----:B0-----:R-:W4:Y:S01]  /*15bc0*/  LDL.LU R192, [R1+0xb40] ;  /* 0x000b400001c07983 */ /* 0x001f220000300800 */
[----:B------:R-:W-:-:S05]  /*15bd0*/  IMAD.X R193, R193, 0x1, R4, P2 ;  /* 0x00000001c1c17824 */ /* 0x000fca00010e0604 */
[----:B------:R0:W-:Y:S04]  /*15be0*/  STL [R1+0xba4], R193 ;  /* 0x000ba4c101007387 */ /* 0x0001e80000100800 */
[----:B------:R-:W-:Y:S04]  /*15bf0*/  STL [R1+0xbac], R159 ;  /* 0x000bac9f01007387 */ /* 0x000fe80000100800 */
[----:B0-----:R-:W4:Y:S01]  /*15c00*/  LDL.LU R193, [R1+0xb64] ;  /* 0x000b640001c17983 */ /* 0x001f220000300800 */
[-C--:B------:R-:W-:Y:S01]  /*15c10*/  IADD3 R158, P1, R158, R23.reuse, RZ ;  /* 0x000000179e9e7210 */ /* 0x080fe20007f3e0ff */
[----:B------:R-:W-:Y:S01]  /*15c20*/  IMAD.X R250, R250, 0x1, R4, P3 ;  /* 0x00000001fafa7824 */ /* 0x000fe200018e0604 */
[----:B------:R-:W-:-:S03]  /*15c30*/  IADD3 R157, P2, R157, R23, RZ ;  /* 0x000000179d9d7210 */ /* 0x000fc60007f5e0ff */
[----:B------:R-:W-:Y:S01]  /*15c40*/  STL [R1+0xb80], R158 ;  /* 0x000b809e01007387 */ /* 0x000fe20000100800 */
[----:B------:R-:W-:-:S03]  /*15c50*/  IADD3 R153, P3, R153, R23, RZ ;  /* 0x0000001799997210 */ /* 0x000fc60007f7e0ff */
[----:B------:R0:W-:Y:S04]  /*15c60*/  STL [R1+0xb9c], R250 ;  /* 0x000b9cfa01007387 */ /* 0x0001e80000100800 */
[----:B0-----:R-:W4:Y:S01]  /*15c70*/  LDL.LU R250, [R1+0xb38] ;  /* 0x000b380001fa7983 */ /* 0x001f220000300800 */
[----:B------:R-:W-:-:S03]  /*15c80*/  IMAD.X R234, R234, 0x1, R4, P4 ;  /* 0x00000001eaea7824 */ /* 0x000fc600020e0604 */
[----:B------:R-:W-:Y:S04]  /*15c90*/  STL [R1+0xb78], R157 ;  /* 0x000b789d01007387 */ /* 0x000fe80000100800 */
[----:B------:R0:W-:Y:S01]  /*15ca0*/  STL [R1+0xb70], R153 ;  /* 0x000b709901007387 */ /* 0x0001e20000100800 */
[----:B------:R-:W-:-:S03]  /*15cb0*/  IADD3 R238, P4, R238, R23, RZ ;  /* 0x00000017eeee7210 */ /* 0x000fc60007f9e0ff */
[----:B0-----:R-:W4:Y:S04]  /*15cc0*/  LDL.LU R153, [R1+0xb5c] ;  /* 0x000b5c0001997983 */ /* 0x001f280000300800 */
[----:B------:R0:W-:Y:S01]  /*15cd0*/  STL [R1+0xb94], R234 ;  /* 0x000b94ea01007387 */ /* 0x0001e20000100800 */
[----:B------:R-:W-:-:S03]  /*15ce0*/  IMAD.X R156, R156, 0x1, R4, P5 ;  /* 0x000000019c9c7824 */ /* 0x000fc600028e0604 */
[----:B0-----:R-:W4:Y:S04]  /*15cf0*/  LDL.LU R234, [R1+0xb30] ;  /* 0x000b300001ea7983 */ /* 0x001f280000300800 */
[----:B------:R0:W-:Y:S01]  /*15d00*/  STL [R1+0xb68], R238 ;  /* 0x000b68ee01007387 */ /* 0x0001e20000100800 */
[-C--:B------:R-:W-:Y:S01]  /*15d10*/  IADD3 R240, P5, R240, R23.reuse, RZ ;  /* 0x00000017f0f07210 */ /* 0x080fe20007fbe0ff */
[----:B------:R-:W-:Y:S02]  /*15d20*/  IMAD.X R155, R155, 0x1, R4, P6 ;  /* 0x000000019b9b7824 */ /* 0x000fe400030e0604 */
[----:B0-----:R-:W4:Y:S01]  /*15d30*/  LDL.LU R238, [R1+0xb54] ;  /* 0x000b540001ee7983 */ /* 0x001f220000300800 */
[----:B------:R-:W-:-:S03]  /*15d40*/  IADD3 R228, P6, R228, R23, RZ ;  /* 0x00000017e4e47210 */ /* 0x000fc60007fde0ff */
[----:B------:R0:W-:Y:S01]  /*15d50*/  STL [R1+0xb60], R240 ;  /* 0x000b60f001007387 */ /* 0x0001e20000100800 */
[----:B------:R-:W-:-:S03]  /*15d60*/  IMAD.X R247, R247, 0x1, R4, P1 ;  /* 0x00000001f7f77824 */ /* 0x000fc600008e0604 */
[----:B0-----:R-:W4:Y:S04]  /*15d70*/  LDL.LU R240, [R1+0xb28] ;  /* 0x000b280001f07983 */ /* 0x001f280000300800 */
[----:B------:R-:W-:Y:S04]  /*15d80*/  STL [R1+0xb8c], R156 ;  /* 0x000b8c9c01007387 */ /* 0x000fe80000100800 */
[----:B------:R-:W4:Y:S04]  /*15d90*/  LDL.LU R161, [R1+0xb4c] ;  /* 0x000b4c0001a17983 */ /* 0x000f280000300800 */
[----:B------:R-:W-:Y:S01]  /*15da0*/  STL [R1+0xb84], R155 ;  /* 0x000b849b01007387 */ /* 0x000fe20000100800 */
[----:B------:R-:W-:-:S03]  /*15db0*/  IADD3 R244, P1, R244, R23, RZ ;  /* 0x00000017f4f47210 */ /* 0x000fc60007f3e0ff */
[----:B------:R0:W-:Y:S04]  /*15dc0*/  STL [R1+0xb7c], R247 ;  /* 0x000b7cf701007387 */ /* 0x0001e80000100800 */
[----:B------:R1:W-:Y:S04]  /*15dd0*/  STL [R1+0xb58], R228 ;  /* 0x000b58e401007387 */ /* 0x0003e80000100800 */
[----:B0-----:R-:W4:Y:S04]  /*15de0*/  LDL.LU R247, [R1+0xb20] ;  /* 0x000b200001f77983 */ /* 0x001f280000300800 */
[----:B------:R-:W4:Y:S04]  /*15df0*/  LDL.LU R160, [R1+0xb44] ;  /* 0x000b440001a07983 */ /* 0x000f280000300800 */
[----:B------:R-:W4:Y:S04]  /*15e00*/  LDL.LU R155, [R1+0xb18] ;  /* 0x000b1800019b7983 */ /* 0x000f280000300800 */
[----:B-1----:R-:W4:Y:S04]  /*15e10*/  LDL.LU R228, [R1+0xb3c] ;  /* 0x000b3c0001e47983 */ /* 0x002f280000300800 */
[----:B------:R0:W-:Y:S04]  /*15e20*/  STL [R1+0xb50], R244 ;  /* 0x000b50f401007387 */ /* 0x0001e80000100800 */
[----:B0-----:R-:W4:Y:S01]  /*15e30*/  LDL.LU R244, [R1+0xb10] ;  /* 0x000b100001f47983 */ /* 0x001f220000300800 */
[----:B--2---:R-:W-:-:S05]  /*15e40*/  IMAD.X R248, R248, 0x1, R4, P2 ;  /* 0x00000001f8f87824 */ /* 0x004fca00010e0604 */
[----:B------:R0:W-:Y:S01]  /*15e50*/  STL [R1+0xb74], R248 ;  /* 0x000b74f801007387 */ /* 0x0001e20000100800 */
[-C--:B---3--:R-:W-:Y:S01]  /*15e60*/  IADD3 R154, P2, R154, R23.reuse, RZ ;  /* 0x000000179a9a7210 */ /* 0x088fe20007f5e0ff */
[----:B----4-:R-:W-:Y:S02]  /*15e70*/  IMAD.X R231, R231, 0x1, R4, P3 ;  /* 0x00000001e7e77824 */ /* 0x010fe400018e0604 */
[----:B0-----:R-:W2:Y:S04]  /*15e80*/  LDL.LU R248, [R1+0xb34] ;  /* 0x000b340001f87983 */ /* 0x001ea80000300800 */
[----:B------:R-:W3:Y:S04]  /*15e90*/  LDL.LU R159, [R1+0xb08] ;  /* 0x000b0800019f7983 */ /* 0x000ee80000300800 */
[----:B------:R-:W-:Y:S04]  /*15ea0*/  STL [R1+0xb48], R154 ;  /* 0x000b489a01007387 */ /* 0x000fe80000100800 */
[----:B------:R-:W4:Y:S01]  /*15eb0*/  LDL.LU R158, [R1+0xb2c] ;  /* 0x000b2c00019e7983 */ /* 0x000f220000300800 */
[----:B------:R-:W-:-:S03]  /*15ec0*/  IADD3 R192, P3, R192, R23, RZ ;  /* 0x00000017c0c07210 */ /* 0x000fc60007f7e0ff */
[----:B------:R-:W-:Y:S04]  /*15ed0*/  STL [R1+0xb6c], R231 ;  /* 0x000b6ce701007387 */ /* 0x000fe80000100800 */
[----:B------:R0:W-:Y:S01]  /*15ee0*/  STL [R1+0xb40], R192 ;  /* 0x000b40c001007387 */ /* 0x0001e20000100800 */
[----:B------:R-:W-:-:S03]  /*15ef0*/  IMAD.X R193, R193, 0x1, R4, P4 ;  /* 0x00000001c1c17824 */ /* 0x000fc600020e0604 */
[----:B0-----:R-:W4:Y:S04]  /*15f00*/  LDL.LU R192, [R1+0xb00] ;  /* 0x000b000001c07983 */ /* 0x001f280000300800 */
[----:B------:R-:W4:Y:S04]  /*15f10*/  LDL.LU R157, [R1+0xb24] ;  /* 0x000b2400019d7983 */ /* 0x000f280000300800 */
[----:B------:R0:W-:Y:S04]  /*15f20*/  STL [R1+0xb64], R193 ;  /* 0x000b64c101007387 */ /* 0x0001e80000100800 */
[----:B0-----:R-:W4:Y:S01]  /*15f30*/  LDL.LU R193, [R1+0xaf8] ;  /* 0x000af80001c17983 */ /* 0x001f220000300800 */
[----:B------:R-:W-:-:S03]  /*15f40*/  IADD3 R250, P4, R250, R23, RZ ;  /* 0x00000017fafa7210 */ /* 0x000fc60007f9e0ff */
[----:B------:R-:W4:Y:S04]  /*15f50*/  LDL.LU R231, [R1+0xb1c] ;  /* 0x000b1c0001e77983 */ /* 0x000f280000300800 */
[----:B------:R0:W-:Y:S04]  /*15f60*/  STL [R1+0xb38], R250 ;  /* 0x000b38fa01007387 */ /* 0x0001e80000100800 */
[----:B0-----:R-:W4:Y:S01]  /*15f70*/  LDL.LU R250, [R1+0xaf0] ;  /* 0x000af00001fa7983 */ /* 0x001f220000300800 */
[----:B------:R-:W-:Y:S01]  /*15f80*/  IMAD.X R153, R153, 0x1, R4, P5 ;  /* 0x0000000199997824 */ /* 0x000fe200028e0604 */
[----:B------:R-:W-:-:S05]  /*15f90*/  IADD3 R234, P5, R234, R23, RZ ;  /* 0x00000017eaea7210 */ /* 0x000fca0007fbe0ff */
[----:B------:R0:W-:Y:S01]  /*15fa0*/  STL [R1+0xb30], R234 ;  /* 0x000b30ea01007387 */ /* 0x0001e20000100800 */
[----:B------:R-:W-:-:S03]  /*15fb0*/  IMAD.X R238, R238, 0x1, R4, P6 ;  /* 0x00000001eeee7824 */ /* 0x000fc600030e0604 */
[----:B0-----:R-:W4:Y:S04]  /*15fc0*/  LDL.LU R234, [R1+0xb14] ;  /* 0x000b140001ea7983 */ /* 0x001f280000300800 */
[----:B------:R-:W-:Y:S04]  /*15fd0*/  STL [R1+0xb5c], R153 ;  /* 0x000b5c9901007387 */ /* 0x000fe80000100800 */
[----:B------:R-:W4:Y:S04]  /*15fe0*/  LDL.LU R156, [R1+0xae8] ;  /* 0x000ae800019c7983 */ /* 0x000f280000300800 */
[----:B------:R0:W-:Y:S01]  /*15ff0*/  STL [R1+0xb54], R238 ;  /* 0x000b54ee01007387 */ /* 0x0001e20000100800 */
[----:B------:R-:W-:-:S03]  /*16000*/  IADD3 R240, P6, R240, R23, RZ ;  /* 0x00000017f0f07210 */ /* 0x000fc60007fde0ff */
[----:B0-----:R-:W4:Y:S01]  /*16010*/  LDL.LU R238, [R1+0xb0c] ;  /* 0x000b0c0001ee7983 */ /* 0x001f220000300800 */
[----:B------:R-:W-:-:S03]  /*16020*/  IMAD.X R161, R161, 0x1, R4, P1 ;  /* 0x00000001a1a17824 */ /* 0x000fc600008e0604 */
[----:B------:R-:W4:Y:S04]  /*16030*/  LDL.LU R154, [R1+0xae0] ;  /* 0x000ae000019a7983 */ /* 0x000f280000300800 */
[----:B------:R-:W4:Y:S04]  /*16040*/  LDL.LU R153, [R1+0xb04] ;  /* 0x000b040001997983 */ /* 0x000f280000300800 */
[----:B------:R0:W-:Y:S01]  /*16050*/  STL [R1+0xb28], R240 ;  /* 0x000b28f001007387 */ /* 0x0001e20000100800 */
[----:B------:R-:W-:-:S03]  /*16060*/  IADD3 R247, P1, R247, R23, RZ ;  /* 0x00000017f7f77210 */ /* 0x000fc60007f3e0ff */
[----:B0-----:R-:W4:Y:S01]  /*16070*/  LDL.LU R240, [R1+0xad8] ;  /* 0x000ad80001f07983 */ /* 0x001f220000300800 */
[--C-:B------:R-:W-:Y:S01]  /*16080*/  IMAD.X R160, R160, 0x1, R4.reuse, P2 ;  /* 0x00000001a0a07824 */ /* 0x100fe200010e0604 */
[----:B------:R-:W-:Y:S02]  /*16090*/  IADD3 R155, P2, R155, R23, RZ ;  /* 0x000000179b9b7210 */ /* 0x000fe40007f5e0ff */
[----:B------:R0:W-:Y:S01]  /*160a0*/  STL [R1+0xb20], R247 ;  /* 0x000b20f701007387 */ /* 0x0001e20000100800 */
[----:B------:R-:W-:-:S03]  /*160b0*/  IMAD.X R228, R228, 0x1, R4, P3 ;  /* 0x00000001e4e47824 */ /* 0x000fc600018e0604 */
[----:B0-----:R-:W4:Y:S04]  /*160c0*/  LDL.LU R247, [R1+0xafc] ;  /* 0x000afc0001f77983 */ /* 0x001f280000300800 */
[----:B------:R-:W-:Y:S01]  /*160d0*/  STL [R1+0xb4c], R161 ;  /* 0x000b4ca101007387 */ /* 0x000fe20000100800 */
[----:B------:R-:W-:-:S03]  /*160e0*/  IADD3 R244, P3, R244, R23, RZ ;  /* 0x00000017f4f47210 */ /* 0x000fc60007f7e0ff */
[----:B------:R-:W-:Y:S04]  /*160f0*/  STL [R1+0xb44], R160 ;  /* 0x000b44a001007387 */ /* 0x000fe80000100800 */
[----:B------:R0:W-:Y:S04]  /*16100*/  STL [R1+0xb10], R244 ;  /* 0x000b10f401007387 */ /* 0x0001e80000100800 */
[----:B------:R1:W-:Y:S04]  /*16110*/  STL [R1+0xb18], R155 ;  /* 0x000b189b01007387 */ /* 0x0003e80000100800 */
[----:B0-----:R-:W4:Y:S04]  /*16120*/  LDL.LU R244, [R1+0xad0] ;  /* 0x000ad00001f47983 */ /* 0x001f280000300800 */
[----:B------:R0:W-:Y:S04]  /*16130*/  STL [R1+0xb3c], R228 ;  /* 0x000b3ce401007387 */ /* 0x0001e80000100800 */
[----:B-1----:R-:W4:Y:S04]  /*16140*/  LDL.LU R155, [R1+0xaf4] ;  /* 0x000af400019b7983 */ /* 0x002f280000300800 */
[----:B0-----:R-:W4:Y:S01]  /*16150*/  LDL.LU R228, [R1+0xac8] ;  /* 0x000ac80001e47983 */ /* 0x001f220000300800 */
[----:B--2---:R-:W-:Y:S01]  /*16160*/  IMAD.X R248, R248, 0x1, R4, P4 ;  /* 0x00000001f8f87824 */ /* 0x004fe200020e0604 */
[----:B---3--:R-:W-:-:S04]  /*16170*/  IADD3 R159, P4, R159, R23, RZ ;  /* 0x000000179f9f7210 */ /* 0x008fc80007f9e0ff */
[----:B------:R0:W-:Y:S01]  /*16180*/  STL [R1+0xb34], R248 ;  /* 0x000b34f801007387 */ /* 0x0001e20000100800 */
[----:B----4-:R-:W-:-:S03]  /*16190*/  IMAD.X R158, R158, 0x1, R4, P5 ;  /* 0x000000019e9e7824 */ /* 0x010fc600028e0604 */
[----:B0-----:R-:W2:Y:S01]  /*161a0*/  LDL.LU R248, [R1+0xaec] ;  /* 0x000aec0001f87983 */ /* 0x001ea20000300800 */
[----:B------:R-:W-:Y:S01]  /*161b0*/  IADD3 R192, P5, R192, R23, RZ ;  /* 0x00000017c0c07210 */ /* 0x000fe20007fbe0ff */
[----:B------:R-:W-:-:S04]  /*161c0*/  IMAD.X R157, R157, 0x1, R4, P6 ;  /* 0x000000019d9d7824 */ /* 0x000fc800030e0604 */
[----:B------:R0:W-:Y:S04]  /*161d0*/  STL [R1+0xb00], R192 ;  /* 0x000b00c001007387 */ /* 0x0001e80000100800 */
[----:B------:R-:W-:Y:S04]  /*161e0*/  STL [R1+0xb08], R159 ;  /* 0x000b089f01007387 */ /* 0x000fe80000100800 */
[----:B0-----:R-:W3:Y:S01]  /*161f0*/  LDL.LU R192, [R1+0xac0] ;  /* 0x000ac00001c07983 */ /* 0x001ee20000300800 */
[----:B------:R-:W-:-:S03]  /*16200*/  IADD3 R193, P6, R193, R23, RZ ;  /* 0x00000017c1c17210 */ /* 0x000fc60007fde0ff */
[----:B------:R-:W-:Y:S04]  /*16210*/  STL [R1+0xb2c], R158 ;  /* 0x000b2c9e01007387 */ /* 0x000fe80000100800 */
[----:B------:R0:W-:Y:S04]  /*16220*/  STL [R1+0xaf8], R193 ;  /* 0x000af8c101007387 */ /* 0x0001e80000100800 */
[----:B0-----:R-:W4:Y:S01]  /*16230*/  LDL.LU R193, [R1+0xae4] ;  /* 0x000ae40001c17983 */ /* 0x001f220000300800 */
[----:B------:R-:W-:Y:S01]  /*16240*/  IMAD.X R231, R231, 0x1, R4, P1 ;  /* 0x00000001e7e77824 */ /* 0x000fe200008e0604 */
[----:B------:R-:W-:-:S02]  /*16250*/  IADD3 R250, P1, R250, R23, RZ ;  /* 0x00000017fafa7210 */ /* 0x000fc40007f3e0ff */
[----:B------:R-:W-:Y:S04]  /*16260*/  STL [R1+0xb24], R157 ;  /* 0x000b249d01007387 */ /* 0x000fe80000100800 */
[----:B------:R0:W-:Y:S04]  /*16270*/  STL [R1+0xb1c], R231 ;  /* 0x000b1ce701007387 */ /* 0x0001e80000100800 */
[----:B0-----:R-:W4:Y:S04]  /*16280*/  LDL.LU R231, [R1+0xab8] ;  /* 0x000ab80001e77983 */ /* 0x001f280000300800 */
[----:B------:R0:W-:Y:S04]  /*16290*/  STL [R1+0xaf0], R250 ;  /* 0x000af0fa01007387 */ /* 0x0001e80000100800 */
[----:B0-----:R-:W4:Y:S01]  /*162a0*/  LDL.LU R250, [R1+0xadc] ;  /* 0x000adc0001fa7983 */ /* 0x001f220000300800 */
[----:B------:R-:W-:-:S05]  /*162b0*/  IMAD.X R234, R234, 0x1, R4, P2 ;  /* 0x00000001eaea7824 */ /* 0x000fca00010e0604 */
[----:B------:R0:W-:Y:S01]  /*162c0*/  STL [R1+0xb14], R234 ;  /* 0x000b14ea01007387 */ /* 0x0001e20000100800 */
[----:B------:R-:W-:-:S03]  /*162d0*/  IADD3 R156, P2, R156, R23, RZ ;  /* 0x000000179c9c7210 */ /* 0x000fc60007f5e0ff */
[----:B0-----:R-:W4:Y:S01]  /*162e0*/  LDL.LU R234, [R1+0xab0] ;  /* 0x000ab00001ea7983 */ /* 0x001f220000300800 */
[----:B------:R-:W-:Y:S01]  /*162f0*/  IMAD.X R238, R238, 0x1, R4, P3 ;  /* 0x00000001eeee7824 */ /* 0x000fe200018e0604 */
[----:B------:R-:W-:-:S04]  /*16300*/  IADD3 R154, P3, R154, R23, RZ ;  /* 0x000000179a9a7210 */ /* 0x000fc80007f7e0ff */
[----:B------:R0:W-:Y:S01]  /*16310*/  STL [R1+0xb0c], R238 ;  /* 0x000b0cee01007387 */ /* 0x0001e20000100800 */
[----:B------:R-:W-:-:S03]  /*16320*/  IMAD.X R153, R153, 0x1, R4, P4 ;  /* 0x0000000199997824 */ /* 0x000fc600020e0604 */
[----:B0-----:R-:W4:Y:S04]  /*16330*/  LDL.LU R238, [R1+0xad4] ;  /* 0x000ad40001ee7983 */ /* 0x001f280000300800 */
[----:B------:R-:W-:Y:S01]  /*16340*/  STL [R1+0xae8], R156 ;  /* 0x000ae89c01007387 */ /* 0x000fe20000100800 */
[----:B------:R-:W-:-:S03]  /*16350*/  IADD3 R240, P4, R240, R23, RZ ;  /* 0x00000017f0f07210 */ /* 0x000fc60007f9e0ff */
[----:B------:R-:W4:Y:S04]  /*16360*/  LDL.LU R161, [R1+0xaa8] ;  /* 0x000aa80001a17983 */ /* 0x000f280000300800 */
[----:B------:R-:W-:Y:S04]  /*16370*/  STL [R1+0xae0], R154 ;  /* 0x000ae09a01007387 */ /* 0x000fe80000100800 */
[----:B------:R0:W-:Y:S04]  /*16380*/  STL [R1+0xad8], R240 ;  /* 0x000ad8f001007387 */ /* 0x0001e80000100800 */
[----:B------:R1:W-:Y:S01]  /*16390*/  STL [R1+0xb04], R153 ;  /* 0x000b049901007387 */ /* 0x0003e20000100800 */
[----:B------:R-:W-:-:S03]  /*163a0*/  IMAD.X R247, R247, 0x1, R4, P5 ;  /* 0x00000001f7f77824 */ /* 0x000fc600028e0604 */
[----:B0-----:R-:W4:Y:S04]  /*163b0*/  LDL.LU R240, [R1+0xacc] ;  /* 0x000acc0001f07983 */ /* 0x001f280000300800 */
[----:B------:R-:W4:Y:S04]  /*163c0*/  LDL.LU R160, [R1+0xaa0] ;  /* 0x000aa00001a07983 */ /* 0x000f280000300800 */
[----:B------:R-:W4:Y:S04]  /*163d0*/  LDL.LU R154, [R1+0xac4] ;  /* 0x000ac400019a7983 */ /* 0x000f280000300800 */
[----:B-1----:R-:W4:Y:S04]  /*163e0*/  LDL.LU R153, [R1+0xa98] ;  /* 0x000a980001997983 */ /* 0x002f280000300800 */
[----:B------:R0:W-:Y:S01]  /*163f0*/  STL [R1+0xafc], R247 ;  /* 0x000afcf701007387 */ /* 0x0001e20000100800 */
[----:B------:R-:W-:-:S03]  /*16400*/  IADD3 R244, P5, R244, R23, RZ ;  /* 0x00000017f4f47210 */ /* 0x000fc60007fbe0ff */
[----:B0-----:R-:W4:Y:S01]  /*16410*/  LDL.LU R247, [R1+0xabc] ;  /* 0x000abc0001f77983 */ /* 0x001f220000300800 */
[----:B------:R-:W-:-:S03]  /*16420*/  IMAD.X R155, R155, 0x1, R4, P6 ;  /* 0x000000019b9b7824 */ /* 0x000fc600030e0604 */
[----:B------:R0:W-:Y:S01]  /*16430*/  STL [R1+0xad0], R244 ;  /* 0x000ad0f401007387 */ /* 0x0001e20000100800 */
[----:B------:R-:W-:-:S03]  /*16440*/  IADD3 R228, P6, R228, R23, RZ ;  /* 0x00000017e4e47210 */ /* 0x000fc60007fde0ff */
[----:B0-----:R-:W4:Y:S04]  /*16450*/  LDL.LU R244, [R1+0xa90] ;  /* 0x000a900001f47983 */ /* 0x001f280000300800 */
[----:B------:R-:W4:Y:S04]  /*16460*/  LDL.LU R159, [R1+0xab4] ;  /* 0x000ab400019f7983 */ /* 0x000f280000300800 */
[----:B------:R-:W-:Y:S04]  /*16470*/  STL [R1+0xaf4], R155 ;  /* 0x000af49b01007387 */ /* 0x000fe80000100800 */
[----:B------:R-:W4:Y:S04]  /*16480*/  LDL.LU R158, [R1+0xa88] ;  /* 0x000a8800019e7983 */ /* 0x000f280000300800 */
[----:B------:R-:W-:Y:S01]  /*16490*/  STL [R1+0xac8], R228 ;  /* 0x000ac8e401007387 */ /* 0x000fe20000100800 */
[----:B--2---:R-:W-:-:S05]  /*164a0*/  IMAD.X R248, R248, 0x1, R4, P1 ;  /* 0x00000001f8f87824 */ /* 0x004fca00008e0604 */
[----:B------:R0:W-:Y:S04]  /*164b0*/  STL [R1+0xaec], R248 ;  /* 0x000aecf801007387 */ /* 0x0001e80000100800 */
[----:B0-----:R-:W2:Y:S04]  /*164c0*/  LDL.LU R248, [R1+0xaac] ;  /* 0x000aac0001f87983 */ /* 0x001ea80000300800 */
[----:B------:R-:W2:Y:S01]  /*164d0*/  LDL.LU R157, [R1+0xa80] ;  /* 0x000a8000019d7983 */ /* 0x000ea20000300800 */
[----:B---3--:R-:W-:-:S05]  /*164e0*/  IADD3 R192, P1, R192, R23, RZ ;  /* 0x00000017c0c07210 */ /* 0x008fca0007f3e0ff */
[----:B------:R0:W-:Y:S04]  /*164f0*/  STL [R1+0xac0], R192 ;  /* 0x000ac0c001007387 */ /* 0x0001e80000100800 */
[----:B0-----:R-:W3:Y:S01]  /*16500*/  LDL.LU R192, [R1+0xaa4] ;  /* 0x000aa40001c07983 */ /* 0x001ee20000300800 */
[----:B----4-:R-:W-:-:S03]  /*16510*/  IMAD.X R193, R193, 0x1, R4, P2 ;  /* 0x00000001c1c17824 */ /* 0x010fc600010e0604 */
[----:B------:R-:W4:Y:S04]  /*16520*/  LDL.LU R228, [R1+0xa78] ;  /* 0x000a780001e47983 */ /* 0x000f280000300800 */
[----:B------:R0:W-:Y:S04]  /*16530*/  STL [R1+0xae4], R193 ;  /* 0x000ae4c101007387 */ /* 0x0001e80000100800 */
[----:B0-----:R-:W4:Y:S01]  /*16540*/  LDL.LU R193, [R1+0xa9c] ;  /* 0x000a9c0001c17983 */ /* 0x001f220000300800 */
[----:B------:R-:W-:Y:S01]  /*16550*/  IADD3 R231, P2, R231, R23, RZ ;  /* 0x00000017e7e77210 */ /* 0x000fe20007f5e0ff */
[----:B------:R-:W-:-:S05]  /*16560*/  IMAD.X R250, R250, 0x1, R4, P3 ;  /* 0x00000001fafa7824 */ /* 0x000fca00018e0604 */
[----:B------:R0:W-:Y:S04]  /*16570*/  STL [R1+0xadc], R250 ;  /* 0x000adcfa01007387 */ /* 0x0001e80000100800 */
[----:B0-----:R-:W4:Y:S01]  /*16580*/  LDL.LU R250, [R1+0xa70] ;  /* 0x000a700001fa7983 */ /* 0x001f220000300800 */
[----:B------:R-:W-:-:S03]  /*16590*/  IADD3 R234, P3, R234, R23, RZ ;  /* 0x00000017eaea7210 */ /* 0x000fc60007f7e0ff */
[----:B------:R-:W-:Y:S04]  /*165a0*/  STL [R1+0xab8], R231 ;  /* 0x000ab8e701007387 */ /* 0x000fe80000100800 */
[----:B------:R-:W4:Y:S04]  /*165b0*/  LDL.LU R156, [R1+0xa94] ;  /* 0x000a9400019c7983 */ /* 0x000f280000300800 */
[----:B------:R0:W-:Y:S04]  /*165c0*/  STL [R1+0xab0], R234 ;  /* 0x000ab0ea01007387 */ /* 0x0001e80000100800 */
[----:B0-----:R-:W4:Y:S01]  /*165d0*/  LDL.LU R234, [R1+0xa68] ;  /* 0x000a680001ea7983 */ /* 0x001f220000300800 */
[----:B------:R-:W-:-:S03]  /*165e0*/  IMAD.X R238, R238, 0x1, R4, P4 ;  /* 0x00000001eeee7824 */ /* 0x000fc600020e0604 */
[----:B------:R-:W4:Y:S04]  /*165f0*/  LDL.LU R155, [R1+0xa8c] ;  /* 0x000a8c00019b7983 */ /* 0x000f280000300800 */
[----:B------:R-:W4:Y:S04]  /*16600*/  LDL.LU R231, [R1+0xa60] ;  /* 0x000a600001e77983 */ /* 0x000f280000300800 */
[----:B------:R0:W-:Y:S01]  /*16610*/  STL [R1+0xad4], R238 ;  /* 0x000ad4ee01007387 */ /* 0x0001e20000100800 */
[----:B------:R-:W-:-:S03]  /*16620*/  IADD3 R161, P4, R161, R23, RZ ;  /* 0x00000017a1a17210 */ /* 0x000fc60007f9e0ff */
[----:B0-----:R-:W4:Y:S01]  /*16630*/  LDL.LU R238, [R1+0xa84] ;  /* 0x000a840001ee7983 */ /* 0x001f220000300800 */
[----:B------:R-:W-:Y:S01]  /*16640*/  IMAD.X R240, R240, 0x1, R4, P5 ;  /* 0x00000001f0f07824 */ /* 0x000fe200028e0604 */
[----:B------:R-:W-:-:S04]  /*16650*/  IADD3 R160, P5, R160, R23, RZ ;  /* 0x00000017a0a07210 */ /* 0x000fc80007fbe0ff */
[----:B------:R0:W-:Y:S01]  /*16660*/  STL [R1+0xacc], R240 ;  /* 0x000accf001007387 */ /* 0x0001e20000100800 */
[--C-:B------:R-:W-:Y:S01]  /*16670*/  IMAD.X R154, R154, 0x1, R4.reuse, P6 ;  /* 0x000000019a9a7824 */ /* 0x100fe200030e0604 */
[----:B------:R-:W-:Y:S02]  /*16680*/  IADD3 R153, P6, R153, R23, RZ ;  /* 0x0000001799997210 */ /* 0x000fe40007fde0ff */
[----:B0-----:R-:W4:Y:S04]  /*16690*/  LDL.LU R240, [R1+0xa58] ;  /* 0x000a580001f07983 */ /* 0x001f280000300800 */
[----:B------:R-:W-:Y:S01]  /*166a0*/  STL [R1+0xaa8], R161 ;  /* 0x000aa8a101007387 */ /* 0x000fe20000100800 */
[----:B------:R-:W-:-:S03]  /*166b0*/  IMAD.X R247, R247, 0x1, R4, P1 ;  /* 0x00000001f7f77824 */ /* 0x000fc600008e0604 */
[----:B------:R-:W-:Y:S04]  /*166c0*/  STL [R1+0xaa0], R160 ;  /* 0x000aa0a001007387 */ /* 0x000fe80000100800 */
[----:B------:R0:W-:Y:S04]  /*166d0*/  STL [R1+0xabc], R247 ;  /* 0x000abcf701007387 */ /* 0x0001e80000100800 */
[----:B------:R1:W-:Y:S01]  /*166e0*/  STL [R1+0xac4], R154 ;  /* 0x000ac49a01007387 */ /* 0x0003e20000100800 */
[----:B------:R-:W-:-:S03]  /*166f0*/  IADD3 R244, P1, R244, R23, RZ ;  /* 0x00000017f4f47210 */ /* 0x000fc60007f3e0ff */
[----:B0-----:R-:W4:Y:S04]  /*16700*/  LDL.LU R247, [R1+0xa7c] ;  /* 0x000a7c0001f77983 */ /* 0x001f280000300800 */
[----:B------:R0:W-:Y:S01]  /*16710*/  STL [R1+0xa98], R153 ;  /* 0x000a989901007387 */ /* 0x0001e20000100800 */
[----:B------:R-:W-:-:S03]  /*16720*/  IMAD.X R159, R159, 0x1, R4, P2 ;  /* 0x000000019f9f7824 */ /* 0x000fc600010e0604 */
[----:B-1----:R-:W4:Y:S04]  /*16730*/  LDL.LU R154, [R1+0xa50] ;  /* 0x000a5000019a7983 */ /* 0x002f280000300800 */
[----:B0-----:R-:W4:Y:S04]  /*16740*/  LDL.LU R153, [R1+0xa74] ;  /* 0x000a740001997983 */ /* 0x001f280000300800 */
[----:B------:R0:W-:Y:S01]  /*16750*/  STL [R1+0xa90], R244 ;  /* 0x000a90f401007387 */ /* 0x0001e20000100800 */
[----:B------:R-:W-:-:S03]  /*16760*/  IADD3 R158, P2, R158, R23, RZ ;  /* 0x000000179e9e7210 */ /* 0x000fc60007f5e0ff */
[----:B0-----:R-:W4:Y:S01]  /*16770*/  LDL.LU R244, [R1+0xa48] ;  /* 0x000a480001f47983 */ /* 0x001f220000300800 */
[----:B--2---:R-:W-:-:S05]  /*16780*/  IADD3.X R248, R248, R4, RZ, P3, !PT ;  /* 0x00000004f8f87210 */ /* 0x004fca0001ffe4ff */
[----:B------:R0:W-:Y:S01]  /*16790*/  STL [R1+0xaac], R248 ;  /* 0x000aacf801007387 */ /* 0x0001e20000100800 */
[----:B------:R-:W-:-:S03]  /*167a0*/  IADD3 R157, P3, R157, R23, RZ ;  /* 0x000000179d9d7210 */ /* 0x000fc60007f7e0ff */
[----:B------:R-:W-:Y:S04]  /*167b0*/  STL [R1+0xab4], R159 ;  /* 0x000ab49f01007387 */ /* 0x000fe80000100800 */
[----:B0-----:R-:W2:Y:S04]  /*167c0*/  LDL.LU R248, [R1+0xa6c] ;  /* 0x000a6c0001f87983 */ /* 0x001ea80000300800 */
[----:B------:R-:W-:Y:S01]  /*167d0*/  STL [R1+0xa88], R158 ;  /* 0x000a889e01007387 */ /* 0x000fe20000100800 */
[----:B---3--:R-:W-:Y:S01]  /*167e0*/  IMAD.X R192, R192, 0x1, R4, P4 ;  /* 0x00000001c0c07824 */ /* 0x008fe200020e0604 */
[----:B----4-:R-:W-:-:S04]  /*167f0*/  IADD3 R228, P4, R228, R23, RZ ;  /* 0x00000017e4e47210 */ /* 0x010fc80007f9e0ff */
[----:B------:R0:W-:Y:S04]  /*16800*/  STL [R1+0xaa4], R192 ;  /* 0x000aa4c001007387 */ /* 0x0001e80000100800 */
[----:B0-----:R-:W3:Y:S01]  /*16810*/  LDL.LU R192, [R1+0xa40] ;  /* 0x000a400001c07983 */ /* 0x001ee20000300800 */
[----:B------:R-:W-:-:S03]  /*16820*/  IMAD.X R193, R193, 0x1, R4, P5 ;  /* 0x00000001c1c17824 */ /* 0x000fc600028e0604 */
[----:B------:R-:W-:Y:S04]  /*16830*/  STL [R1+0xa80], R157 ;  /* 0x000a809d01007387 */ /* 0x000fe80000100800 */
[----:B------:R0:W-:Y:S04]  /*16840*/  STL [R1+0xa78], R228 ;  /* 0x000a78e401007387 */ /* 0x0001e80000100800 */
[----:B0-----:R-:W4:Y:S04]  /*16850*/  LDL.LU R228, [R1+0xa64] ;  /* 0x000a640001e47983 */ /* 0x001f280000300800 */
[----:B------:R0:W-:Y:S04]  /*16860*/  STL [R1+0xa9c], R193 ;  /* 0x000a9cc101007387 */ /* 0x0001e80000100800 */
[----:B0-----:R-:W4:Y:S01]  /*16870*/  LDL.LU R193, [R1+0xa38] ;  /* 0x000a380001c17983 */ /* 0x001f220000300800 */
[----:B------:R-:W-:-:S05]  /*16880*/  IADD3 R250, P5, R250, R23, RZ ;  /* 0x00000017fafa7210 */ /* 0x000fca0007fbe0ff */
[----:B------:R0:W-:Y:S01]  /*16890*/  STL [R1+0xa70], R250 ;  /* 0x000a70fa01007387 */ /* 0x0001e20000100800 */
[----:B------:R-:W-:-:S03]  /*168a0*/  IMAD.X R156, R156, 0x1, R4, P6 ;  /* 0x000000019c9c7824 */ /* 0x000fc600030e0604 */
[----:B0-----:R-:W4:Y:S01]  /*168b0*/  LDL.LU R250, [R1+0xa5c] ;  /* 0x000a5c0001fa7983 */ /* 0x001f220000300800 */
[----:B------:R-:W-:Y:S01]  /*168c0*/  IADD3 R234, P6, R234, R23, RZ ;  /* 0x00000017eaea7210 */ /* 0x000fe20007fde0ff */
[----:B------:R-:W-:-:S04]  /*168d0*/  IMAD.X R155, R155, 0x1, R4, P1 ;  /* 0x000000019b9b7824 */ /* 0x000fc800008e0604 */
[----:B------:R0:W-:Y:S01]  /*168e0*/  STL [R1+0xa68], R234 ;  /* 0x000a68ea01007387 */ /* 0x0001e20000100800 */
[----:B------:R-:W-:-:S03]  /*168f0*/  IADD3 R231, P1, R231, R23, RZ ;  /* 0x00000017e7e77210 */ /* 0x000fc60007f3e0ff */
[----:B0-----:R-:W4:Y:S04]  /*16900*/  LDL.LU R234, [R1+0xa30] ;  /* 0x000a300001ea7983 */ /* 0x001f280000300800 */
[----:B------:R-:W-:Y:S01]  /*16910*/  STL [R1+0xa94], R156 ;  /* 0x000a949c01007387 */ /* 0x000fe20000100800 */
[----:B------:R-:W-:-:S03]  /*16920*/  IMAD.X R238, R238, 0x1, R4, P2 ;  /* 0x00000001eeee7824 */ /* 0x000fc600010e0604 */
[----:B------:R-:W4:Y:S04]  /*16930*/  LDL.LU R161, [R1+0xa54] ;  /* 0x000a540001a17983 */ /* 0x000f280000300800 */
[----:B------:R-:W-:Y:S04]  /*16940*/  STL [R1+0xa8c], R155 ;  /* 0x000a8c9b01007387 */ /* 0x000fe80000100800 */
[----:B------:R0:W-:Y:S04]  /*16950*/  STL [R1+0xa84], R238 ;  /* 0x000a84ee01007387 */ /* 0x0001e80000100800 */
[----:B------:R1:W-:Y:S04]  /*16960*/  STL [R1+0xa60], R231 ;  /* 0x000a60e701007387 */ /* 0x0003e80000100800 */
[----:B0-----:R-:W4:Y:S01]  /*16970*/  LDL.LU R238, [R1+0xa28] ;  /* 0x000a280001ee7983 */ /* 0x001f220000300800 */
[----:B------:R-:W-:-:S03]  /*16980*/  IADD3 R240, P2, R240, R23, RZ ;  /* 0x00000017f0f07210 */ /* 0x000fc60007f5e0ff */
[----:B------:R-:W4:Y:S04]  /*16990*/  LDL.LU R160, [R1+0xa4c] ;  /* 0x000a4c0001a07983 */ /* 0x000f280000300800 */
[----:B------:R-:W4:Y:S04]  /*169a0*/  LDL.LU R155, [R1+0xa20] ;  /* 0x000a2000019b7983 */ /* 0x000f280000300800 */
[----:B-1----:R-:W4:Y:S04]  /*169b0*/  LDL.LU R231, [R1+0xa44] ;  /* 0x000a440001e77983 */ /* 0x002f280000300800 */
[----:B------:R0:W-:Y:S04]  /*169c0*/  STL [R1+0xa58], R240 ;  /* 0x000a58f001007387 */ /* 0x0001e80000100800 */
[----:B0-----:R-:W4:Y:S01]  /*169d0*/  LDL.LU R240, [R1+0xa18] ;  /* 0x000a180001f07983 */ /* 0x001f220000300800 */
[----:B------:R-:W-:-:S05]  /*169e0*/  IMAD.X R247, R247, 0x1, R4, P3 ;  /* 0x00000001f7f77824 */ /* 0x000fca00018e0604 */
[----:B------:R0:W-:Y:S01]  /*169f0*/  STL [R1+0xa7c], R247 ;  /* 0x000a7cf701007387 */ /* 0x0001e20000100800 */
[-C--:B------:R-:W-:Y:S01]  /*16a00*/  IADD3 R154, P3, R154, R23.reuse, RZ ;  /* 0x000000179a9a7210 */ /* 0x080fe20007f7e0ff */
[----:B------:R-:W-:Y:S02]  /*16a10*/  IMAD.X R153, R153, 0x1, R4, P4 ;  /* 0x0000000199997824 */ /* 0x000fe400020e0604 */
[----:B0-----:R-:W4:Y:S04]  /*16a20*/  LDL.LU R247, [R1+0xa3c] ;  /* 0x000a3c0001f77983 */ /* 0x001f280000300800 */
[----:B------:R-:W4:Y:S04]  /*16a30*/  LDL.LU R159, [R1+0xa10] ;  /* 0x000a1000019f7983 */ /* 0x000f280000300800 */
[----:B------:R-:W-:Y:S04]  /*16a40*/  STL [R1+0xa50], R154 ;  /* 0x000a509a01007387 */ /* 0x000fe80000100800 */
[----:B------:R-:W4:Y:S01]  /*16a50*/  LDL.LU R158, [R1+0xa34] ;  /* 0x000a3400019e7983 */ /* 0x000f220000300800 */
[----:B------:R-:W-:-:S03]  /*16a60*/  IADD3 R244, P4, R244, R23, RZ ;  /* 0x00000017f4f47210 */ /* 0x000fc60007f9e0ff */
[----:B------:R-:W-:Y:S04]  /*16a70*/  STL [R1+0xa74], R153 ;  /* 0x000a749901007387 */ /* 0x000fe80000100800 */
[----:B------:R0:W-:Y:S04]  /*16a80*/  STL [R1+0xa48], R244 ;  /* 0x000a48f401007387 */ /* 0x0001e80000100800 */
[----:B0-----:R-:W4:Y:S04]  /*16a90*/  LDL.LU R244, [R1+0xa08] ;  /* 0x000a080001f47983 */ /* 0x001f280000300800 */
[----:B------:R-:W4:Y:S01]  /*16aa0*/  LDL.LU R157, [R1+0xa2c] ;  /* 0x000a2c00019d7983 */ /* 0x000f220000300800 */
[----:B--2---:R-:W-:-:S05]  /*16ab0*/  IMAD.X R248, R248, 0x1, R4, P5 ;  /* 0x00000001f8f87824 */ /* 0x004fca00028e0604 */
[----:B------:R0:W-:Y:S04]  /*16ac0*/  STL [R1+0xa6c], R248 ;  /* 0x000a6cf801007387 */ /* 0x0001e80000100800 */
[----:B0-----:R-:W2:Y:S04]  /*16ad0*/  LDL.LU R248, [R1+0xa00] ;  /* 0x000a000001f87983 */ /* 0x001ea80000300800 */
[----:B------:R-:W2:Y:S01]  /*16ae0*/  LDL.LU R153, [R1+0xa24] ;  /* 0x000a240001997983 */ /* 0x000ea20000300800 */
[----:B---3--:R-:W-:-:S05]  /*16af0*/  IADD3 R192, P5, R192, R23, RZ ;  /* 0x00000017c0c07210 */ /* 0x008fca0007fbe0ff */
[----:B------:R0:W-:Y:S04]  /*16b00*/  STL [R1+0xa40], R192 ;  /* 0x000a40c001007387 */ /* 0x0001e80000100800 */
[----:B0-----:R-:W3:Y:S01]  /*16b10*/  LDL.LU R192, [R1+0x9f8] ;  /* 0x0009f80001c07983 */ /* 0x001ee20000300800 */
[----:B----4-:R-:W-:Y:S01]  /*16b20*/  IMAD.X R228, R228, 0x1, R4, P6 ;  /* 0x00000001e4e47824 */ /* 0x010fe200030e0604 */
[----:B------:R-:W-:-:S05]  /*16b30*/  IADD3 R193, P6, R193, R23, RZ ;  /* 0x00000017c1c17210 */ /* 0x000fca0007fde0ff */
[----:B------:R0:W-:Y:S04]  /*16b40*/  STL [R1+0xa38], R193 ;  /* 0x000a38c101007387 */ /* 0x0001e80000100800 */
[----:B0-----:R-:W4:Y:S01]  /*16b50*/  LDL.LU R193, [R1+0xa1c] ;  /* 0x000a1c0001c17983 */ /* 0x001f220000300800 */
[----:B------:R-:W-:-:S03]  /*16b60*/  IMAD.X R250, R250, 0x1, R4, P1 ;  /* 0x00000001fafa7824 */ /* 0x000fc600008e0604 */
[----:B------:R-:W-:Y:S04]  /*16b70*/  STL [R1+0xa64], R228 ;  /* 0x000a64e401007387 */ /* 0x000fe80000100800 */
[----:B------:R-:W4:Y:S04]  /*16b80*/  LDL.LU R156, [R1+0x9f0] ;  /* 0x0009f000019c7983 */ /* 0x000f280000300800 */
[----:B------:R0:W-:Y:S04]  /*16b90*/  STL [R1+0xa5c], R250 ;  /* 0x000a5cfa01007387 */ /* 0x0001e80000100800 */
[----:B0-----:R-:W4:Y:S01]  /*16ba0*/  LDL.LU R250, [R1+0xa14] ;  /* 0x000a140001fa7983 */ /* 0x001f220000300800 */
[----:B------:R-:W-:-:S03]  /*16bb0*/  IADD3 R234, P1, R234, R23, RZ ;  /* 0x00000017eaea7210 */ /* 0x000fc60007f3e0ff */
[----:B------:R-:W4:Y:S04]  /*16bc0*/  LDL.LU R154, [R1+0x9e8] ;  /* 0x0009e800019a7983 */ /* 0x000f280000300800 */
[----:B------:R-:W4:Y:S01]  /*16bd0*/  LDL.LU R228, [R1+0xa0c] ;  /* 0x000a0c0001e47983 */ /* 0x000f220000300800 */
[----:B------:R-:W-:-:S03]  /*16be0*/  IMAD.X R161, R161, 0x1, R4, P2 ;  /* 0x00000001a1a17824 */ /* 0x000fc600010e0604 */
[----:B------:R0:W-:Y:S04]  /*16bf0*/  STL [R1+0xa30], R234 ;  /* 0x000a30ea01007387 */ /* 0x0001e80000100800 */
[----:B0-----:R-:W4:Y:S01]  /*16c00*/  LDL.LU R234, [R1+0x9e0] ;  /* 0x0009e00001ea7983 */ /* 0x001f220000300800 */
[----:B------:R-:W-:Y:S01]  /*16c10*/  IADD3 R238, P2, R238, R23, RZ ;  /* 0x00000017eeee7210 */ /* 0x000fe20007f5e0ff */
[----:B------:R-:W-:-:S04]  /*16c20*/  IMAD.X R160, R160, 0x1, R4, P3 ;  /* 0x00000001a0a07824 */ /* 0x000fc800018e0604 */
[----:B------:R0:W-:Y:S01]  /*16c30*/  STL [R1+0xa28], R238 ;  /* 0x000a28ee01007387 */ /* 0x0001e20000100800 */
[-C--:B------:R-:W-:Y:S01]  /*16c40*/  IADD3 R155, P3, R155, R23.reuse, RZ ;  /* 0x000000179b9b7210 */ /* 0x080fe20007f7e0ff */
[----:B------:R-:W-:Y:S02]  /*16c50*/  IMAD.X R231, R231, 0x1, R4, P4 ;  /* 0x00000001e7e77824 */ /* 0x000fe400020e0604 */
[----:B0-----:R-:W4:Y:S04]  /*16c60*/  LDL.LU R238, [R1+0xa04] ;  /* 0x000a040001ee7983 */ /* 0x001f280000300800 */
[----:B------:R-:W-:Y:S01]  /*16c70*/  STL [R1+0xa54], R161 ;  /* 0x000a54a101007387 */ /* 0x000fe20000100800 */
[----:B------:R-:W-:-:S03]  /*16c80*/  IADD3 R240, P4, R240, R23, RZ ;  /* 0x00000017f0f07210 */ /* 0x000fc60007f9e0ff */
[----:B------:R-:W-:Y:S04]  /*16c90*/  STL [R1+0xa4c], R160 ;  /* 0x000a4ca001007387 */ /* 0x000fe80000100800 */
[----:B------:R0:W-:Y:S04]  /*16ca0*/  STL [R1+0xa18], R240 ;  /* 0x000a18f001007387 */ /* 0x0001e80000100800 */
[----:B------:R1:W-:Y:S04]  /*16cb0*/  STL [R1+0xa20], R155 ;  /* 0x000a209b01007387 */ /* 0x0003e80000100800 */
[----:B0-----:R-:W4:Y:S01]  /*16cc0*/  LDL.LU R240, [R1+0x9d8] ;  /* 0x0009d80001f07983 */ /* 0x001f220000300800 */
[----:B------:R-:W-:-:S03]  /*16cd0*/  IMAD.X R247, R247, 0x1, R4, P5 ;  /* 0x00000001f7f77824 */ /* 0x000fc600028e0604 */
[----:B------:R0:W-:Y:S01]  /*16ce0*/  STL [R1+0xa44], R231 ;  /* 0x000a44e701007387 */ /* 0x0001e20000100800 */
[----:B------:R-:W-:-:S03]  /*16cf0*/  IADD3 R159, P5, R159, R23, RZ ;  /* 0x000000179f9f7210 */ /* 0x000fc60007fbe0ff */
[----:B-1----:R-:W4:Y:S01]  /*16d00*/  LDL.LU R155, [R1+0x9fc] ;  /* 0x0009fc00019b7983 */ /* 0x002f220000300800 */
[----:B------:R-:W-:-:S03]  /*16d10*/  IMAD.X R158, R158, 0x1, R4, P6 ;  /* 0x000000019e9e7824 */ /* 0x000fc600030e0604 */
[----:B0-----:R-:W4:Y:S04]  /*16d20*/  LDL.LU R231, [R1+0x9d0] ;  /* 0x0009d00001e77983 */ /* 0x001f280000300800 */
[----:B------:R0:W-:Y:S04]  /*16d30*/  STL [R1+0xa3c], R247 ;  /* 0x000a3cf701007387 */ /* 0x0001e80000100800 */
[----:B0-----:R-:W4:Y:S01]  /*16d40*/  LDL.LU R247, [R1+0x9f4] ;  /* 0x0009f40001f77983 */ /* 0x001f220000300800 */
[----:B------:R-:W-:Y:S01]  /*16d50*/  IADD3 R244, P6, R244, R23, RZ ;  /* 0x00000017f4f47210 */ /* 0x000fe20007fde0ff */
[----:B------:R-:W-:-:S04]  /*16d60*/  IMAD.X R157, R157, 0x1, R4, P1 ;  /* 0x000000019d9d7824 */ /* 0x000fc800008e0604 */
[----:B------:R0:W-:Y:S04]  /*16d70*/  STL [R1+0xa08], R244 ;  /* 0x000a08f401007387 */ /* 0x0001e80000100800 */
[----:B------:R-:W-:Y:S04]  /*16d80*/  STL [R1+0xa10], R159 ;  /* 0x000a109f01007387 */ /* 0x000fe80000100800 */
[----:B0-----:R-:W4:Y:S04]  /*16d90*/  LDL.LU R244, [R1+0x9c8] ;  /* 0x0009c80001f47983 */ /* 0x001f280000300800 */
[----:B------:R-:W-:Y:S01]  /*16da0*/  STL [R1+0xa34], R158 ;  /* 0x000a349e01007387 */ /* 0x000fe20000100800 */
[----:B--2---:R-:W-:Y:S01]  /*16db0*/  IADD3 R248, P1, R248, R23, RZ ;  /* 0x00000017f8f87210 */ /* 0x004fe20007f3e0ff */
[----:B------:R-:W-:-:S04]  /*16dc0*/  IMAD.X R153, R153, 0x1, R4, P2 ;  /* 0x0000000199997824 */ /* 0x000fc800010e0604 */
[----:B------:R0:W-:Y:S04]  /*16dd0*/  STL [R1+0xa00], R248 ;  /* 0x000a00f801007387 */ /* 0x0001e80000100800 */
[----:B0-----:R-:W2:Y:S04]  /*16de0*/  LDL.LU R248, [R1+0x9ec] ;  /* 0x0009ec0001f87983 */ /* 0x001ea80000300800 */
[----:B------:R-:W-:Y:S04]  /*16df0*/  STL [R1+0xa2c], R157 ;  /* 0x000a2c9d01007387 */ /* 0x000fe80000100800 */
[----:B------:R0:W-:Y:S01]  /*16e00*/  STL [R1+0xa24], R153 ;  /* 0x000a249901007387 */ /* 0x0001e20000100800 */
[----:B---3--:R-:W-:-:S03]  /*16e10*/  IADD3 R192, P2, R192, R23, RZ ;  /* 0x00000017c0c07210 */ /* 0x008fc60007f5e0ff */
[----:B0-----:R-:W3:Y:S04]  /*16e20*/  LDL.LU R153, [R1+0x9c0] ;  /* 0x0009c00001997983 */ /* 0x001ee80000300800 */
[----:B------:R0:W-:Y:S04]  /*16e30*/  STL [R1+0x9f8], R192 ;  /* 0x0009f8c001007387 */ /* 0x0001e80000100800 */
[----:B0-----:R-:W3:Y:S01]  /*16e40*/  LDL.LU R192, [R1+0x9e4] ;  /* 0x0009e40001c07983 */ /* 0x001ee20000300800 */
[----:B----4-:R-:W-:-:S05]  /*16e50*/  IMAD.X R193, R193, 0x1, R4, P3 ;  /* 0x00000001c1c17824 */ /* 0x010fca00018e0604 */
[----:B------:R0:W-:Y:S04]  /*16e60*/  STL [R1+0xa1c], R193 ;  /* 0x000a1cc101007387 */ /* 0x0001e80000100800 */
[----:B0-----:R-:W4:Y:S01]  /*16e70*/  LDL.LU R193, [R1+0x9b8] ;  /* 0x0009b80001c17983 */ /* 0x001f220000300800 */
[-C--:B------:R-:W-:Y:S01]  /*16e80*/  IADD3 R156, P3, R156, R23.reuse, RZ ;  /* 0x000000179c9c7210 */ /* 0x080fe20007f7e0ff */
        /* <DEDUP_REMOVED lines=10> */
[----:B------:R1:W-:Y:S04]  /*16f30*/  STL [R1+0xa0c], R228 ;  /* 0x000a0ce401007387 */ /* 0x0003e80000100800 */
[----:B0-----:R-:W4:Y:S01]  /*16f40*/  LDL.LU R234, [R1+0x9d4] ;  /* 0x0009d40001ea7983 */ /* 0x001f220000300800 */
[----:B------:R-:W-:-:S03]  /*16f50*/  IMAD.X R238, R238, 0x1, R4, P6 ;  /* 0x00000001eeee7824 */ /* 0x000fc600030e0604 */
[----:B------:R-:W4:Y:S04]  /*16f60*/  LDL.LU R160, [R1+0x9a8] ;  /* 0x0009a80001a07983 */ /* 0x000f280000300800 */
[----:B------:R-:W4:Y:S04]  /*16f70*/  LDL.LU R154, [R1+0x9cc] ;  /* 0x0009cc00019a7983 */ /* 0x000f280000300800 */
[----:B-1----:R-:W4:Y:S04]  /*16f80*/  LDL.LU R228, [R1+0x9a0] ;  /* 0x0009a00001e47983 */ /* 0x002f280000300800 */
[----:B------:R0:W-:Y:S04]  /*16f90*/  STL [R1+0xa04], R238 ;  /* 0x000a04ee01007387 */ /* 0x0001e80000100800 */
[----:B0-----:R-:W4:Y:S01]  /*16fa0*/  LDL.LU R238, [R1+0x9c4] ;  /* 0x0009c40001ee7983 */ /* 0x001f220000300800 */
[----:B------:R-:W-:-:S05]  /*16fb0*/  IADD3 R240, P6, R240, R23, RZ ;  /* 0x00000017f0f07210 */ /* 0x000fca0007fde0ff */
[----:B------:R0:W-:Y:S01]  /*16fc0*/  STL [R1+0x9d8], R240 ;  /* 0x0009d8f001007387 */ /* 0x0001e20000100800 */
[--C-:B------:R-:W-:Y:S01]  /*16fd0*/  IMAD.X R155, R155, 0x1, R4.reuse, P1 ;  /* 0x000000019b9b7824 */ /* 0x100fe200008e0604 */
[----:B------:R-:W-:Y:S02]  /*16fe0*/  IADD3 R231, P1, R231, R23, RZ ;  /* 0x00000017e7e77210 */ /* 0x000fe40007f3e0ff */
[----:B0-----:R-:W4:Y:S04]  /*16ff0*/  LDL.LU R240, [R1+0x998] ;  /* 0x0009980001f07983 */ /* 0x001f280000300800 */
[----:B------:R-:W4:Y:S04]  /*17000*/  LDL.LU R159, [R1+0x9bc] ;  /* 0x0009bc00019f7983 */ /* 0x000f280000300800 */
[----:B------:R-:W-:Y:S04]  /*17010*/  STL [R1+0x9fc], R155 ;  /* 0x0009fc9b01007387 */ /* 0x000fe80000100800 */
[----:B------:R-:W4:Y:S01]  /*17020*/  LDL.LU R158, [R1+0x990] ;  /* 0x00099000019e7983 */ /* 0x000f220000300800 */
[----:B------:R-:W-:-:S03]  /*17030*/  IMAD.X R247, R247, 0x1, R4, P2 ;  /* 0x00000001f7f77824 */ /* 0x000fc600010e0604 */
[----:B------:R-:W-:Y:S04]  /*17040*/  STL [R1+0x9d0], R231 ;  /* 0x0009d0e701007387 */ /* 0x000fe80000100800 */
[----:B------:R0:W-:Y:S04]  /*17050*/  STL [R1+0x9f4], R247 ;  /* 0x0009f4f701007387 */ /* 0x0001e80000100800 */
[----:B0-----:R-:W4:Y:S01]  /*17060*/  LDL.LU R247, [R1+0x9b4] ;  /* 0x0009b40001f77983 */ /* 0x001f220000300800 */
[----:B------:R-:W-:-:S03]  /*17070*/  IADD3 R244, P2, R244, R23, RZ ;  /* 0x00000017f4f47210 */ /* 0x000fc60007f5e0ff */
[----:B------:R-:W4:Y:S04]  /*17080*/  LDL.LU R157, [R1+0x988] ;  /* 0x00098800019d7983 */ /* 0x000f280000300800 */
[----:B------:R0:W-:Y:S04]  /*17090*/  STL [R1+0x9c8], R244 ;  /* 0x0009c8f401007387 */ /* 0x0001e80000100800 */
[----:B0-----:R-:W4:Y:S04]  /*170a0*/  LDL.LU R244, [R1+0x9ac] ;  /* 0x0009ac0001f47983 */ /* 0x001f280000300800 */
[----:B------:R-:W4:Y:S01]  /*170b0*/  LDL.LU R231, [R1+0x980] ;  /* 0x0009800001e77983 */ /* 0x000f220000300800 */
[----:B--2---:R-:W-:-:S05]  /*170c0*/  IMAD.X R248, R248, 0x1, R4, P3 ;  /* 0x00000001f8f87824 */ /* 0x004fca00018e0604 */
[----:B------:R0:W-:Y:S04]  /*170d0*/  STL [R1+0x9ec], R248 ;  /* 0x0009ecf801007387 */ /* 0x0001e80000100800 */
[----:B0-----:R-:W2:Y:S01]  /*170e0*/  LDL.LU R248, [R1+0x9a4] ;  /* 0x0009a40001f87983 */ /* 0x001ea20000300800 */
[----:B---3--:R-:W-:Y:S01]  /*170f0*/  IADD3 R153, P3, R153, R23, RZ ;  /* 0x0000001799997210 */ /* 0x008fe20007f7e0ff */
[----:B------:R-:W-:-:S05]  /*17100*/  IMAD.X R192, R192, 0x1, R4, P4 ;  /* 0x00000001c0c07824 */ /* 0x000fca00020e0604 */
[----:B------:R0:W-:Y:S04]  /*17110*/  STL [R1+0x9e4], R192 ;  /* 0x0009e4c001007387 */ /* 0x0001e80000100800 */
[----:B0-----:R-:W3:Y:S04]  /*17120*/  LDL.LU R192, [R1+0x978] ;  /* 0x0009780001c07983 */ /* 0x001ee80000300800 */
[----:B------:R-:W-:Y:S04]  /*17130*/  STL [R1+0x9c0], R153 ;  /* 0x0009c09901007387 */ /* 0x000fe80000100800 */
[----:B------:R-:W3:Y:S01]  /*17140*/  LDL.LU R156, [R1+0x99c] ;  /* 0x00099c00019c7983 */ /* 0x000ee20000300800 */
[----:B----4-:R-:W-:-:S05]  /*17150*/  IADD3 R193, P4, R193, R23, RZ ;  /* 0x00000017c1c17210 */ /* 0x010fca0007f9e0ff */
[----:B------:R0:W-:Y:S04]  /*17160*/  STL [R1+0x9b8], R193 ;  /* 0x0009b8c101007387 */ /* 0x0001e80000100800 */
[----:B0-----:R-:W4:Y:S04]  /*17170*/  LDL.LU R193, [R1+0x970] ;  /* 0x0009700001c17983 */ /* 0x001f280000300800 */
[----:B------:R-:W4:Y:S01]  /*17180*/  LDL.LU R155, [R1+0x994] ;  /* 0x00099400019b7983 */ /* 0x000f220000300800 */
[----:B------:R-:W-:-:S03]  /*17190*/  IMAD.X R250, R250, 0x1, R4, P5 ;  /* 0x00000001fafa7824 */ /* 0x000fc600028e0604 */
        /* <DEDUP_REMOVED lines=14> */
[----:B------:R1:W-:Y:S04]  /*17280*/  STL [R1+0x9cc], R154 ;  /* 0x0009cc9a01007387 */ /* 0x0003e80000100800 */
[----:B0-----:R-:W4:Y:S01]  /*17290*/  LDL.LU R238, [R1+0x984] ;  /* 0x0009840001ee7983 */ /* 0x001f220000300800 */
[----:B------:R-:W-:-:S03]  /*172a0*/  IADD3 R240, P2, R240, R23, RZ ;  /* 0x00000017f0f07210 */ /* 0x000fc60007f5e0ff */
[----:B------:R0:W-:Y:S04]  /*172b0*/  STL [R1+0x9a0], R228 ;  /* 0x0009a0e401007387 */ /* 0x0001e80000100800 */
[----:B-1----:R-:W4:Y:S01]  /*172c0*/  LDL.LU R154, [R1+0x958] ;  /* 0x00095800019a7983 */ /* 0x002f220000300800 */
[----:B------:R-:W-:-:S03]  /*172d0*/  IMAD.X R159, R159, 0x1, R4, P3 ;  /* 0x000000019f9f7824 */ /* 0x000fc600018e0604 */
[----:B0-----:R-:W4:Y:S04]  /*172e0*/  LDL.LU R228, [R1+0x97c] ;  /* 0x00097c0001e47983 */ /* 0x001f280000300800 */
[----:B------:R0:W-:Y:S01]  /*172f0*/  STL [R1+0x998], R240 ;  /* 0x000998f001007387 */ /* 0x0001e20000100800 */
[----:B------:R-:W-:-:S03]  /*17300*/  IADD3 R158, P3, R158, R23, RZ ;  /* 0x000000179e9e7210 */ /* 0x000fc60007f7e0ff */
[----:B0-----:R-:W4:Y:S01]  /*17310*/  LDL.LU R240, [R1+0x950] ;  /* 0x0009500001f07983 */ /* 0x001f220000300800 */
[----:B------:R-:W-:-:S05]  /*17320*/  IMAD.X R247, R247, 0x1, R4, P4 ;  /* 0x00000001f7f77824 */ /* 0x000fca00020e0604 */
[----:B------:R0:W-:Y:S01]  /*17330*/  STL [R1+0x9b4], R247 ;  /* 0x0009b4f701007387 */ /* 0x0001e20000100800 */
[----:B------:R-:W-:-:S03]  /*17340*/  IADD3 R157, P4, R157, R23, RZ ;  /* 0x000000179d9d7210 */ /* 0x000fc60007f9e0ff */
[----:B------:R-:W-:Y:S04]  /*17350*/  STL [R1+0x9bc], R159 ;  /* 0x0009bc9f01007387 */ /* 0x000fe80000100800 */
[----:B0-----:R-:W4:Y:S01]  /*17360*/  LDL.LU R247, [R1+0x974] ;  /* 0x0009740001f77983 */ /* 0x001f220000300800 */
[----:B------:R-:W-:-:S03]  /*17370*/  IMAD.X R244, R244, 0x1, R4, P5 ;  /* 0x00000001f4f47824 */ /* 0x000fc600028e0604 */
[----:B------:R-:W-:Y:S01]  /*17380*/  STL [R1+0x990], R158 ;  /* 0x0009909e01007387 */ /* 0x000fe20000100800 */
[----:B------:R-:W-:-:S03]  /*17390*/  IADD3 R231, P5, R231, R23, RZ ;  /* 0x00000017e7e77210 */ /* 0x000fc60007fbe0ff */
[----:B------:R0:W-:Y:S04]  /*173a0*/  STL [R1+0x9ac], R244 ;  /* 0x0009acf401007387 */ /* 0x0001e80000100800 */
[----:B0-----:R-:W4:Y:S04]  /*173b0*/  LDL.LU R244, [R1+0x948] ;  /* 0x0009480001f47983 */ /* 0x001f280000300800 */
[----:B------:R-:W-:Y:S04]  /*173c0*/  STL [R1+0x988], R157 ;  /* 0x0009889d01007387 */ /* 0x000fe80000100800 */
[----:B------:R0:W-:Y:S04]  /*173d0*/  STL [R1+0x980], R231 ;  /* 0x000980e701007387 */ /* 0x0001e80000100800 */
[----:B0-----:R-:W4:Y:S01]  /*173e0*/  LDL.LU R231, [R1+0x96c] ;  /* 0x00096c0001e77983 */ /* 0x001f220000300800 */
[----:B--2---:R-:W-:-:S05]  /*173f0*/  IMAD.X R248, R248, 0x1, R4, P6 ;  /* 0x00000001f8f87824 */ /* 0x004fca00030e0604 */
[----:B------:R0:W-:Y:S04]  /*17400*/  STL [R1+0x9a4], R248 ;  /* 0x0009a4f801007387 */ /* 0x0001e80000100800 */
[----:B0-----:R-:W2:Y:S01]  /*17410*/  LDL.LU R248, [R1+0x940] ;  /* 0x0009400001f87983 */ /* 0x001ea20000300800 */
[----:B---3--:R-:W-:-:S05]  /*17420*/  IADD3 R192, P6, R192, R23, RZ ;  /* 0x00000017c0c07210 */ /* 0x008fca0007fde0ff */
[----:B------:R0:W-:Y:S01]  /*17430*/  STL [R1+0x978], R192 ;  /* 0x000978c001007387 */ /* 0x0001e20000100800 */
[----:B------:R-:W-:-:S03]  /*17440*/  IMAD.X R156, R156, 0x1, R4, P1 ;  /* 0x000000019c9c7824 */ /* 0x000fc600008e0604 */
[----:B0-----:R-:W3:Y:S01]  /*17450*/  LDL.LU R192, [R1+0x964] ;  /* 0x0009640001c07983 */ /* 0x001ee20000300800 */
[----:B----4-:R-:W-:-:S05]  /*17460*/  IADD3 R193, P1, R193, R23, RZ ;  /* 0x00000017c1c17210 */ /* 0x010fca0007f3e0ff */
[----:B------:R0:W-:Y:S04]  /*17470*/  STL [R1+0x970], R193 ;  /* 0x000970c101007387 */ /* 0x0001e80000100800 */
[----:B0-----:R-:W4:Y:S01]  /*17480*/  LDL.LU R193, [R1+0x938] ;  /* 0x0009380001c17983 */ /* 0x001f220000300800 */
[--C-:B------:R-:W-:Y:S01]  /*17490*/  IMAD.X R155, R155, 0x1, R4.reuse, P2 ;  /* 0x000000019b9b7824 */ /* 0x100fe200010e0604 */
[----:B------:R-:W-:Y:S02]  /*174a0*/  IADD3 R153, P2, R153, R23, RZ ;  /* 0x0000001799997210 */ /* 0x000fe40007f5e0ff */
[----:B------:R-:W-:Y:S01]  /*174b0*/  STL [R1+0x99c], R156 ;  /* 0x00099c9c01007387 */ /* 0x000fe20000100800 */
[----:B------:R-:W-:-:S03]  /*174c0*/  IMAD.X R250, R250, 0x1, R4, P3 ;  /* 0x00000001fafa7824 */ /* 0x000fc600018e0604 */
[----:B------:R-:W4:Y:S04]  /*174d0*/  LDL.LU R161, [R1+0x95c] ;  /* 0x00095c0001a17983 */ /* 0x000f280000300800 */
[----:B------:R-:W-:Y:S04]  /*174e0*/  STL [R1+0x994], R155 ;  /* 0x0009949b01007387 */ /* 0x000fe80000100800 */
[----:B------:R0:W-:Y:S04]  /*174f0*/  STL [R1+0x98c], R250 ;  /* 0x00098cfa01007387 */ /* 0x0001e80000100800 */
[----:B------:R1:W-:Y:S04]  /*17500*/  STL [R1+0x968], R153 ;  /* 0x0009689901007387 */ /* 0x0003e80000100800 */
[----:B0-----:R-:W4:Y:S04]  /*17510*/  LDL.LU R250, [R1+0x930] ;  /* 0x0009300001fa7983 */ /* 0x001f280000300800 */
[----:B------:R-:W4:Y:S01]  /*17520*/  LDL.LU R160, [R1+0x954] ;  /* 0x0009540001a07983 */ /* 0x000f220000300800 */
[----:B------:R-:W-:-:S03]  /*17530*/  IADD3 R234, P3, R234, R23, RZ ;  /* 0x00000017eaea7210 */ /* 0x000fc60007f7e0ff */
        /* <DEDUP_REMOVED lines=15> */
[----:B0-----:R-:W4:Y:S01]  /*17630*/  LDL.LU R240, [R1+0x910] ;  /* 0x0009100001f07983 */ /* 0x001f220000300800 */
[----:B------:R-:W-:-:S03]  /*17640*/  IMAD.X R247, R247, 0x1, R4, P6 ;  /* 0x00000001f7f77824 */ /* 0x000fc600030e0604 */
        /* <DEDUP_REMOVED lines=8> */
[----:B--2---:R-:W-:-:S05]  /*176d0*/  IADD3 R248, P1, R248, R23, RZ ;  /* 0x00000017f8f87210 */ /* 0x004fca0007f3e0ff */
[----:B------:R0:W-:Y:S04]  /*176e0*/  STL [R1+0x940], R248 ;  /* 0x000940f801007387 */ /* 0x0001e80000100800 */
[----:B0-----:R-:W2:Y:S04]  /*176f0*/  LDL.LU R248, [R1+0x924] ;  /* 0x0009240001f87983 */ /* 0x001ea80000300800 */
[----:B------:R-:W-:Y:S04]  /*17700*/  STL [R1+0x96c], R231 ;  /* 0x00096ce701007387 */ /* 0x000fe80000100800 */
[----:B------:R-:W2:Y:S01]  /*17710*/  LDL.LU R156, [R1+0x8f8] ;  /* 0x0008f800019c7983 */ /* 0x000ea20000300800 */
[----:B---3--:R-:W-:-:S05]  /*17720*/  IMAD.X R192, R192, 0x1, R4, P2 ;  /* 0x00000001c0c07824 */ /* 0x008fca00010e0604 */
[----:B------:R0:W-:Y:S04]  /*17730*/  STL [R1+0x964], R192 ;  /* 0x000964c001007387 */ /* 0x0001e80000100800 */
[----:B0-----:R-:W3:Y:S04]  /*17740*/  LDL.LU R192, [R1+0x91c] ;  /* 0x00091c0001c07983 */ /* 0x001ee80000300800 */
[----:B------:R-:W3:Y:S04]  /*17750*/  LDL.LU R154, [R1+0x8f0] ;  /* 0x0008f000019a7983 */ /* 0x000ee80000300800 */
[----:B------:R-:W3:Y:S01]  /*17760*/  LDL.LU R231, [R1+0x914] ;  /* 0x0009140001e77983 */ /* 0x000ee20000300800 */
[----:B----4-:R-:W-:-:S05]  /*17770*/  IADD3 R193, P2, R193, R23, RZ ;  /* 0x00000017c1c17210 */ /* 0x010fca0007f5e0ff */
[----:B------:R0:W-:Y:S04]  /*17780*/  STL [R1+0x938], R193 ;  /* 0x000938c101007387 */ /* 0x0001e80000100800 */
[----:B0-----:R-:W4:Y:S01]  /*17790*/  LDL.LU R193, [R1+0x8e8] ;  /* 0x0008e80001c17983 */ /* 0x001f220000300800 */
[--C-:B------:R-:W-:Y:S01]  /*177a0*/  IMAD.X R161, R161, 0x1, R4.reuse, P3 ;  /* 0x00000001a1a17824 */ /* 0x100fe200018e0604 */
        /* <DEDUP_REMOVED lines=11> */
[----:B0-----:R-:W4:Y:S04]  /*17860*/  LDL.LU R234, [R1+0x8e0] ;  /* 0x0008e00001ea7983 */ /* 0x001f280000300800 */
[----:B------:R0:W-:Y:S01]  /*17870*/  STL [R1+0x94c], R153 ;  /* 0x00094c9901007387 */ /* 0x0001e20000100800 */
[----:B------:R-:W-:-:S03]  /*17880*/  IMAD.X R238, R238, 0x1, R4, P6 ;  /* 0x00000001eeee7824 */ /* 0x000fc600030e0604 */
[----:B-1----:R-:W4:Y:S01]  /*17890*/  LDL.LU R155, [R1+0x904] ;  /* 0x00090400019b7983 */ /* 0x002f220000300800 */
[----:B------:R-:W-:-:S03]  /*178a0*/  IADD3 R159, P6, R159, R23, RZ ;  /* 0x000000179f9f7210 */ /* 0x000fc60007fde0ff */
[----:B0-----:R-:W4:Y:S04]  /*178b0*/  LDL.LU R153, [R1+0x8d8] ;  /* 0x0008d80001997983 */ /* 0x001f280000300800 */
[----:B------:R0:W-:Y:S01]  /*178c0*/  STL [R1+0x944], R238 ;  /* 0x000944ee01007387 */ /* 0x0001e20000100800 */
[----:B------:R-:W-:-:S03]  /*178d0*/  IMAD.X R158, R158, 0x1, R4, P1 ;  /* 0x000000019e9e7824 */ /* 0x000fc600008e0604 */
[----:B0-----:R-:W4:Y:S01]  /*178e0*/  LDL.LU R238, [R1+0x8fc] ;  /* 0x0008fc0001ee7983 */ /* 0x001f220000300800 */
[----:B------:R-:W-:Y:S01]  /*178f0*/  IADD3 R240, P1, R240, R23, RZ ;  /* 0x00000017f0f07210 */ /* 0x000fe20007f3e0ff */
[----:B------:R-:W-:-:S04]  /*17900*/  IMAD.X R157, R157, 0x1, R4, P2 ;  /* 0x000000019d9d7824 */ /* 0x000fc800010e0604 */
[----:B------:R0:W-:Y:S04]  /*17910*/  STL [R1+0x910], R240 ;  /* 0x000910f001007387 */ /* 0x0001e80000100800 */
[----:B------:R-:W-:Y:S04]  /*17920*/  STL [R1+0x918], R159 ;  /* 0x0009189f01007387 */ /* 0x000fe80000100800 */
[----:B0-----:R-:W4:Y:S01]  /*17930*/  LDL.LU R240, [R1+0x8d0] ;  /* 0x0008d00001f07983 */ /* 0x001f220000300800 */
[----:B------:R-:W-:-:S03]  /*17940*/  IADD3 R247, P2, R247, R23, RZ ;  /* 0x00000017f7f77210 */ /* 0x000fc60007f5e0ff */
[----:B------:R-:W-:Y:S01]  /*17950*/  STL [R1+0x93c], R158 ;  /* 0x00093c9e01007387 */ /* 0x000fe20000100800 */
[----:B------:R-:W-:-:S03]  /*17960*/  IMAD.X R228, R228, 0x1, R4, P3 ;  /* 0x00000001e4e47824 */ /* 0x000fc600018e0604 */
[----:B------:R0:W-:Y:S04]  /*17970*/  STL [R1+0x908], R247 ;  /* 0x000908f701007387 */ /* 0x0001e80000100800 */
[----:B0-----:R-:W4:Y:S01]  /*17980*/  LDL.LU R247, [R1+0x8f4] ;  /* 0x0008f40001f77983 */ /* 0x001f220000300800 */
[----:B------:R-:W-:-:S03]  /*17990*/  IADD3 R244, P3, R244, R23, RZ ;  /* 0x00000017f4f47210 */ /* 0x000fc60007f7e0ff */
[----:B------:R-:W-:Y:S04]  /*179a0*/  STL [R1+0x934], R157 ;  /* 0x0009349d01007387 */ /* 0x000fe80000100800 */
[----:B------:R0:W-:Y:S04]  /*179b0*/  STL [R1+0x92c], R228 ;  /* 0x00092ce401007387 */ /* 0x0001e80000100800 */
[----:B0-----:R-:W4:Y:S04]  /*179c0*/  LDL.LU R228, [R1+0x8c8] ;  /* 0x0008c80001e47983 */ /* 0x001f280000300800 */
[----:B------:R0:W-:Y:S04]  /*179d0*/  STL [R1+0x900], R244 ;  /* 0x000900f401007387 */ /* 0x0001e80000100800 */
[----:B0-----:R-:W4:Y:S01]  /*179e0*/  LDL.LU R244, [R1+0x8ec] ;  /* 0x0008ec0001f47983 */ /* 0x001f220000300800 */
[----:B--2---:R-:W-:-:S05]  /*179f0*/  IMAD.X R248, R248, 0x1, R4, P4 ;  /* 0x00000001f8f87824 */ /* 0x004fca00020e0604 */
[----:B------:R0:W-:Y:S01]  /*17a00*/  STL [R1+0x924], R248 ;  /* 0x000924f801007387 */ /* 0x0001e20000100800 */
[----:B------:R-:W-:-:S03]  /*17a10*/  IADD3 R156, P4, R156, R23, RZ ;  /* 0x000000179c9c7210 */ /* 0x000fc60007f9e0ff */
[----:B0-----:R-:W2:Y:S01]  /*17a20*/  LDL.LU R248, [R1+0x8c0] ;  /* 0x0008c00001f87983 */ /* 0x001ea20000300800 */
[----:B---3--:R-:W-:Y:S01]  /*17a30*/  IMAD.X R192, R192, 0x1, R4, P5 ;  /* 0x00000001c0c07824 */ /* 0x008fe200028e0604 */
[----:B------:R-:W-:-:S04]  /*17a40*/  IADD3 R154, P5, R154, R23, RZ ;  /* 0x000000179a9a7210 */ /* 0x000fc80007fbe0ff */
[----:B------:R0:W-:Y:S01]  /*17a50*/  STL [R1+0x91c], R192 ;  /* 0x00091cc001007387 */ /* 0x0001e20000100800 */
[----:B------:R-:W-:-:S03]  /*17a60*/  IMAD.X R231, R231, 0x1, R4, P6 ;  /* 0x00000001e7e77824 */ /* 0x000fc600030e0604 */
[----:B0-----:R-:W3:Y:S04]  /*17a70*/  LDL.LU R192, [R1+0x8e4] ;  /* 0x0008e40001c07983 */ /* 0x001ee80000300800 */
[----:B------:R-:W-:Y:S04]  /*17a80*/  STL [R1+0x8f8], R156 ;  /* 0x0008f89c01007387 */ /* 0x000fe80000100800 */
[----:B------:R-:W3:Y:S01]  /*17a90*/  LDL.LU R161, [R1+0x8b8] ;  /* 0x0008b80001a17983 */ /* 0x000ee20000300800 */
[----:B----4-:R-:W-:-:S03]  /*17aa0*/  IADD3 R193, P6, R193, R23, RZ ;  /* 0x00000017c1c17210 */ /* 0x010fc60007fde0ff */
[----:B------:R-:W-:Y:S04]  /*17ab0*/  STL [R1+0x8f0], R154 ;  /* 0x0008f09a01007387 */ /* 0x000fe80000100800 */
[----:B------:R0:W-:Y:S04]  /*17ac0*/  STL [R1+0x8e8], R193 ;  /* 0x0008e8c101007387 */ /* 0x0001e80000100800 */
[----:B------:R1:W-:Y:S04]  /*17ad0*/  STL [R1+0x914], R231 ;  /* 0x000914e701007387 */ /* 0x0003e80000100800 */
[----:B0-----:R-:W4:Y:S04]  /*17ae0*/  LDL.LU R193, [R1+0x8dc] ;  /* 0x0008dc0001c17983 */ /* 0x001f280000300800 */
[----:B------:R-:W4:Y:S04]  /*17af0*/  LDL.LU R160, [R1+0x8b0] ;  /* 0x0008b00001a07983 */ /* 0x000f280000300800 */
[----:B------:R-:W4:Y:S01]  /*17b00*/  LDL.LU R154, [R1+0x8d4] ;  /* 0x0008d400019a7983 */ /* 0x000f220000300800 */
[----:B------:R-:W-:-:S03]  /*17b10*/  IMAD.X R250, R250, 0x1, R4, P1 ;  /* 0x00000001fafa7824 */ /* 0x000fc600008e0604 */
        /* <DEDUP_REMOVED lines=14> */
[----:B0-----:R-:W4:Y:S04]  /*17c00*/  LDL.LU R238, [R1+0x8bc] ;  /* 0x0008bc0001ee7983 */ /* 0x001f280000300800 */
[----:B------:R-:W4:Y:S01]  /*17c10*/  LDL.LU R157, [R1+0x890] ;  /* 0x00089000019d7983 */ /* 0x000f220000300800 */
[----:B------:R-:W-:-:S05]  /*17c20*/  IADD3 R240, P3, R240, R23, RZ ;  /* 0x00000017f0f07210 */ /* 0x000fca0007f7e0ff */
[----:B------:R0:W-:Y:S04]  /*17c30*/  STL [R1+0x8d0], R240 ;  /* 0x0008d0f001007387 */ /* 0x0001e80000100800 */
[----:B0-----:R-:W4:Y:S01]  /*17c40*/  LDL.LU R240, [R1+0x8b4] ;  /* 0x0008b40001f07983 */ /* 0x001f220000300800 */
[----:B------:R-:W-:-:S03]  /*17c50*/  IMAD.X R247, R247, 0x1, R4, P4 ;  /* 0x00000001f7f77824 */ /* 0x000fc600020e0604 */
[----:B------:R-:W4:Y:S04]  /*17c60*/  LDL.LU R153, [R1+0x888] ;  /* 0x0008880001997983 */ /* 0x000f280000300800 */
[----:B------:R0:W-:Y:S04]  /*17c70*/  STL [R1+0x8f4], R247 ;  /* 0x0008f4f701007387 */ /* 0x0001e80000100800 */
[----:B0-----:R-:W4:Y:S01]  /*17c80*/  LDL.LU R247, [R1+0x8ac] ;  /* 0x0008ac0001f77983 */ /* 0x001f220000300800 */
[----:B------:R-:W-:Y:S01]  /*17c90*/  IADD3 R228, P4, R228, R23, RZ ;  /* 0x00000017e4e47210 */ /* 0x000fe20007f9e0ff */
[----:B------:R-:W-:-:S05]  /*17ca0*/  IMAD.X R244, R244, 0x1, R4, P5 ;  /* 0x00000001f4f47824 */ /* 0x000fca00028e0604 */
[----:B------:R0:W-:Y:S04]  /*17cb0*/  STL [R1+0x8ec], R244 ;  /* 0x0008ecf401007387 */ /* 0x0001e80000100800 */
[----:B0-----:R-:W4:Y:S04]  /*17cc0*/  LDL.LU R244, [R1+0x880] ;  /* 0x0008800001f47983 */ /* 0x001f280000300800 */
[----:B------:R-:W-:Y:S04]  /*17cd0*/  STL [R1+0x8c8], R228 ;  /* 0x0008c8e401007387 */ /* 0x000fe80000100800 */
[----:B------:R-:W4:Y:S01]  /*17ce0*/  LDL.LU R156, [R1+0x8a4] ;  /* 0x0008a400019c7983 */ /* 0x000f220000300800 */
[----:B--2---:R-:W-:-:S05]  /*17cf0*/  IADD3 R248, P5, R248, R23, RZ ;  /* 0x00000017f8f87210 */ /* 0x004fca0007fbe0ff */
[----:B------:R0:W-:Y:S04]  /*17d00*/  STL [R1+0x8c0], R248 ;  /* 0x0008c0f801007387 */ /* 0x0001e80000100800 */
[----:B0-----:R-:W2:Y:S04]  /*17d10*/  LDL.LU R248, [R1+0x878] ;  /* 0x0008780001f87983 */ /* 0x001ea80000300800 */
[----:B------:R-:W2:Y:S04]  /*17d20*/  LDL.LU R155, [R1+0x89c] ;  /* 0x00089c00019b7983 */ /* 0x000ea80000300800 */
[----:B------:R-:W2:Y:S01]  /*17d30*/  LDL.LU R228, [R1+0x870] ;  /* 0x0008700001e47983 */ /* 0x000ea20000300800 */
[----:B---3--:R-:W-:-:S05]  /*17d40*/  IMAD.X R192, R192, 0x1, R4, P6 ;  /* 0x00000001c0c07824 */ /* 0x008fca00030e0604 */
[----:B------:R0:W-:Y:S04]  /*17d50*/  STL [R1+0x8e4], R192 ;  /* 0x0008e4c001007387 */ /* 0x0001e80000100800 */
[----:B0-----:R-:W3:Y:S01]  /*17d60*/  LDL.LU R192, [R1+0x894] ;  /* 0x0008940001c07983 */ /* 0x001ee20000300800 */
[----:B----4-:R-:W-:-:S05]  /*17d70*/  IMAD.X R193, R193, 0x1, R4, P1 ;  /* 0x00000001c1c17824 */ /* 0x010fca00008e0604 */
[----:B------:R0:W-:Y:S04]  /*17d80*/  STL [R1+0x8dc], R193 ;  /* 0x0008dcc101007387 */ /* 0x0001e80000100800 */
[----:B0-----:R-:W4:Y:S01]  /*17d90*/  LDL.LU R193, [R1+0x868] ;  /* 0x0008680001c17983 */ /* 0x001f220000300800 */
[-C--:B------:R-:W-:Y:S02]  /*17da0*/  IADD3 R161, P6, R161, R23.reuse, RZ ;  /* 0x00000017a1a17210 */ /* 0x080fe40007fde0ff */
[-C--:B------:R-:W-:Y:S01]  /*17db0*/  IADD3 R160, P1, R160, R23.reuse, RZ ;  /* 0x00000017a0a07210 */ /* 0x080fe20007f3e0ff */
[--C-:B------:R-:W-:Y:S01]  /*17dc0*/  IMAD.X R154, R154, 0x1, R4.reuse, P2 ;  /* 0x000000019a9a7824 */ /* 0x100fe200010e0604 */
[----:B------:R-:W-:Y:S01]  /*17dd0*/  IADD3 R231, P2, R231, R23, RZ ;  /* 0x00000017e7e77210 */ /* 0x000fe20007f5e0ff */
[----:B------:R-:W-:Y:S01]  /*17de0*/  STL [R1+0x8b8], R161 ;  /* 0x0008b8a101007387 */ /* 0x000fe20000100800 */
[----:B------:R-:W-:-:S03]  /*17df0*/  IMAD.X R250, R250, 0x1, R4, P3 ;  /* 0x00000001fafa7824 */ /* 0x000fc600018e0604 */
[----:B------:R-:W-:Y:S04]  /*17e00*/  STL [R1+0x8b0], R160 ;  /* 0x0008b0a001007387 */ /* 0x000fe80000100800 */
[----:B------:R0:W-:Y:S04]  /*17e10*/  STL [R1+0x8cc], R250 ;  /* 0x0008ccfa01007387 */ /* 0x0001e80000100800 */
[----:B------:R1:W-:Y:S04]  /*17e20*/  STL [R1+0x8d4], R154 ;  /* 0x0008d49a01007387 */ /* 0x0003e80000100800 */
[----:B0-----:R-:W4:Y:S04]  /*17e30*/  LDL.LU R250, [R1+0x88c] ;  /* 0x00088c0001fa7983 */ /* 0x001f280000300800 */
[----:B------:R0:W-:Y:S04]  /*17e40*/  STL [R1+0x8a8], R231 ;  /* 0x0008a8e701007387 */ /* 0x0001e80000100800 */
[----:B-1----:R-:W4:Y:S01]  /*17e50*/  LDL.LU R154, [R1+0x860] ;  /* 0x00086000019a7983 */ /* 0x002f220000300800 */
[----:B------:R-:W-:-:S03]  /*17e60*/  IADD3 R234, P3, R234, R23, RZ ;  /* 0x00000017eaea7210 */ /* 0x000fc60007f7e0ff */
[----:B0-----:R-:W4:Y:S01]  /*17e70*/  LDL.LU R231, [R1+0x884] ;  /* 0x0008840001e77983 */ /* 0x001f220000300800 */
[----:B------:R-:W-:-:S03]  /*17e80*/  IMAD.X R159, R159, 0x1, R4, P4 ;  /* 0x000000019f9f7824 */ /* 0x000fc600020e0604 */
        /* <DEDUP_REMOVED lines=12> */
[----:B0-----:R-:W4:Y:S01]  /*17f50*/  LDL.LU R240, [R1+0x850] ;  /* 0x0008500001f07983 */ /* 0x001f220000300800 */
        /* <DEDUP_REMOVED lines=10> */
[----:B--2---:R-:W-:Y:S01]  /*18000*/  IADD3 R248, P2, R248, R23, RZ ;  /* 0x00000017f8f87210 */ /* 0x004fe20007f5e0ff */
[----:B------:R-:W-:-:S04]  /*18010*/  IMAD.X R155, R155, 0x1, R4, P3 ;  /* 0x000000019b9b7824 */ /* 0x000fc800018e0604 */
[----:B------:R0:W-:Y:S01]  /*18020*/  STL [R1+0x878], R248 ;  /* 0x000878f801007387 */ /* 0x0001e20000100800 */
[----:B------:R-:W-:-:S03]  /*18030*/  IADD3 R228, P3, R228, R23, RZ ;  /* 0x00000017e4e47210 */ /* 0x000fc60007f7e0ff */
[----:B0-----:R-:W2:Y:S04]  /*18040*/  LDL.LU R248, [R1+0x840] ;  /* 0x0008400001f87983 */ /* 0x001ea80000300800 */
[----:B------:R-:W-:Y:S04]  /*18050*/  STL [R1+0x8a4], R156 ;  /* 0x0008a49c01007387 */ /* 0x000fe80000100800 */
[----:B------:R-:W2:Y:S04]  /*18060*/  LDL.LU R161, [R1+0x864] ;  /* 0x0008640001a17983 */ /* 0x000ea80000300800 */
[----:B------:R-:W-:Y:S01]  /*18070*/  STL [R1+0x89c], R155 ;  /* 0x00089c9b01007387 */ /* 0x000fe20000100800 */
[----:B---3--:R-:W-:-:S05]  /*18080*/  IMAD.X R192, R192, 0x1, R4, P4 ;  /* 0x00000001c0c07824 */ /* 0x008fca00020e0604 */
[----:B------:R0:W-:Y:S04]  /*18090*/  STL [R1+0x894], R192 ;  /* 0x000894c001007387 */ /* 0x0001e80000100800 */
[----:B------:R1:W-:Y:S04]  /*180a0*/  STL [R1+0x870], R228 ;  /* 0x000870e401007387 */ /* 0x0003e80000100800 */
[----:B0-----:R-:W3:Y:S04]  /*180b0*/  LDL.LU R192, [R1+0x838] ;  /* 0x0008380001c07983 */ /* 0x001ee80000300800 */
[----:B------:R-:W3:Y:S04]  /*180c0*/  LDL.LU R160, [R1+0x85c] ;  /* 0x00085c0001a07983 */ /* 0x000ee80000300800 */
[----:B------:R-:W3:Y:S04]  /*180d0*/  LDL.LU R155, [R1+0x830] ;  /* 0x00083000019b7983 */ /* 0x000ee80000300800 */
[----:B-1----:R-:W3:Y:S01]  /*180e0*/  LDL.LU R228, [R1+0x854] ;  /* 0x0008540001e47983 */ /* 0x002ee20000300800 */
[----:B----4-:R-:W-:-:S05]  /*180f0*/  IADD3 R193, P4, R193, R23, RZ ;  /* 0x00000017c1c17210 */ /* 0x010fca0007f9e0ff */
        /* <DEDUP_REMOVED lines=15> */
[----:B------:R-:W-:-:S05]  /*181f0*/  IMAD.X R238, R238, 0x1, R4, P1 ;  /* 0x00000001eeee7824 */ /* 0x000fca00008e0604 */
[----:B------:R0:W-:Y:S04]  /*18200*/  STL [R1+0x87c], R238 ;  /* 0x00087cee01007387 */ /* 0x0001e80000100800 */
[----:B0-----:R-:W4:Y:S04]  /*18210*/  LDL.LU R238, [R1+0x810] ;  /* 0x0008100001ee7983 */ /* 0x001f280000300800 */
[----:B------:R-:W4:Y:S01]  /*18220*/  LDL.LU R231, [R1+0x834] ;  /* 0x0008340001e77983 */ /* 0x000f220000300800 */
[----:B------:R-:W-:-:S05]  /*18230*/  IADD3 R240, P1, R240, R23, RZ ;  /* 0x00000017f0f07210 */ /* 0x000fca0007f3e0ff */
[----:B------:R0:W-:Y:S04]  /*18240*/  STL [R1+0x850], R240 ;  /* 0x000850f001007387 */ /* 0x0001e80000100800 */
[----:B0-----:R-:W4:Y:S01]  /*18250*/  LDL.LU R240, [R1+0x808] ;  /* 0x0008080001f07983 */ /* 0x001f220000300800 */
[----:B------:R-:W-:Y:S01]  /*18260*/  IMAD.X R153, R153, 0x1, R4, P2 ;  /* 0x0000000199997824 */ /* 0x000fe200010e0604 */
[----:B------:R-:W-:-:S05]  /*18270*/  IADD3 R247, P2, R247, R23, RZ ;  /* 0x00000017f7f77210 */ /* 0x000fca0007f5e0ff */
[----:B------:R0:W-:Y:S04]  /*18280*/  STL [R1+0x848], R247 ;  /* 0x000848f701007387 */ /* 0x0001e80000100800 */
[----:B0-----:R-:W4:Y:S01]  /*18290*/  LDL.LU R247, [R1+0x82c] ;  /* 0x00082c0001f77983 */ /* 0x001f220000300800 */
[----:B------:R-:W-:-:S03]  /*182a0*/  IMAD.X R244, R244, 0x1, R4, P3 ;  /* 0x00000001f4f47824 */ /* 0x000fc600018e0604 */
[----:B------:R-:W-:Y:S04]  /*182b0*/  STL [R1+0x874], R153 ;  /* 0x0008749901007387 */ /* 0x000fe80000100800 */
[----:B------:R-:W4:Y:S04]  /*182c0*/  LDL.LU R156, [R1+0x800] ;  /* 0x00080000019c7983 */ /* 0x000f280000300800 */
[----:B------:R0:W-:Y:S04]  /*182d0*/  STL [R1+0x86c], R244 ;  /* 0x00086cf401007387 */ /* 0x0001e80000100800 */
[----:B0-----:R-:W4:Y:S04]  /*182e0*/  LDL.LU R244, [R1+0x824] ;  /* 0x0008240001f47983 */ /* 0x001f280000300800 */
[----:B------:R-:W4:Y:S04]  /*182f0*/  LDL.LU R154, [R1+0x7f8] ;  /* 0x0007f800019a7983 */ /* 0x000f280000300800 */
[----:B------:R-:W4:Y:S01]  /*18300*/  LDL.LU R153, [R1+0x81c] ;  /* 0x00081c0001997983 */ /* 0x000f220000300800 */
[----:B--2---:R-:W-:-:S05]  /*18310*/  IADD3 R248, P3, R248, R23, RZ ;  /* 0x00000017f8f87210 */ /* 0x004fca0007f7e0ff */
[----:B------:R0:W-:Y:S01]  /*18320*/  STL [R1+0x840], R248 ;  /* 0x000840f801007387 */ /* 0x0001e20000100800 */
[----:B------:R-:W-:-:S03]  /*18330*/  IMAD.X R161, R161, 0x1, R4, P4 ;  /* 0x00000001a1a17824 */ /* 0x000fc600020e0604 */
[----:B0-----:R-:W2:Y:S01]  /*18340*/  LDL.LU R248, [R1+0x7f0] ;  /* 0x0007f00001f87983 */ /* 0x001ea20000300800 */
[----:B---3--:R-:W-:Y:S01]  /*18350*/  IADD3 R192, P4, R192, R23, RZ ;  /* 0x00000017c0c07210 */ /* 0x008fe20007f9e0ff */
[----:B------:R-:W-:-:S04]  /*18360*/  IMAD.X R160, R160, 0x1, R4, P5 ;  /* 0x00000001a0a07824 */ /* 0x000fc800028e0604 */
[----:B------:R0:W-:Y:S01]  /*18370*/  STL [R1+0x838], R192 ;  /* 0x000838c001007387 */ /* 0x0001e20000100800 */
[-C--:B------:R-:W-:Y:S01]  /*18380*/  IADD3 R155, P5, R155, R23.reuse, RZ ;  /* 0x000000179b9b7210 */ /* 0x080fe20007fbe0ff */
[----:B------:R-:W-:Y:S02]  /*18390*/  IMAD.X R228, R228, 0x1, R4, P6 ;  /* 0x00000001e4e47824 */ /* 0x000fe400030e0604 */
[----:B0-----:R-:W3:Y:S04]  /*183a0*/  LDL.LU R192, [R1+0x814] ;  /* 0x0008140001c07983 */ /* 0x001ee80000300800 */
[----:B------:R-:W-:Y:S04]  /*183b0*/  STL [R1+0x864], R161 ;  /* 0x000864a101007387 */ /* 0x000fe80000100800 */
[----:B------:R-:W-:Y:S01]  /*183c0*/  STL [R1+0x85c], R160 ;  /* 0x00085ca001007387 */ /* 0x000fe20000100800 */
[----:B----4-:R-:W-:-:S05]  /*183d0*/  IADD3 R193, P6, R193, R23, RZ ;  /* 0x00000017c1c17210 */ /* 0x010fca0007fde0ff */
[----:B------:R0:W-:Y:S04]  /*183e0*/  STL [R1+0x828], R193 ;  /* 0x000828c101007387 */ /* 0x0001e80000100800 */
[----:B------:R1:W-:Y:S04]  /*183f0*/  STL [R1+0x830], R155 ;  /* 0x0008309b01007387 */ /* 0x0003e80000100800 */
[----:B0-----:R-:W4:Y:S04]  /*18400*/  LDL.LU R193, [R1+0x7e8] ;  /* 0x0007e80001c17983 */ /* 0x001f280000300800 */
[----:B------:R0:W-:Y:S04]  /*18410*/  STL [R1+0x854], R228 ;  /* 0x000854e401007387 */ /* 0x0001e80000100800 */
[----:B-1----:R-:W4:Y:S01]  /*18420*/  LDL.LU R155, [R1+0x80c] ;  /* 0x00080c00019b7983 */ /* 0x002f220000300800 */
[----:B------:R-:W-:-:S03]  /*18430*/  IMAD.X R250, R250, 0x1, R4, P1 ;  /* 0x00000001fafa7824 */ /* 0x000fc600008e0604 */
[----:B0-----:R-:W4:Y:S01]  /*18440*/  LDL.LU R228, [R1+0x7e0] ;  /* 0x0007e00001e47983 */ /* 0x001f220000300800 */
[----:B------:R-:W-:-:S03]  /*18450*/  IADD3 R159, P1, R159, R23, RZ ;  /* 0x000000179f9f7210 */ /* 0x000fc60007f3e0ff */
[----:B------:R0:W-:Y:S01]  /*18460*/  STL [R1+0x84c], R250 ;  /* 0x00084cfa01007387 */ /* 0x0001e20000100800 */
[----:B------:R-:W-:-:S03]  /*18470*/  IMAD.X R158, R158, 0x1, R4, P2 ;  /* 0x000000019e9e7824 */ /* 0x000fc600010e0604 */
[----:B0-----:R-:W4:Y:S01]  /*18480*/  LDL.LU R250, [R1+0x804] ;  /* 0x0008040001fa7983 */ /* 0x001f220000300800 */
[----:B------:R-:W-:Y:S01]  /*18490*/  IADD3 R234, P2, R234, R23, RZ ;  /* 0x00000017eaea7210 */ /* 0x000fe20007f5e0ff */
[----:B------:R-:W-:-:S04]  /*184a0*/  IMAD.X R157, R157, 0x1, R4, P3 ;  /* 0x000000019d9d7824 */ /* 0x000fc800018e0604 */
[----:B------:R0:W-:Y:S04]  /*184b0*/  STL [R1+0x818], R234 ;  /* 0x000818ea01007387 */ /* 0x0001e80000100800 */
[----:B------:R-:W-:Y:S04]  /*184c0*/  STL [R1+0x820], R159 ;  /* 0x0008209f01007387 */ /* 0x000fe80000100800 */
[----:B0-----:R-:W4:Y:S04]  /*184d0*/  LDL.LU R234, [R1+0x7d8] ;  /* 0x0007d80001ea7983 */ /* 0x001f280000300800 */
[----:B------:R-:W-:Y:S01]  /*184e0*/  STL [R1+0x844], R158 ;  /* 0x0008449e01007387 */ /* 0x000fe20000100800 */
[----:B------:R-:W-:Y:S01]  /*184f0*/  IADD3 R238, P3, R238, R23, RZ ;  /* 0x00000017eeee7210 */ /* 0x000fe20007f7e0ff */
[----:B------:R-:W-:-:S04]  /*18500*/  IMAD.X R231, R231, 0x1, R4, P4 ;  /* 0x00000001e7e77824 */ /* 0x000fc800020e0604 */
[----:B------:R0:W-:Y:S04]  /*18510*/  STL [R1+0x810], R238 ;  /* 0x000810ee01007387 */ /* 0x0001e80000100800 */
[----:B0-----:R-:W4:Y:S04]  /*18520*/  LDL.LU R238, [R1+0x7fc] ;  /* 0x0007fc0001ee7983 */ /* 0x001f280000300800 */
[----:B------:R-:W-:Y:S01]  /*18530*/  STL [R1+0x83c], R157 ;  /* 0x00083c9d01007387 */ /* 0x000fe20000100800 */
[----:B------:R-:W-:-:S03]  /*18540*/  IADD3 R240, P4, R240, R23, RZ ;  /* 0x00000017f0f07210 */ /* 0x000fc60007f9e0ff */
        /* <DEDUP_REMOVED lines=13> */
[----:B------:R-:W-:Y:S04]  /*18620*/  STL [R1+0x800], R156 ;  /* 0x0008009c01007387 */ /* 0x000fe80000100800 */
[----:B------:R-:W4:Y:S04]  /*18630*/  LDL.LU R161, [R1+0x7c0] ;  /* 0x0007c00001a17983 */ /* 0x000f280000300800 */
[----:B------:R-:W-:Y:S01]  /*18640*/  STL [R1+0x7f8], R154 ;  /* 0x0007f89a01007387 */ /* 0x000fe20000100800 */
[----:B--2---:R-:W-:-:S05]  /*18650*/  IADD3 R248, P1, R248, R23, RZ ;  /* 0x00000017f8f87210 */ /* 0x004fca0007f3e0ff */
[----:B------:R0:W-:Y:S04]  /*18660*/  STL [R1+0x7f0], R248 ;  /* 0x0007f0f801007387 */ /* 0x0001e80000100800 */
[----:B------:R1:W-:Y:S04]  /*18670*/  STL [R1+0x81c], R153 ;  /* 0x00081c9901007387 */ /* 0x0003e80000100800 */
[----:B0-----:R-:W2:Y:S04]  /*18680*/  LDL.LU R248, [R1+0x7e4] ;  /* 0x0007e40001f87983 */ /* 0x001ea80000300800 */
[----:B------:R-:W2:Y:S04]  /*18690*/  LDL.LU R160, [R1+0x7b8] ;  /* 0x0007b80001a07983 */ /* 0x000ea80000300800 */
[----:B------:R-:W2:Y:S04]  /*186a0*/  LDL.LU R154, [R1+0x7dc] ;  /* 0x0007dc00019a7983 */ /* 0x000ea80000300800 */
[----:B-1----:R-:W2:Y:S01]  /*186b0*/  LDL.LU R153, [R1+0x7b0] ;  /* 0x0007b00001997983 */ /* 0x002ea20000300800 */
[----:B---3--:R-:W-:-:S05]  /*186c0*/  IADD3.X R192, R192, R4, RZ, P2, !PT ;  /* 0x00000004c0c07210 */ /* 0x008fca00017fe4ff */
[----:B------:R0:W-:Y:S04]  /*186d0*/  STL [R1+0x814], R192 ;  /* 0x000814c001007387 */ /* 0x0001e80000100800 */
[----:B0-----:R-:W3:Y:S01]  /*186e0*/  LDL.LU R192, [R1+0x7d4] ;  /* 0x0007d40001c07983 */ /* 0x001ee20000300800 */
[----:B----4-:R-:W-:-:S05]  /*186f0*/  IADD3 R193, P2, R193, R23, RZ ;  /* 0x00000017c1c17210 */ /* 0x010fca0007f5e0ff */
[----:B------:R0:W-:Y:S04]  /*18700*/  STL [R1+0x7e8], R193 ;  /* 0x0007e8c101007387 */ /* 0x0001e80000100800 */
[----:B0-----:R-:W4:Y:S01]  /*18710*/  LDL.LU R193, [R1+0x7a8] ;  /* 0x0007a80001c17983 */ /* 0x001f220000300800 */
[--C-:B------:R-:W-:Y:S01]  /*18720*/  IMAD.X R155, R155, 0x1, R4.reuse, P3 ;  /* 0x000000019b9b7824 */ /* 0x100fe200018e0604 */
[----:B------:R-:W-:Y:S02]  /*18730*/  IADD3 R228, P3, R228, R23, RZ ;  /* 0x00000017e4e47210 */ /* 0x000fe40007f7e0ff */
        /* <DEDUP_REMOVED lines=10> */
[----:B0-----:R-:W4:Y:S04]  /*187e0*/  LDL.LU R234, [R1+0x7bc] ;  /* 0x0007bc0001ea7983 */ /* 0x001f280000300800 */
[----:B------:R-:W4:Y:S01]  /*187f0*/  LDL.LU R228, [R1+0x790] ;  /* 0x0007900001e47983 */ /* 0x000f220000300800 */
[----:B------:R-:W-:-:S05]  /*18800*/  IMAD.X R238, R238, 0x1, R4, P5 ;  /* 0x00000001eeee7824 */ /* 0x000fca00028e0604 */
[----:B------:R0:W-:Y:S04]  /*18810*/  STL [R1+0x7fc], R238 ;  /* 0x0007fcee01007387 */ /* 0x0001e80000100800 */
[----:B0-----:R-:W4:Y:S01]  /*18820*/  LDL.LU R238, [R1+0x7b4] ;  /* 0x0007b40001ee7983 */ /* 0x001f220000300800 */
[----:B------:R-:W-:Y:S01]  /*18830*/  IADD3 R231, P5, R231, R23, RZ ;  /* 0x00000017e7e77210 */ /* 0x000fe20007fbe0ff */
[----:B------:R-:W-:-:S05]  /*18840*/  IMAD.X R240, R240, 0x1, R4, P6 ;  /* 0x00000001f0f07824 */ /* 0x000fca00030e0604 */
[----:B------:R0:W-:Y:S04]  /*18850*/  STL [R1+0x7f4], R240 ;  /* 0x0007f4f001007387 */ /* 0x0001e80000100800 */
[----:B0-----:R-:W4:Y:S04]  /*18860*/  LDL.LU R240, [R1+0x788] ;  /* 0x0007880001f07983 */ /* 0x001f280000300800 */
[----:B------:R-:W-:Y:S01]  /*18870*/  STL [R1+0x7d0], R231 ;  /* 0x0007d0e701007387 */ /* 0x000fe20000100800 */
[----:B------:R-:W-:-:S03]  /*18880*/  IADD3 R247, P6, R247, R23, RZ ;  /* 0x00000017f7f77210 */ /* 0x000fc60007fde0ff */
[----:B------:R-:W4:Y:S04]  /*18890*/  LDL.LU R156, [R1+0x7ac] ;  /* 0x0007ac00019c7983 */ /* 0x000f280000300800 */
        /* <DEDUP_REMOVED lines=8> */
[----:B--2---:R-:W-:Y:S01]  /*18920*/  IMAD.X R248, R248, 0x1, R4, P2 ;  /* 0x00000001f8f87824 */ /* 0x004fe200010e0604 */
[----:B------:R-:W-:-:S04]  /*18930*/  IADD3 R160, P2, R160, R23, RZ ;  /* 0x00000017a0a07210 */ /* 0x000fc80007f5e0ff */
[----:B------:R0:W-:Y:S01]  /*18940*/  STL [R1+0x7e4], R248 ;  /* 0x0007e4f801007387 */ /* 0x0001e20000100800 */
[--C-:B------:R-:W-:Y:S01]  /*18950*/  IMAD.X R154, R154, 0x1, R4.reuse, P3 ;  /* 0x000000019a9a7824 */ /* 0x100fe200018e0604 */
[----:B------:R-:W-:Y:S02]  /*18960*/  IADD3 R153, P3, R153, R23, RZ ;  /* 0x0000001799997210 */ /* 0x000fe40007f7e0ff */
[----:B0-----:R-:W2:Y:S04]  /*18970*/  LDL.LU R248, [R1+0x770] ;  /* 0x0007700001f87983 */ /* 0x001ea80000300800 */
[----:B------:R-:W-:Y:S04]  /*18980*/  STL [R1+0x7c0], R161 ;  /* 0x0007c0a101007387 */ /* 0x000fe80000100800 */
[----:B------:R-:W-:Y:S01]  /*18990*/  STL [R1+0x7b8], R160 ;  /* 0x0007b8a001007387 */ /* 0x000fe20000100800 */
[----:B---3--:R-:W-:-:S05]  /*189a0*/  IMAD.X R192, R192, 0x1, R4, P4 ;  /* 0x00000001c0c07824 */ /* 0x008fca00020e0604 */
[----:B------:R0:W-:Y:S04]  /*189b0*/  STL [R1+0x7d4], R192 ;  /* 0x0007d4c001007387 */ /* 0x0001e80000100800 */
[----:B------:R1:W-:Y:S04]  /*189c0*/  STL [R1+0x7dc], R154 ;  /* 0x0007dc9a01007387 */ /* 0x0003e80000100800 */
[----:B0-----:R-:W3:Y:S04]  /*189d0*/  LDL.LU R192, [R1+0x794] ;  /* 0x0007940001c07983 */ /* 0x001ee80000300800 */
[----:B------:R0:W-:Y:S04]  /*189e0*/  STL [R1+0x7b0], R153 ;  /* 0x0007b09901007387 */ /* 0x0001e80000100800 */
[----:B-1----:R-:W3:Y:S04]  /*189f0*/  LDL.LU R154, [R1+0x768] ;  /* 0x00076800019a7983 */ /* 0x002ee80000300800 */
[----:B0-----:R-:W3:Y:S01]  /*18a00*/  LDL.LU R153, [R1+0x78c] ;  /* 0x00078c0001997983 */ /* 0x001ee20000300800 */
[----:B----4-:R-:W-:-:S05]  /*18a10*/  IADD3 R193, P4, R193, R23, RZ ;  /* 0x00000017c1c17210 */ /* 0x010fca0007f9e0ff */
[----:B------:R0:W-:Y:S04]  /*18a20*/  STL [R1+0x7a8], R193 ;  /* 0x0007a8c101007387 */ /* 0x0001e80000100800 */
[----:B0-----:R-:W4:Y:S01]  /*18a30*/  LDL.LU R193, [R1+0x760] ;  /* 0x0007600001c17983 */ /* 0x001f220000300800 */
[--C-:B------:R-:W-:Y:S01]  /*18a40*/  IMAD.X R159, R159, 0x1, R4.reuse, P5 ;  /* 0x000000019f9f7824 */ /* 0x100fe200028e0604 */
[-C--:B------:R-:W-:Y:S01]  /*18a50*/  IADD3 R158, P5, R158, R23.reuse, RZ ;  /* 0x000000179e9e7210 */ /* 0x080fe20007fbe0ff */
[----:B------:R-:W-:Y:S01]  /*18a60*/  IMAD.X R250, R250, 0x1, R4, P6 ;  /* 0x00000001fafa7824 */ /* 0x000fe200030e0604 */
[----:B------:R-:W-:-:S04]  /*18a70*/  IADD3 R157, P6, R157, R23, RZ ;  /* 0x000000179d9d7210 */ /* 0x000fc80007fde0ff */
[----:B------:R0:W-:Y:S04]  /*18a80*/  STL [R1+0x7c4], R250 ;  /* 0x0007c4fa01007387 */ /* 0x0001e80000100800 */
[----:B------:R-:W-:Y:S04]  /*18a90*/  STL [R1+0x7cc], R159 ;  /* 0x0007cc9f01007387 */ /* 0x000fe80000100800 */
[----:B0-----:R-:W4:Y:S04]  /*18aa0*/  LDL.LU R250, [R1+0x784] ;  /* 0x0007840001fa7983 */ /* 0x001f280000300800 */
[----:B------:R-:W-:Y:S01]  /*18ab0*/  STL [R1+0x7a0], R158 ;  /* 0x0007a09e01007387 */ /* 0x000fe20000100800 */
[----:B------:R-:W-:Y:S01]  /*18ac0*/  IMAD.X R234, R234, 0x1, R4, P1 ;  /* 0x00000001eaea7824 */ /* 0x000fe200008e0604 */
[----:B------:R-:W-:-:S04]  /*18ad0*/  IADD3 R228, P1, R228, R23, RZ ;  /* 0x00000017e4e47210 */ /* 0x000fc80007f3e0ff */
[----:B------:R0:W-:Y:S04]  /*18ae0*/  STL [R1+0x7bc], R234 ;  /* 0x0007bcea01007387 */ /* 0x0001e80000100800 */
[----:B0-----:R-:W4:Y:S04]  /*18af0*/  LDL.LU R234, [R1+0x758] ;  /* 0x0007580001ea7983 */ /* 0x001f280000300800 */
[----:B------:R-:W-:Y:S04]  /*18b00*/  STL [R1+0x798], R157 ;  /* 0x0007989d01007387 */ /* 0x000fe80000100800 */
[----:B------:R0:W-:Y:S01]  /*18b10*/  STL [R1+0x790], R228 ;  /* 0x000790e401007387 */ /* 0x0001e20000100800 */
[----:B------:R-:W-:-:S03]  /*18b20*/  IMAD.X R238, R238, 0x1, R4, P2 ;  /* 0x00000001eeee7824 */ /* 0x000fc600010e0604 */
        /* <DEDUP_REMOVED lines=18> */
[----:B0-----:R-:W4:Y:S04]  /*18c50*/  LDL.LU R244, [R1+0x740] ;  /* 0x0007400001f47983 */ /* 0x001f280000300800 */
[----:B------:R-:W4:Y:S04]  /*18c60*/  LDL.LU R160, [R1+0x764] ;  /* 0x0007640001a07983 */ /* 0x000f280000300800 */
[----:B------:R-:W4:Y:S04]  /*18c70*/  LDL.LU R155, [R1+0x738] ;  /* 0x00073800019b7983 */ /* 0x000f280000300800 */
[----:B-1----:R-:W4:Y:S01]  /*18c80*/  LDL.LU R231, [R1+0x75c] ;  /* 0x00075c0001e77983 */ /* 0x002f220000300800 */
[----:B--2---:R-:W-:-:S05]  /*18c90*/  IADD3 R248, P5, R248, R23, RZ ;  /* 0x00000017f8f87210 */ /* 0x004fca0007fbe0ff */
[----:B------:R0:W-:Y:S04]  /*18ca0*/  STL [R1+0x770], R248 ;  /* 0x000770f801007387 */ /* 0x0001e80000100800 */
[----:B0-----:R-:W2:Y:S01]  /*18cb0*/  LDL.LU R248, [R1+0x730] ;  /* 0x0007300001f87983 */ /* 0x001ea20000300800 */
[----:B---3--:R-:W-:-:S05]  /*18cc0*/  IMAD.X R192, R192, 0x1, R4, P6 ;  /* 0x00000001c0c07824 */ /* 0x008fca00030e0604 */
[----:B------:R0:W-:Y:S01]  /*18cd0*/  STL [R1+0x794], R192 ;  /* 0x000794c001007387 */ /* 0x0001e20000100800 */
[-C--:B------:R-:W-:Y:S01]  /*18ce0*/  IADD3 R154, P6, R154, R23.reuse, RZ ;  /* 0x000000179a9a7210 */ /* 0x080fe20007fde0ff */
[----:B------:R-:W-:Y:S02]  /*18cf0*/  IMAD.X R153, R153, 0x1, R4, P1 ;  /* 0x0000000199997824 */ /* 0x000fe400008e0604 */
[----:B0-----:R-:W3:Y:S04]  /*18d00*/  LDL.LU R192, [R1+0x754] ;  /* 0x0007540001c07983 */ /* 0x001ee80000300800 */
[----:B------:R-:W3:Y:S04]  /*18d10*/  LDL.LU R159, [R1+0x728] ;  /* 0x00072800019f7983 */ /* 0x000ee80000300800 */
[----:B------:R-:W-:Y:S04]  /*18d20*/  STL [R1+0x768], R154 ;  /* 0x0007689a01007387 */ /* 0x000fe80000100800 */
[----:B------:R-:W3:Y:S01]  /*18d30*/  LDL.LU R158, [R1+0x74c] ;  /* 0x00074c00019e7983 */ /* 0x000ee20000300800 */
[----:B----4-:R-:W-:-:S03]  /*18d40*/  IADD3 R193, P1, R193, R23, RZ ;  /* 0x00000017c1c17210 */ /* 0x010fc60007f3e0ff */
        /* <DEDUP_REMOVED lines=14> */
[----:B0-----:R-:W4:Y:S04]  /*18e30*/  LDL.LU R238, [R1+0x734] ;  /* 0x0007340001ee7983 */ /* 0x001f280000300800 */
[----:B------:R-:W-:Y:S04]  /*18e40*/  STL [R1+0x77c], R228 ;  /* 0x00077ce401007387 */ /* 0x000fe80000100800 */
[----:B------:R-:W4:Y:S01]  /*18e50*/  LDL.LU R156, [R1+0x708] ;  /* 0x00070800019c7983 */ /* 0x000f220000300800 */
[----:B------:R-:W-:-:S05]  /*18e60*/  IMAD.X R240, R240, 0x1, R4, P4 ;  /* 0x00000001f0f07824 */ /* 0x000fca00020e0604 */
[----:B------:R0:W-:Y:S04]  /*18e70*/  STL [R1+0x774], R240 ;  /* 0x000774f001007387 */ /* 0x0001e80000100800 */
[----:B0-----:R-:W4:Y:S04]  /*18e80*/  LDL.LU R240, [R1+0x72c] ;  /* 0x00072c0001f07983 */ /* 0x001f280000300800 */
[----:B------:R-:W4:Y:S01]  /*18e90*/  LDL.LU R154, [R1+0x700] ;  /* 0x00070000019a7983 */ /* 0x000f220000300800 */
[----:B------:R-:W-:-:S03]  /*18ea0*/  IADD3 R247, P4, R247, R23, RZ ;  /* 0x00000017f7f77210 */ /* 0x000fc60007f9e0ff */
[----:B------:R-:W4:Y:S04]  /*18eb0*/  LDL.LU R228, [R1+0x724] ;  /* 0x0007240001e47983 */ /* 0x000f280000300800 */
[----:B------:R0:W-:Y:S01]  /*18ec0*/  STL [R1+0x748], R247 ;  /* 0x000748f701007387 */ /* 0x0001e20000100800 */
[----:B------:R-:W-:-:S03]  /*18ed0*/  IMAD.X R161, R161, 0x1, R4, P5 ;  /* 0x00000001a1a17824 */ /* 0x000fc600028e0604 */
[----:B0-----:R-:W4:Y:S01]  /*18ee0*/  LDL.LU R247, [R1+0x6f8] ;  /* 0x0006f80001f77983 */ /* 0x001f220000300800 */
[----:B------:R-:W-:Y:S01]  /*18ef0*/  IADD3 R244, P5, R244, R23, RZ ;  /* 0x00000017f4f47210 */ /* 0x000fe20007fbe0ff */
[----:B------:R-:W-:-:S04]  /*18f00*/  IMAD.X R160, R160, 0x1, R4, P6 ;  /* 0x00000001a0a07824 */ /* 0x000fc800030e0604 */
[----:B------:R0:W-:Y:S01]  /*18f10*/  STL [R1+0x740], R244 ;  /* 0x000740f401007387 */ /* 0x0001e20000100800 */
[-C--:B------:R-:W-:Y:S01]  /*18f20*/  IADD3 R155, P6, R155, R23.reuse, RZ ;  /* 0x000000179b9b7210 */ /* 0x080fe20007fde0ff */
[----:B------:R-:W-:Y:S02]  /*18f30*/  IMAD.X R231, R231, 0x1, R4, P1 ;  /* 0x00000001e7e77824 */ /* 0x000fe400008e0604 */
[----:B0-----:R-:W4:Y:S04]  /*18f40*/  LDL.LU R244, [R1+0x71c] ;  /* 0x00071c0001f47983 */ /* 0x001f280000300800 */
[----:B------:R-:W-:Y:S04]  /*18f50*/  STL [R1+0x76c], R161 ;  /* 0x00076ca101007387 */ /* 0x000fe80000100800 */
[----:B------:R-:W-:Y:S01]  /*18f60*/  STL [R1+0x764], R160 ;  /* 0x000764a001007387 */ /* 0x000fe20000100800 */
[----:B--2---:R-:W-:-:S05]  /*18f70*/  IADD3 R248, P1, R248, R23, RZ ;  /* 0x00000017f8f87210 */ /* 0x004fca0007f3e0ff */
[----:B------:R0:W-:Y:S04]  /*18f80*/  STL [R1+0x730], R248 ;  /* 0x000730f801007387 */ /* 0x0001e80000100800 */
[----:B------:R1:W-:Y:S04]  /*18f90*/  STL [R1+0x738], R155 ;  /* 0x0007389b01007387 */ /* 0x0003e80000100800 */
[----:B0-----:R-:W2:Y:S04]  /*18fa0*/  LDL.LU R248, [R1+0x6f0] ;  /* 0x0006f00001f87983 */ /* 0x001ea80000300800 */
[----:B------:R0:W-:Y:S04]  /*18fb0*/  STL [R1+0x75c], R231 ;  /* 0x00075ce701007387 */ /* 0x0001e80000100800 */
[----:B-1----:R-:W2:Y:S04]  /*18fc0*/  LDL.LU R155, [R1+0x714] ;  /* 0x00071400019b7983 */ /* 0x002ea80000300800 */
[----:B0-----:R-:W2:Y:S01]  /*18fd0*/  LDL.LU R231, [R1+0x6e8] ;  /* 0x0006e80001e77983 */ /* 0x001ea20000300800 */
[----:B---3--:R-:W-:Y:S01]  /*18fe0*/  IMAD.X R192, R192, 0x1, R4, P2 ;  /* 0x00000001c0c07824 */ /* 0x008fe200010e0604 */
[----:B------:R-:W-:-:S04]  /*18ff0*/  IADD3 R159, P2, R159, R23, RZ ;  /* 0x000000179f9f7210 */ /* 0x000fc80007f5e0ff */
[----:B------:R0:W-:Y:S01]  /*19000*/  STL [R1+0x754], R192 ;  /* 0x000754c001007387 */ /* 0x0001e20000100800 */
[----:B------:R-:W-:-:S03]  /*19010*/  IMAD.X R158, R158, 0x1, R4, P3 ;  /* 0x000000019e9e7824 */ /* 0x000fc600018e0604 */
[----:B0-----:R-:W3:Y:S01]  /*19020*/  LDL.LU R192, [R1+0x70c] ;  /* 0x00070c0001c07983 */ /* 0x001ee20000300800 */
[----:B----4-:R-:W-:-:S05]  /*19030*/  IADD3 R193, P3, R193, R23, RZ ;  /* 0x00000017c1c17210 */ /* 0x010fca0007f7e0ff */
[----:B------:R0:W-:Y:S04]  /*19040*/  STL [R1+0x720], R193 ;  /* 0x000720c101007387 */ /* 0x0001e80000100800 */
[----:B------:R-:W-:Y:S04]  /*19050*/  STL [R1+0x728], R159 ;  /* 0x0007289f01007387 */ /* 0x000fe80000100800 */
[----:B0-----:R-:W4:Y:S01]  /*19060*/  LDL.LU R193, [R1+0x6e0] ;  /* 0x0006e00001c17983 */ /* 0x001f220000300800 */
[----:B------:R-:W-:-:S03]  /*19070*/  IMAD.X R157, R157, 0x1, R4, P4 ;  /* 0x000000019d9d7824 */ /* 0x000fc600020e0604 */
[----:B------:R-:W-:Y:S01]  /*19080*/  STL [R1+0x74c], R158 ;  /* 0x00074c9e01007387 */ /* 0x000fe20000100800 */
[----:B------:R-:W-:Y:S01]  /*19090*/  IADD3 R250, P4, R250, R23, RZ ;  /* 0x00000017fafa7210 */ /* 0x000fe20007f9e0ff */
[----:B------:R-:W-:-:S04]  /*190a0*/  IMAD.X R153, R153, 0x1, R4, P5 ;  /* 0x0000000199997824 */ /* 0x000fc800028e0604 */
[----:B------:R0:W-:Y:S04]  /*190b0*/  STL [R1+0x718], R250 ;  /* 0x000718fa01007387 */ /* 0x0001e80000100800 */
[----:B0-----:R-:W4:Y:S04]  /*190c0*/  LDL.LU R250, [R1+0x704] ;  /* 0x0007040001fa7983 */ /* 0x001f280000300800 */
[----:B------:R-:W-:Y:S04]  /*190d0*/  STL [R1+0x744], R157 ;  /* 0x0007449d01007387 */ /* 0x000fe80000100800 */
[----:B------:R0:W-:Y:S01]  /*190e0*/  STL [R1+0x73c], R153 ;  /* 0x00073c9901007387 */ /* 0x0001e20000100800 */
[----:B------:R-:W-:-:S03]  /*190f0*/  IADD3 R234, P5, R234, R23, RZ ;  /* 0x00000017eaea7210 */ /* 0x000fc60007fbe0ff */
        /* <DEDUP_REMOVED lines=18> */
[----:B0-----:R-:W4:Y:S04]  /*19220*/  LDL.LU R247, [R1+0x6ec] ;  /* 0x0006ec0001f77983 */ /* 0x001f280000300800 */
[----:B------:R-:W4:Y:S01]  /*19230*/  LDL.LU R160, [R1+0x6c0] ;  /* 0x0006c00001a07983 */ /* 0x000f220000300800 */
[----:B------:R-:W-:-:S03]  /*19240*/  IMAD.X R244, R244, 0x1, R4, P3 ;  /* 0x00000001f4f47824 */ /* 0x000fc600018e0604 */
[----:B------:R-:W4:Y:S04]  /*19250*/  LDL.LU R154, [R1+0x6e4] ;  /* 0x0006e400019a7983 */ /* 0x000f280000300800 */
[----:B-1----:R-:W4:Y:S04]  /*19260*/  LDL.LU R228, [R1+0x6b8] ;  /* 0x0006b80001e47983 */ /* 0x002f280000300800 */
[----:B------:R0:W-:Y:S04]  /*19270*/  STL [R1+0x71c], R244 ;  /* 0x00071cf401007387 */ /* 0x0001e80000100800 */
[----:B0-----:R-:W4:Y:S01]  /*19280*/  LDL.LU R244, [R1+0x6dc] ;  /* 0x0006dc0001f47983 */ /* 0x001f220000300800 */
[----:B--2---:R-:W-:-:S05]  /*19290*/  IADD3 R248, P3, R248, R23, RZ ;  /* 0x00000017f8f87210 */ /* 0x004fca0007f7e0ff */
[----:B------:R0:W-:Y:S01]  /*192a0*/  STL [R1+0x6f0], R248 ;  /* 0x0006f0f801007387 */ /* 0x0001e20000100800 */
[--C-:B------:R-:W-:Y:S01]  /*192b0*/  IMAD.X R155, R155, 0x1, R4.reuse, P4 ;  /* 0x000000019b9b7824 */ /* 0x100fe200020e0604 */
[----:B------:R-:W-:Y:S02]  /*192c0*/  IADD3 R231, P4, R231, R23, RZ ;  /* 0x00000017e7e77210 */ /* 0x000fe40007f9e0ff */
[----:B0-----:R-:W2:Y:S04]  /*192d0*/  LDL.LU R248, [R1+0x6b0] ;  /* 0x0006b00001f87983 */ /* 0x001ea80000300800 */
[----:B------:R-:W2:Y:S04]  /*192e0*/  LDL.LU R159, [R1+0x6d4] ;  /* 0x0006d400019f7983 */ /* 0x000ea80000300800 */
[----:B------:R-:W-:Y:S04]  /*192f0*/  STL [R1+0x714], R155 ;  /* 0x0007149b01007387 */ /* 0x000fe80000100800 */
[----:B------:R-:W2:Y:S01]  /*19300*/  LDL.LU R158, [R1+0x6a8] ;  /* 0x0006a800019e7983 */ /* 0x000ea20000300800 */
[----:B---3--:R-:W-:-:S03]  /*19310*/  IMAD.X R192, R192, 0x1, R4, P5 ;  /* 0x00000001c0c07824 */ /* 0x008fc600028e0604 */
[----:B------:R-:W-:Y:S04]  /*19320*/  STL [R1+0x6e8], R231 ;  /* 0x0006e8e701007387 */ /* 0x000fe80000100800 */
[----:B------:R0:W-:Y:S04]  /*19330*/  STL [R1+0x70c], R192 ;  /* 0x00070cc001007387 */ /* 0x0001e80000100800 */
[----:B0-----:R-:W3:Y:S04]  /*19340*/  LDL.LU R192, [R1+0x6cc] ;  /* 0x0006cc0001c07983 */ /* 0x001ee80000300800 */
[----:B------:R-:W3:Y:S01]  /*19350*/  LDL.LU R157, [R1+0x6a0] ;  /* 0x0006a000019d7983 */ /* 0x000ee20000300800 */
[----:B----4-:R-:W-:-:S05]  /*19360*/  IADD3 R193, P5, R193, R23, RZ ;  /* 0x00000017c1c17210 */ /* 0x010fca0007fbe0ff */
        /* <DEDUP_REMOVED lines=12> */
[----:B------:R-:W-:-:S05]  /*19430*/  IADD3 R238, P1, R238, R23, RZ ;  /* 0x00000017eeee7210 */ /* 0x000fca0007f3e0ff */
[----:B------:R0:W-:Y:S04]  /*19440*/  STL [R1+0x6d0], R238 ;  /* 0x0006d0ee01007387 */ /* 0x0001e80000100800 */
[----:B0-----:R-:W4:Y:S04]  /*19450*/  LDL.LU R238, [R1+0x688] ;  /* 0x0006880001ee7983 */ /* 0x001f280000300800 */
[----:B------:R-:W4:Y:S04]  /*19460*/  LDL.LU R155, [R1+0x6ac] ;  /* 0x0006ac00019b7983 */ /* 0x000f280000300800 */
[----:B------:R-:W4:Y:S01]  /*19470*/  LDL.LU R153, [R1+0x680] ;  /* 0x0006800001997983 */ /* 0x000f220000300800 */
[----:B------:R-:W-:-:S05]  /*19480*/  IMAD.X R240, R240, 0x1, R4, P2 ;  /* 0x00000001f0f07824 */ /* 0x000fca00010e0604 */
        /* <DEDUP_REMOVED lines=14> */
[----:B0-----:R-:W4:Y:S04]  /*19570*/  LDL.LU R244, [R1+0x69c] ;  /* 0x00069c0001f47983 */ /* 0x001f280000300800 */
[----:B------:R0:W-:Y:S04]  /*19580*/  STL [R1+0x6b8], R228 ;  /* 0x0006b8e401007387 */ /* 0x0001e80000100800 */
[----:B-1----:R-:W4:Y:S04]  /*19590*/  LDL.LU R154, [R1+0x670] ;  /* 0x00067000019a7983 */ /* 0x002f280000300800 */
[----:B0-----:R-:W4:Y:S01]  /*195a0*/  LDL.LU R228, [R1+0x694] ;  /* 0x0006940001e47983 */ /* 0x001f220000300800 */
[----:B--2---:R-:W-:Y:S01]  /*195b0*/  IADD3 R248, P5, R248, R23, RZ ;  /* 0x00000017f8f87210 */ /* 0x004fe20007fbe0ff */
[----:B------:R-:W-:-:S04]  /*195c0*/  IMAD.X R159, R159, 0x1, R4, P6 ;  /* 0x000000019f9f7824 */ /* 0x000fc800030e0604 */
[----:B------:R0:W-:Y:S04]  /*195d0*/  STL [R1+0x6b0], R248 ;  /* 0x0006b0f801007387 */ /* 0x0001e80000100800 */
[----:B0-----:R-:W2:Y:S01]  /*195e0*/  LDL.LU R248, [R1+0x668] ;  /* 0x0006680001f87983 */ /* 0x001ea20000300800 */
[----:B------:R-:W-:Y:S01]  /*195f0*/  IADD3 R158, P6, R158, R23, RZ ;  /* 0x000000179e9e7210 */ /* 0x000fe20007fde0ff */
[----:B---3--:R-:W-:-:S05]  /*19600*/  IMAD.X R192, R192, 0x1, R4, P1 ;  /* 0x00000001c0c07824 */ /* 0x008fca00008e0604 */
[----:B------:R0:W-:Y:S04]  /*19610*/  STL [R1+0x6cc], R192 ;  /* 0x0006ccc001007387 */ /* 0x0001e80000100800 */
[----:B------:R-:W-:Y:S04]  /*19620*/  STL [R1+0x6d4], R159 ;  /* 0x0006d49f01007387 */ /* 0x000fe80000100800 */
[----:B0-----:R-:W3:Y:S04]  /*19630*/  LDL.LU R192, [R1+0x68c] ;  /* 0x00068c0001c07983 */ /* 0x001ee80000300800 */
[----:B------:R-:W-:Y:S01]  /*19640*/  STL [R1+0x6a8], R158 ;  /* 0x0006a89e01007387 */ /* 0x000fe20000100800 */
[----:B----4-:R-:W-:-:S05]  /*19650*/  IMAD.X R193, R193, 0x1, R4, P2 ;  /* 0x00000001c1c17824 */ /* 0x010fca00010e0604 */
[----:B------:R0:W-:Y:S04]  /*19660*/  STL [R1+0x6c4], R193 ;  /* 0x0006c4c101007387 */ /* 0x0001e80000100800 */
[----:B0-----:R-:W4:Y:S01]  /*19670*/  LDL.LU R193, [R1+0x660] ;  /* 0x0006600001c17983 */ /* 0x001f220000300800 */
[-C--:B------:R-:W-:Y:S02]  /*19680*/  IADD3 R157, P1, R157, R23.reuse, RZ ;  /* 0x000000179d9d7210 */ /* 0x080fe40007f3e0ff */
[----:B------:R-:W-:-:S03]  /*19690*/  IADD3 R231, P2, R231, R23, RZ ;  /* 0x00000017e7e77210 */ /* 0x000fc60007f5e0ff */
        /* <DEDUP_REMOVED lines=15> */
[----:B------:R-:W-:Y:S04]  /*19790*/  STL [R1+0x6b4], R156 ;  /* 0x0006b49c01007387 */ /* 0x000fe80000100800 */
[----:B------:R-:W4:Y:S01]  /*197a0*/  LDL.LU R161, [R1+0x674] ;  /* 0x0006740001a17983 */ /* 0x000f220000300800 */
[----:B------:R-:W-:-:S03]  /*197b0*/  IMAD.X R240, R240, 0x1, R4, P6 ;  /* 0x00000001f0f07824 */ /* 0x000fc600030e0604 */
[----:B------:R-:W-:Y:S04]  /*197c0*/  STL [R1+0x6ac], R155 ;  /* 0x0006ac9b01007387 */ /* 0x000fe80000100800 */
[----:B------:R0:W-:Y:S04]  /*197d0*/  STL [R1+0x6a4], R240 ;  /* 0x0006a4f001007387 */ /* 0x0001e80000100800 */
[----:B------:R1:W-:Y:S04]  /*197e0*/  STL [R1+0x680], R153 ;  /* 0x0006809901007387 */ /* 0x0003e80000100800 */
[----:B0-----:R-:W4:Y:S04]  /*197f0*/  LDL.LU R240, [R1+0x648] ;  /* 0x0006480001f07983 */ /* 0x001f280000300800 */
[----:B------:R-:W4:Y:S04]  /*19800*/  LDL.LU R160, [R1+0x66c] ;  /* 0x00066c0001a07983 */ /* 0x000f280000300800 */
[----:B------:R-:W4:Y:S01]  /*19810*/  LDL.LU R155, [R1+0x640] ;  /* 0x00064000019b7983 */ /* 0x000f220000300800 */
[----:B------:R-:W-:-:S03]  /*19820*/  IADD3 R247, P6, R247, R23, RZ ;  /* 0x00000017f7f77210 */ /* 0x000fc60007fde0ff */
        /* <DEDUP_REMOVED lines=10> */
[----:B------:R-:W4:Y:S04]  /*198d0*/  LDL.LU R158, [R1+0x654] ;  /* 0x00065400019e7983 */ /* 0x000f280000300800 */
[----:B------:R-:W-:Y:S01]  /*198e0*/  STL [R1+0x694], R228 ;  /* 0x000694e401007387 */ /* 0x000fe20000100800 */
[----:B--2---:R-:W-:-:S05]  /*198f0*/  IADD3 R248, P2, R248, R23, RZ ;  /* 0x00000017f8f87210 */ /* 0x004fca0007f5e0ff */
[----:B------:R0:W-:Y:S04]  /*19900*/  STL [R1+0x668], R248 ;  /* 0x000668f801007387 */ /* 0x0001e80000100800 */
[----:B0-----:R-:W2:Y:S04]  /*19910*/  LDL.LU R248, [R1+0x628] ;  /* 0x0006280001f87983 */ /* 0x001ea80000300800 */
[----:B------:R-:W2:Y:S01]  /*19920*/  LDL.LU R157, [R1+0x64c] ;  /* 0x00064c00019d7983 */ /* 0x000ea20000300800 */
[----:B---3--:R-:W-:-:S05]  /*19930*/  IMAD.X R192, R192, 0x1, R4, P3 ;  /* 0x00000001c0c07824 */ /* 0x008fca00018e0604 */
[----:B------:R0:W-:Y:S04]  /*19940*/  STL [R1+0x68c], R192 ;  /* 0x00068cc001007387 */ /* 0x0001e80000100800 */
[----:B0-----:R-:W3:Y:S04]  /*19950*/  LDL.LU R192, [R1+0x620] ;  /* 0x0006200001c07983 */ /* 0x001ee80000300800 */
[----:B------:R-:W3:Y:S01]  /*19960*/  LDL.LU R228, [R1+0x644] ;  /* 0x0006440001e47983 */ /* 0x000ee20000300800 */
[----:B----4-:R-:W-:-:S05]  /*19970*/  IADD3 R193, P3, R193, R23, RZ ;  /* 0x00000017c1c17210 */ /* 0x010fca0007f7e0ff */
        /* <DEDUP_REMOVED lines=11> */
[----:B------:R-:W4:Y:S04]  /*19a30*/  LDL.LU R154, [R1+0x608] ;  /* 0x00060800019a7983 */ /* 0x000f280000300800 */
[----:B------:R-:W4:Y:S01]  /*19a40*/  LDL.LU R231, [R1+0x62c] ;  /* 0x00062c0001e77983 */ /* 0x000f220000300800 */
[----:B------:R-:W-:-:S05]  /*19a50*/  IADD3 R238, P5, R238, R23, RZ ;  /* 0x00000017eeee7210 */ /* 0x000fca0007fbe0ff */
        /* <DEDUP_REMOVED lines=23> */
[----:B--2---:R-:W-:Y:S01]  /*19bd0*/  IADD3 R248, P4, R248, R23, RZ ;  /* 0x00000017f8f87210 */ /* 0x004fe20007f9e0ff */
[----:B------:R-:W-:-:S04]  /*19be0*/  IMAD.X R157, R157, 0x1, R4, P5 ;  /* 0x000000019d9d7824 */ /* 0x000fc800028e0604 */
[----:B------:R0:W-:Y:S04]  /*19bf0*/  STL [R1+0x628], R248 ;  /* 0x000628f801007387 */ /* 0x0001e80000100800 */
[----:B------:R-:W-:Y:S04]  /*19c00*/  STL [R1+0x630], R159 ;  /* 0x0006309f01007387 */ /* 0x000fe80000100800 */
[----:B0-----:R-:W2:Y:S04]  /*19c10*/  LDL.LU R248, [R1+0x5e8] ;  /* 0x0005e80001f87983 */ /* 0x001ea80000300800 */
[----:B------:R-:W-:Y:S01]  /*19c20*/  STL [R1+0x654], R158 ;  /* 0x0006549e01007387 */ /* 0x000fe20000100800 */
[----:B---3--:R-:W-:Y:S01]  /*19c30*/  IADD3 R192, P5, R192, R23, RZ ;  /* 0x00000017c0c07210 */ /* 0x008fe20007fbe0ff */
[----:B------:R-:W-:-:S04]  /*19c40*/  IMAD.X R228, R228, 0x1, R4, P6 ;  /* 0x00000001e4e47824 */ /* 0x000fc800030e0604 */
[----:B------:R0:W-:Y:S04]  /*19c50*/  STL [R1+0x620], R192 ;  /* 0x000620c001007387 */ /* 0x0001e80000100800 */
[----:B0-----:R-:W3:Y:S04]  /*19c60*/  LDL.LU R192, [R1+0x60c] ;  /* 0x00060c0001c07983 */ /* 0x001ee80000300800 */
[----:B------:R-:W-:Y:S04]  /*19c70*/  STL [R1+0x64c], R157 ;  /* 0x00064c9d01007387 */ /* 0x000fe80000100800 */
[----:B------:R0:W-:Y:S01]  /*19c80*/  STL [R1+0x644], R228 ;  /* 0x000644e401007387 */ /* 0x0001e20000100800 */
[----:B----4-:R-:W-:-:S03]  /*19c90*/  IADD3 R193, P6, R193, R23, RZ ;  /* 0x00000017c1c17210 */ /* 0x010fc60007fde0ff */
        /* <DEDUP_REMOVED lines=13> */
[----:B------:R-:W4:Y:S01]  /*19d70*/  LDL.LU R161, [R1+0x5d0] ;  /* 0x0005d00001a17983 */ /* 0x000f220000300800 */
[----:B------:R-:W-:-:S03]  /*19d80*/  IADD3 R238, P3, R238, R23, RZ ;  /* 0x00000017eeee7210 */ /* 0x000fc60007f7e0ff */
        /* <DEDUP_REMOVED lines=23> */
[----:B--2---:R-:W-:-:S05]  /*19f00*/  IADD3 R248, P6, R248, R23, RZ ;  /* 0x00000017f8f87210 */ /* 0x004fca0007fde0ff */
[----:B------:R0:W-:Y:S04]  /*19f10*/  STL [R1+0x5e8], R248 ;  /* 0x0005e8f801007387 */ /* 0x0001e80000100800 */
[----:B0-----:R-:W2:Y:S04]  /*19f20*/  LDL.LU R248, [R1+0x5cc] ;  /* 0x0005cc0001f87983 */ /* 0x001ea80000300800 */
[----:B------:R-:W2:Y:S01]  /*19f30*/  LDL.LU R153, [R1+0x5a0] ;  /* 0x0005a00001997983 */ /* 0x000ea20000300800 */
[----:B---3--:R-:W-:-:S05]  /*19f40*/  IMAD.X R192, R192, 0x1, R4, P1 ;  /* 0x00000001c0c07824 */ /* 0x008fca00008e0604 */
[----:B------:R0:W-:Y:S04]  /*19f50*/  STL [R1+0x60c], R192 ;  /* 0x00060cc001007387 */ /* 0x0001e80000100800 */
[----:B0-----:R-:W3:Y:S01]  /*19f60*/  LDL.LU R192, [R1+0x5c4] ;  /* 0x0005c40001c07983 */ /* 0x001ee20000300800 */
[----:B----4-:R-:W-:-:S05]  /*19f70*/  IMAD.X R193, R193, 0x1, R4, P2 ;  /* 0x00000001c1c17824 */ /* 0x010fca00010e0604 */
[----:B------:R0:W-:Y:S04]  /*19f80*/  STL [R1+0x604], R193 ;  /* 0x000604c101007387 */ /* 0x0001e80000100800 */
[----:B0-----:R-:W4:Y:S01]  /*19f90*/  LDL.LU R193, [R1+0x598] ;  /* 0x0005980001c17983 */ /* 0x001f220000300800 */
[----:B------:R-:W-:-:S05]  /*19fa0*/  IADD3 R228, P1, R228, R23, RZ ;  /* 0x00000017e4e47210 */ /* 0x000fca0007f3e0ff */
        /* <DEDUP_REMOVED lines=17> */
[----:B------:R-:W-:Y:S04]  /*1a0c0*/  STL [R1+0x5d0], R161 ;  /* 0x0005d0a101007387 */ /* 0x000fe80000100800 */
[----:B------:R-:W-:Y:S01]  /*1a0d0*/  STL [R1+0x5c8], R160 ;  /* 0x0005c8a001007387 */ /* 0x000fe20000100800 */
[----:B------:R-:W-:-:S03]  /*1a0e0*/  IMAD.X R240, R240, 0x1, R4, P6 ;  /* 0x00000001f0f07824 */ /* 0x000fc600030e0604 */
[----:B------:R0:W-:Y:S04]  /*1a0f0*/  STL [R1+0x5c0], R231 ;  /* 0x0005c0e701007387 */ /* 0x0001e80000100800 */
[----:B------:R1:W-:Y:S04]  /*1a100*/  STL [R1+0x5ec], R154 ;  /* 0x0005ec9a01007387 */ /* 0x0003e80000100800 */
[----:B0-----:R-:W4:Y:S04]  /*1a110*/  LDL.LU R231, [R1+0x5a4] ;  /* 0x0005a40001e77983 */ /* 0x001f280000300800 */
[----:B-1----:R-:W4:Y:S04]  /*1a120*/  LDL.LU R154, [R1+0x578] ;  /* 0x00057800019a7983 */ /* 0x002f280000300800 */
[----:B------:R0:W-:Y:S01]  /*1a130*/  STL [R1+0x5e4], R240 ;  /* 0x0005e4f001007387 */ /* 0x0001e20000100800 */
[----:B------:R-:W-:-:S03]  /*1a140*/  IADD3 R247, P6, R247, R23, RZ ;  /* 0x00000017f7f77210 */ /* 0x000fc60007fde0ff */
[----:B0-----:R-:W4:Y:S01]  /*1a150*/  LDL.LU R240, [R1+0x59c] ;  /* 0x00059c0001f07983 */ /* 0x001f220000300800 */
[----:B------:R-:W-:-:S03]  /*1a160*/  IMAD.X R159, R159, 0x1, R4, P1 ;  /* 0x000000019f9f7824 */ /* 0x000fc600008e0604 */
[----:B------:R0:W-:Y:S01]  /*1a170*/  STL [R1+0x5b8], R247 ;  /* 0x0005b8f701007387 */ /* 0x0001e20000100800 */
[----:B------:R-:W-:-:S03]  /*1a180*/  IADD3 R158, P1, R158, R23, RZ ;  /* 0x000000179e9e7210 */ /* 0x000fc60007f3e0ff */
[----:B0-----:R-:W4:Y:S01]  /*1a190*/  LDL.LU R247, [R1+0x570] ;  /* 0x0005700001f77983 */ /* 0x001f220000300800 */
[----:B------:R-:W-:Y:S01]  /*1a1a0*/  IMAD.X R244, R244, 0x1, R4, P2 ;  /* 0x00000001f4f47824 */ /* 0x000fe200010e0604 */
[----:B------:R-:W-:-:S04]  /*1a1b0*/  IADD3 R157, P2, R157, R23, RZ ;  /* 0x000000179d9d7210 */ /* 0x000fc80007f5e0ff */
[----:B------:R0:W-:Y:S04]  /*1a1c0*/  STL [R1+0x5d4], R244 ;  /* 0x0005d4f401007387 */ /* 0x0001e80000100800 */
[----:B------:R-:W-:Y:S04]  /*1a1d0*/  STL [R1+0x5dc], R159 ;  /* 0x0005dc9f01007387 */ /* 0x000fe80000100800 */
[----:B0-----:R-:W4:Y:S04]  /*1a1e0*/  LDL.LU R244, [R1+0x594] ;  /* 0x0005940001f47983 */ /* 0x001f280000300800 */
[----:B------:R-:W-:Y:S01]  /*1a1f0*/  STL [R1+0x5b0], R158 ;  /* 0x0005b09e01007387 */ /* 0x000fe20000100800 */
[----:B--2---:R-:W-:Y:S01]  /*1a200*/  IMAD.X R248, R248, 0x1, R4, P3 ;  /* 0x00000001f8f87824 */ /* 0x004fe200018e0604 */
[----:B------:R-:W-:-:S04]  /*1a210*/  IADD3 R153, P3, R153, R23, RZ ;  /* 0x0000001799997210 */ /* 0x000fc80007f7e0ff */
[----:B------:R0:W-:Y:S04]  /*1a220*/  STL [R1+0x5cc], R248 ;  /* 0x0005ccf801007387 */ /* 0x0001e80000100800 */
[----:B0-----:R-:W2:Y:S04]  /*1a230*/  LDL.LU R248, [R1+0x568] ;  /* 0x0005680001f87983 */ /* 0x001ea80000300800 */
[----:B------:R-:W-:Y:S04]  /*1a240*/  STL [R1+0x5a8], R157 ;  /* 0x0005a89d01007387 */ /* 0x000fe80000100800 */
[----:B------:R0:W-:Y:S01]  /*1a250*/  STL [R1+0x5a0], R153 ;  /* 0x0005a09901007387 */ /* 0x0001e20000100800 */
[----:B---3--:R-:W-:-:S03]  /*1a260*/  IMAD.X R192, R192, 0x1, R4, P4 ;  /* 0x00000001c0c07824 */ /* 0x008fc600020e0604 */
[----:B0-----:R-:W3:Y:S04]  /*1a270*/  LDL.LU R153, [R1+0x58c] ;  /* 0x00058c0001997983 */ /* 0x001ee80000300800 */
[----:B------:R0:W-:Y:S04]  /*1a280*/  STL [R1+0x5c4], R192 ;  /* 0x0005c4c001007387 */ /* 0x0001e80000100800 */
[----:B0-----:R-:W3:Y:S01]  /*1a290*/  LDL.LU R192, [R1+0x560] ;  /* 0x0005600001c07983 */ /* 0x001ee20000300800 */
[----:B----4-:R-:W-:-:S05]  /*1a2a0*/  IADD3 R193, P4, R193, R23, RZ ;  /* 0x00000017c1c17210 */ /* 0x010fca0007f9e0ff */
[----:B------:R0:W-:Y:S04]  /*1a2b0*/  STL [R1+0x598], R193 ;  /* 0x000598c101007387 */ /* 0x0001e80000100800 */
[----:B0-----:R-:W4:Y:S01]  /*1a2c0*/  LDL.LU R193, [R1+0x584] ;  /* 0x0005840001c17983 */ /* 0x001f220000300800 */
[--C-:B------:R-:W-:Y:S01]  /*1a2d0*/  IMAD.X R156, R156, 0x1, R4.reuse, P5 ;  /* 0x000000019c9c7824 */ /* 0x100fe200028e0604 */
        /* <DEDUP_REMOVED lines=18> */
[----:B------:R-:W-:Y:S01]  /*1a400*/  IMAD.X R231, R231, 0x1, R4, P2 ;  /* 0x00000001e7e77824 */ /* 0x000fe200010e0604 */
[----:B------:R-:W-:-:S04]  /*1a410*/  IADD3 R154, P2, R154, R23, RZ ;  /* 0x000000179a9a7210 */ /* 0x000fc80007f5e0ff */
[----:B------:R0:W-:Y:S04]  /*1a420*/  STL [R1+0x5a4], R231 ;  /* 0x0005a4e701007387 */ /* 0x0001e80000100800 */
[----:B0-----:R-:W4:Y:S01]  /*1a430*/  LDL.LU R231, [R1+0x564] ;  /* 0x0005640001e77983 */ /* 0x001f220000300800 */
[----:B------:R-:W-:-:S03]  /*1a440*/  IMAD.X R240, R240, 0x1, R4, P3 ;  /* 0x00000001f0f07824 */ /* 0x000fc600018e0604 */
[----:B------:R-:W4:Y:S04]  /*1a450*/  LDL.LU R159, [R1+0x538] ;  /* 0x00053800019f7983 */ /* 0x000f280000300800 */
[----:B------:R-:W-:Y:S04]  /*1a460*/  STL [R1+0x578], R154 ;  /* 0x0005789a01007387 */ /* 0x000fe80000100800 */
[----:B------:R-:W4:Y:S01]  /*1a470*/  LDL.LU R158, [R1+0x55c] ;  /* 0x00055c00019e7983 */ /* 0x000f220000300800 */
[----:B------:R-:W-:-:S03]  /*1a480*/  IADD3 R247, P3, R247, R23, RZ ;  /* 0x00000017f7f77210 */ /* 0x000fc60007f7e0ff */
[----:B------:R-:W-:Y:S04]  /*1a490*/  STL [R1+0x59c], R240 ;  /* 0x00059cf001007387 */ /* 0x000fe80000100800 */
[----:B------:R0:W-:Y:S04]  /*1a4a0*/  STL [R1+0x570], R247 ;  /* 0x000570f701007387 */ /* 0x0001e80000100800 */
[----:B0-----:R-:W4:Y:S04]  /*1a4b0*/  LDL.LU R247, [R1+0x530] ;  /* 0x0005300001f77983 */ /* 0x001f280000300800 */
[----:B------:R-:W4:Y:S04]  /*1a4c0*/  LDL.LU R157, [R1+0x554] ;  /* 0x00055400019d7983 */ /* 0x000f280000300800 */
[----:B------:R-:W4:Y:S01]  /*1a4d0*/  LDL.LU R240, [R1+0x528] ;  /* 0x0005280001f07983 */ /* 0x000f220000300800 */
[----:B------:R-:W-:-:S05]  /*1a4e0*/  IMAD.X R244, R244, 0x1, R4, P4 ;  /* 0x00000001f4f47824 */ /* 0x000fca00020e0604 */
[----:B------:R0:W-:Y:S04]  /*1a4f0*/  STL [R1+0x594], R244 ;  /* 0x000594f401007387 */ /* 0x0001e80000100800 */
[----:B0-----:R-:W4:Y:S01]  /*1a500*/  LDL.LU R244, [R1+0x54c] ;  /* 0x00054c0001f47983 */ /* 0x001f220000300800 */
[----:B--2---:R-:W-:-:S05]  /*1a510*/  IADD3 R248, P4, R248, R23, RZ ;  /* 0x00000017f8f87210 */ /* 0x004fca0007f9e0ff */
[----:B------:R0:W-:Y:S04]  /*1a520*/  STL [R1+0x568], R248 ;  /* 0x000568f801007387 */ /* 0x0001e80000100800 */
[----:B0-----:R-:W2:Y:S01]  /*1a530*/  LDL.LU R248, [R1+0x520] ;  /* 0x0005200001f87983 */ /* 0x001ea20000300800 */
[----:B---3--:R-:W-:Y:S01]  /*1a540*/  IMAD.X R153, R153, 0x1, R4, P5 ;  /* 0x0000000199997824 */ /* 0x008fe200028e0604 */
[----:B------:R-:W-:-:S05]  /*1a550*/  IADD3 R192, P5, R192, R23, RZ ;  /* 0x00000017c0c07210 */ /* 0x000fca0007fbe0ff */
[----:B------:R0:W-:Y:S04]  /*1a560*/  STL [R1+0x560], R192 ;  /* 0x000560c001007387 */ /* 0x0001e80000100800 */
[----:B0-----:R-:W3:Y:S04]  /*1a570*/  LDL.LU R192, [R1+0x544] ;  /* 0x0005440001c07983 */ /* 0x001ee80000300800 */
[----:B------:R-:W-:Y:S04]  /*1a580*/  STL [R1+0x58c], R153 ;  /* 0x00058c9901007387 */ /* 0x000fe80000100800 */
[----:B------:R-:W3:Y:S01]  /*1a590*/  LDL.LU R156, [R1+0x518] ;  /* 0x00051800019c7983 */ /* 0x000ee20000300800 */
[----:B----4-:R-:W-:-:S05]  /*1a5a0*/  IMAD.X R193, R193, 0x1, R4, P6 ;  /* 0x00000001c1c17824 */ /* 0x010fca00030e0604 */
[----:B------:R0:W-:Y:S04]  /*1a5b0*/  STL [R1+0x584], R193 ;  /* 0x000584c101007387 */ /* 0x0001e80000100800 */
[----:B0-----:R-:W4:Y:S04]  /*1a5c0*/  LDL.LU R193, [R1+0x53c] ;  /* 0x00053c0001c17983 */ /* 0x001f280000300800 */
[----:B------:R-:W4:Y:S04]  /*1a5d0*/  LDL.LU R154, [R1+0x510] ;  /* 0x00051000019a7983 */ /* 0x000f280000300800 */
[----:B------:R-:W4:Y:S01]  /*1a5e0*/  LDL.LU R153, [R1+0x534] ;  /* 0x0005340001997983 */ /* 0x000f220000300800 */
[----:B------:R-:W-:-:S05]  /*1a5f0*/  IADD3 R250, P6, R250, R23, RZ ;  /* 0x00000017fafa7210 */ /* 0x000fca0007fde0ff */
[----:B------:R0:W-:Y:S01]  /*1a600*/  STL [R1+0x558], R250 ;  /* 0x000558fa01007387 */ /* 0x0001e20000100800 */
[----:B------:R-:W-:-:S03]  /*1a610*/  IADD3.X R161, R161, R4, RZ, P1, !PT ;  /* 0x00000004a1a17210 */ /* 0x000fc60000ffe4ff */
        /* <DEDUP_REMOVED lines=17> */
[----:B0-----:R-:W4:Y:S01]  /*1a730*/  LDL.LU R228, [R1+0x4f8] ;  /* 0x0004f80001e47983 */ /* 0x001f220000300800 */
[----:B------:R-:W-:-:S03]  /*1a740*/  IMAD.X R158, R158, 0x1, R4, P5 ;  /* 0x000000019e9e7824 */ /* 0x000fc600028e0604 */
[----:B------:R0:W-:Y:S04]  /*1a750*/  STL [R1+0x564], R231 ;  /* 0x000564e701007387 */ /* 0x0001e80000100800 */
[----:B0-----:R-:W4:Y:S01]  /*1a760*/  LDL.LU R231, [R1+0x51c] ;  /* 0x00051c0001e77983 */ /* 0x001f220000300800 */
[----:B------:R-:W-:Y:S01]  /*1a770*/  IADD3 R247, P5, R247, R23, RZ ;  /* 0x00000017f7f77210 */ /* 0x000fe20007fbe0ff */
[----:B------:R-:W-:-:S04]  /*1a780*/  IMAD.X R157, R157, 0x1, R4, P6 ;  /* 0x000000019d9d7824 */ /* 0x000fc800030e0604 */
[----:B------:R0:W-:Y:S01]  /*1a790*/  STL [R1+0x530], R247 ;  /* 0x000530f701007387 */ /* 0x0001e20000100800 */
[----:B------:R-:W-:-:S03]  /*1a7a0*/  IADD3 R240, P6, R240, R23, RZ ;  /* 0x00000017f0f07210 */ /* 0x000fc60007fde0ff */
[----:B------:R-:W-:Y:S04]  /*1a7b0*/  STL [R1+0x538], R159 ;  /* 0x0005389f01007387 */ /* 0x000fe80000100800 */
[----:B0-----:R-:W4:Y:S04]  /*1a7c0*/  LDL.LU R247, [R1+0x4f0] ;  /* 0x0004f00001f77983 */ /* 0x001f280000300800 */
[----:B------:R-:W-:Y:S04]  /*1a7d0*/  STL [R1+0x55c], R158 ;  /* 0x00055c9e01007387 */ /* 0x000fe80000100800 */
[----:B------:R0:W-:Y:S01]  /*1a7e0*/  STL [R1+0x528], R240 ;  /* 0x000528f001007387 */ /* 0x0001e20000100800 */
[----:B------:R-:W-:-:S03]  /*1a7f0*/  IMAD.X R244, R244, 0x1, R4, P1 ;  /* 0x00000001f4f47824 */ /* 0x000fc600008e0604 */
[----:B0-----:R-:W4:Y:S04]  /*1a800*/  LDL.LU R240, [R1+0x514] ;  /* 0x0005140001f07983 */ /* 0x001f280000300800 */
[----:B------:R-:W-:Y:S04]  /*1a810*/  STL [R1+0x554], R157 ;  /* 0x0005549d01007387 */ /* 0x000fe80000100800 */
[----:B------:R0:W-:Y:S04]  /*1a820*/  STL [R1+0x54c], R244 ;  /* 0x00054cf401007387 */ /* 0x0001e80000100800 */
[----:B0-----:R-:W4:Y:S01]  /*1a830*/  LDL.LU R244, [R1+0x4e8] ;  /* 0x0004e80001f47983 */ /* 0x001f220000300800 */
[----:B--2---:R-:W-:-:S05]  /*1a840*/  IADD3 R248, P1, R248, R23, RZ ;  /* 0x00000017f8f87210 */ /* 0x004fca0007f3e0ff */
[----:B------:R0:W-:Y:S04]  /*1a850*/  STL [R1+0x520], R248 ;  /* 0x000520f801007387 */ /* 0x0001e80000100800 */
[----:B0-----:R-:W2:Y:S01]  /*1a860*/  LDL.LU R248, [R1+0x50c] ;  /* 0x00050c0001f87983 */ /* 0x001ea20000300800 */
[----:B---3--:R-:W-:-:S05]  /*1a870*/  IMAD.X R192, R192, 0x1, R4, P2 ;  /* 0x00000001c0c07824 */ /* 0x008fca00010e0604 */
[----:B------:R0:W-:Y:S04]  /*1a880*/  STL [R1+0x544], R192 ;  /* 0x000544c001007387 */ /* 0x0001e80000100800 */
[----:B0-----:R-:W3:Y:S01]  /*1a890*/  LDL.LU R192, [R1+0x4e0] ;  /* 0x0004e00001c07983 */ /* 0x001ee20000300800 */
[----:B----4-:R-:W-:-:S05]  /*1a8a0*/  IMAD.X R193, R193, 0x1, R4, P3 ;  /* 0x00000001c1c17824 */ /* 0x010fca00018e0604 */
[----:B------:R0:W-:Y:S04]  /*1a8b0*/  STL [R1+0x53c], R193 ;  /* 0x00053cc101007387 */ /* 0x0001e80000100800 */
[----:B0-----:R-:W4:Y:S01]  /*1a8c0*/  LDL.LU R193, [R1+0x504] ;  /* 0x0005040001c17983 */ /* 0x001f220000300800 */
[-C--:B------:R-:W-:Y:S01]  /*1a8d0*/  IADD3 R156, P2, R156, R23.reuse, RZ ;  /* 0x000000179c9c7210 */ /* 0x080fe20007f5e0ff */
[----:B------:R-:W-:Y:S01]  /*1a8e0*/  IMAD.X R153, R153, 0x1, R4, P4 ;  /* 0x0000000199997824 */ /* 0x000fe200020e0604 */
[----:B------:R-:W-:-:S03]  /*1a8f0*/  IADD3 R154, P3, R154, R23, RZ ;  /* 0x000000179a9a7210 */ /* 0x000fc60007f7e0ff */
        /* <DEDUP_REMOVED lines=8> */
[----:B------:R-:W4:Y:S04]  /*1a980*/  LDL.LU R154, [R1+0x4f4] ;  /* 0x0004f400019a7983 */ /* 0x000f280000300800 */
[----:B-1----:R-:W4:Y:S01]  /*1a990*/  LDL.LU R153, [R1+0x4c8] ;  /* 0x0004c80001997983 */ /* 0x002f220000300800 */
[----:B------:R-:W-:-:S05]  /*1a9a0*/  IMAD.X R234, R234, 0x1, R4, P5 ;  /* 0x00000001eaea7824 */ /* 0x000fca00028e0604 */
        /* <DEDUP_REMOVED lines=11> */
[----:B------:R0:W-:Y:S04]  /*1aa60*/  STL [R1+0x4f8], R228 ;  /* 0x0004f8e401007387 */ /* 0x0001e80000100800 */
[----:B0-----:R-:W4:Y:S04]  /*1aa70*/  LDL.LU R228, [R1+0x4dc] ;  /* 0x0004dc0001e47983 */ /* 0x001f280000300800 */
[----:B------:R-:W-:Y:S04]  /*1aa80*/  STL [R1+0x51c], R231 ;  /* 0x00051ce701007387 */ /* 0x000fe80000100800 */
        /* <DEDUP_REMOVED lines=9> */
[----:B--2---:R-:W-:-:S05]  /*1ab20*/  IMAD.X R248, R248, 0x1, R4, P3 ;  /* 0x00000001f8f87824 */ /* 0x004fca00018e0604 */
[----:B------:R0:W-:Y:S04]  /*1ab30*/  STL [R1+0x50c], R248 ;  /* 0x00050cf801007387 */ /* 0x0001e80000100800 */
[----:B0-----:R-:W2:Y:S04]  /*1ab40*/  LDL.LU R248, [R1+0x4a0] ;  /* 0x0004a00001f87983 */ /* 0x001ea80000300800 */
[----:B------:R-:W-:Y:S04]  /*1ab50*/  STL [R1+0x4e8], R244 ;  /* 0x0004e8f401007387 */ /* 0x000fe80000100800 */
[----:B------:R-:W2:Y:S01]  /*1ab60*/  LDL.LU R156, [R1+0x4c4] ;  /* 0x0004c400019c7983 */ /* 0x000ea20000300800 */
[----:B---3--:R-:W-:-:S05]  /*1ab70*/  IADD3 R192, P3, R192, R23, RZ ;  /* 0x00000017c0c07210 */ /* 0x008fca0007f7e0ff */
[----:B------:R0:W-:Y:S04]  /*1ab80*/  STL [R1+0x4e0], R192 ;  /* 0x0004e0c001007387 */ /* 0x0001e80000100800 */
[----:B0-----:R-:W3:Y:S04]  /*1ab90*/  LDL.LU R192, [R1+0x498] ;  /* 0x0004980001c07983 */ /* 0x001ee80000300800 */
[----:B------:R-:W3:Y:S04]  /*1aba0*/  LDL.LU R155, [R1+0x4bc] ;  /* 0x0004bc00019b7983 */ /* 0x000ee80000300800 */
[----:B------:R-:W3:Y:S01]  /*1abb0*/  LDL.LU R244, [R1+0x490] ;  /* 0x0004900001f47983 */ /* 0x000ee20000300800 */
[----:B----4-:R-:W-:-:S05]  /*1abc0*/  IMAD.X R193, R193, 0x1, R4, P4 ;  /* 0x00000001c1c17824 */ /* 0x010fca00020e0604 */
[----:B------:R0:W-:Y:S04]  /*1abd0*/  STL [R1+0x504], R193 ;  /* 0x000504c101007387 */ /* 0x0001e80000100800 */
[----:B0-----:R-:W4:Y:S01]  /*1abe0*/  LDL.LU R193, [R1+0x4b4] ;  /* 0x0004b40001c17983 */ /* 0x001f220000300800 */
[-C--:B------:R-:W-:Y:S01]  /*1abf0*/  IADD3 R161, P4, R161, R23.reuse, RZ ;  /* 0x00000017a1a17210 */ /* 0x080fe20007f9e0ff */
        /* <DEDUP_REMOVED lines=8> */
[----:B------:R-:W-:-:S05]  /*1ac80*/  IMAD.X R234, R234, 0x1, R4, P1 ;  /* 0x00000001eaea7824 */ /* 0x000fca00008e0604 */
        /* <DEDUP_REMOVED lines=15> */
[----:B0-----:R-:W4:Y:S04]  /*1ad80*/  LDL.LU R228, [R1+0x49c] ;  /* 0x00049c0001e47983 */ /* 0x001f280000300800 */
[----:B------:R-:W-:Y:S01]  /*1ad90*/  STL [R1+0x4b8], R158 ;  /* 0x0004b89e01007387 */ /* 0x000fe20000100800 */
[----:B------:R-:W-:Y:S01]  /*1ada0*/  IMAD.X R247, R247, 0x1, R4, P4 ;  /* 0x00000001f7f77824 */ /* 0x000fe200020e0604 */
[----:B------:R-:W-:-:S04]  /*1adb0*/  IADD3 R231, P4, R231, R23, RZ ;  /* 0x00000017e7e77210 */ /* 0x000fc80007f9e0ff */
        /* <DEDUP_REMOVED lines=8> */
[----:B--2---:R-:W-:Y:S01]  /*1ae40*/  IADD3 R248, P5, R248, R23, RZ ;  /* 0x00000017f8f87210 */ /* 0x004fe20007fbe0ff */
[----:B------:R-:W-:-:S04]  /*1ae50*/  IMAD.X R156, R156, 0x1, R4, P6 ;  /* 0x000000019c9c7824 */ /* 0x000fc800030e0604 */
[----:B------:R0:W-:Y:S04]  /*1ae60*/  STL [R1+0x4a0], R248 ;  /* 0x0004a0f801007387 */ /* 0x0001e80000100800 */
[----:B0-----:R-:W2:Y:S01]  /*1ae70*/  LDL.LU R248, [R1+0x48c] ;  /* 0x00048c0001f87983 */ /* 0x001ea20000300800 */
[----:B---3--:R-:W-:Y:S01]  /*1ae80*/  IADD3 R192, P6, R192, R23, RZ ;  /* 0x00000017c0c07210 */ /* 0x008fe20007fde0ff */
[----:B------:R-:W-:-:S04]  /*1ae90*/  IMAD.X R155, R155, 0x1, R4, P1 ;  /* 0x000000019b9b7824 */ /* 0x000fc800008e0604 */
[----:B------:R0:W-:Y:S01]  /*1aea0*/  STL [R1+0x498], R192 ;  /* 0x000498c001007387 */ /* 0x0001e20000100800 */
[----:B------:R-:W-:-:S03]  /*1aeb0*/  IADD3 R244, P1, R244, R23, RZ ;  /* 0x00000017f4f47210 */ /* 0x000fc60007f3e0ff */
[----:B0-----:R-:W3:Y:S04]  /*1aec0*/  LDL.LU R192, [R1+0x460] ;  /* 0x0004600001c07983 */ /* 0x001ee80000300800 */
[----:B------:R-:W-:Y:S04]  /*1aed0*/  STL [R1+0x4c4], R156 ;  /* 0x0004c49c01007387 */ /* 0x000fe80000100800 */
[----:B------:R-:W3:Y:S04]  /*1aee0*/  LDL.LU R161, [R1+0x484] ;  /* 0x0004840001a17983 */ /* 0x000ee80000300800 */
[----:B------:R-:W-:Y:S01]  /*1aef0*/  STL [R1+0x4bc], R155 ;  /* 0x0004bc9b01007387 */ /* 0x000fe20000100800 */
[----:B----4-:R-:W-:-:S05]  /*1af00*/  IMAD.X R193, R193, 0x1, R4, P2 ;  /* 0x00000001c1c17824 */ /* 0x010fca00010e0604 */
[----:B------:R0:W-:Y:S04]  /*1af10*/  STL [R1+0x4b4], R193 ;  /* 0x0004b4c101007387 */ /* 0x0001e80000100800 */
[----:B------:R1:W-:Y:S04]  /*1af20*/  STL [R1+0x490], R244 ;  /* 0x000490f401007387 */ /* 0x0003e80000100800 */
[----:B0-----:R-:W4:Y:S04]  /*1af30*/  LDL.LU R193, [R1+0x458] ;  /* 0x0004580001c17983 */ /* 0x001f280000300800 */
[----:B------:R-:W4:Y:S04]  /*1af40*/  LDL.LU R160, [R1+0x47c] ;  /* 0x00047c0001a07983 */ /* 0x000f280000300800 */
[----:B------:R-:W4:Y:S04]  /*1af50*/  LDL.LU R155, [R1+0x450] ;  /* 0x00045000019b7983 */ /* 0x000f280000300800 */
[----:B-1----:R-:W4:Y:S01]  /*1af60*/  LDL.LU R244, [R1+0x474] ;  /* 0x0004740001f47983 */ /* 0x002f220000300800 */
[----:B------:R-:W-:-:S05]  /*1af70*/  IADD3 R250, P2, R250, R23, RZ ;  /* 0x00000017fafa7210 */ /* 0x000fca0007f5e0ff */
        /* <DEDUP_REMOVED lines=15> */
[----:B------:R-:W-:-:S03]  /*1b070*/  IMAD.X R228, R228, 0x1, R4, P5 ;  /* 0x00000001e4e47824 */ /* 0x000fc600028e0604 */
[----:B------:R-:W4:Y:S04]  /*1b080*/  LDL.LU R154, [R1+0x430] ;  /* 0x00043000019a7983 */ /* 0x000f280000300800 */
[----:B------:R-:W-:Y:S04]  /*1b090*/  STL [R1+0x49c], R228 ;  /* 0x00049ce401007387 */ /* 0x000fe80000100800 */
[----:B------:R-:W4:Y:S01]  /*1b0a0*/  LDL.LU R153, [R1+0x454] ;  /* 0x0004540001997983 */ /* 0x000f220000300800 */
[----:B------:R-:W-:-:S05]  /*1b0b0*/  IADD3 R247, P5, R247, R23, RZ ;  /* 0x00000017f7f77210 */ /* 0x000fca0007fbe0ff */
[----:B------:R0:W-:Y:S04]  /*1b0c0*/  STL [R1+0x470], R247 ;  /* 0x000470f701007387 */ /* 0x0001e80000100800 */
[----:B0-----:R-:W4:Y:S01]  /*1b0d0*/  LDL.LU R247, [R1+0x428] ;  /* 0x0004280001f77983 */ /* 0x001f220000300800 */
[----:B------:R-:W-:-:S03]  /*1b0e0*/  IMAD.X R231, R231, 0x1, R4, P6 ;  /* 0x00000001e7e77824 */ /* 0x000fc600030e0604 */
[----:B------:R-:W4:Y:S04]  /*1b0f0*/  LDL.LU R228, [R1+0x44c] ;  /* 0x00044c0001e47983 */ /* 0x000f280000300800 */
[----:B------:R-:W-:Y:S04]  /*1b100*/  STL [R1+0x494], R231 ;  /* 0x000494e701007387 */ /* 0x000fe80000100800 */
[----:B------:R-:W4:Y:S01]  /*1b110*/  LDL.LU R156, [R1+0x420] ;  /* 0x00042000019c7983 */ /* 0x000f220000300800 */
[----:B------:R-:W-:-:S05]  /*1b120*/  IADD3 R240, P6, R240, R23, RZ ;  /* 0x00000017f0f07210 */ /* 0x000fca0007fde0ff */
[----:B------:R-:W-:Y:S01]  /*1b130*/  STL [R1+0x468], R240 ;  /* 0x000468f001007387 */ /* 0x000fe20000100800 */
[----:B--2---:R-:W-:-:S05]  /*1b140*/  IMAD.X R248, R248, 0x1, R4, P1 ;  /* 0x00000001f8f87824 */ /* 0x004fca00008e0604 */
[----:B------:R0:W-:Y:S04]  /*1b150*/  STL [R1+0x48c], R248 ;  /* 0x00048cf801007387 */ /* 0x0001e80000100800 */
[----:B0-----:R-:W2:Y:S04]  /*1b160*/  LDL.LU R248, [R1+0x444] ;  /* 0x0004440001f87983 */ /* 0x001ea80000300800 */
[----:B------:R-:W2:Y:S04]  /*1b170*/  LDL.LU R231, [R1+0x418] ;  /* 0x0004180001e77983 */ /* 0x000ea80000300800 */
[----:B------:R-:W2:Y:S01]  /*1b180*/  LDL.LU R240, [R1+0x43c] ;  /* 0x00043c0001f07983 */ /* 0x000ea20000300800 */
        /* <DEDUP_REMOVED lines=8> */
[-C--:B------:R-:W-:Y:S01]  /*1b210*/  IADD3 R155, P3, R155, R23.reuse, RZ ;  /* 0x000000179b9b7210 */ /* 0x080fe20007f7e0ff */
[----:B------:R-:W-:Y:S01]  /*1b220*/  IMAD.X R244, R244, 0x1, R4, P4 ;  /* 0x00000001f4f47824 */ /* 0x000fe200020e0604 */
[----:B------:R-:W-:Y:S04]  /*1b230*/  STL [R1+0x484], R161 ;  /* 0x000484a101007387 */ /* 0x000fe80000100800 */
[----:B------:R-:W-:Y:S04]  /*1b240*/  STL [R1+0x47c], R160 ;  /* 0x00047ca001007387 */ /* 0x000fe80000100800 */
[----:B------:R0:W-:Y:S01]  /*1b250*/  STL [R1+0x474], R244 ;  /* 0x000474f401007387 */ /* 0x0001e20000100800 */
[----:B------:R-:W-:-:S03]  /*1b260*/  IADD3 R250, P4, R250, R23, RZ ;  /* 0x00000017fafa7210 */ /* 0x000fc60007f9e0ff */
[----:B------:R1:W-:Y:S04]  /*1b270*/  STL [R1+0x450], R155 ;  /* 0x0004509b01007387 */ /* 0x0003e80000100800 */
[----:B0-----:R-:W4:Y:S04]  /*1b280*/  LDL.LU R244, [R1+0x42c] ;  /* 0x00042c0001f47983 */ /* 0x001f280000300800 */
[----:B-1----:R-:W4:Y:S04]  /*1b290*/  LDL.LU R155, [R1+0x400] ;  /* 0x00040000019b7983 */ /* 0x002f280000300800 */
[----:B------:R0:W-:Y:S04]  /*1b2a0*/  STL [R1+0x448], R250 ;  /* 0x000448fa01007387 */ /* 0x0001e80000100800 */
[----:B0-----:R-:W4:Y:S01]  /*1b2b0*/  LDL.LU R250, [R1+0x424] ;  /* 0x0004240001fa7983 */ /* 0x001f220000300800 */
[----:B------:R-:W-:Y:S01]  /*1b2c0*/  IMAD.X R234, R234, 0x1, R4, P5 ;  /* 0x00000001eaea7824 */ /* 0x000fe200028e0604 */
[----:B------:R-:W-:-:S04]  /*1b2d0*/  IADD3 R159, P5, R159, R23, RZ ;  /* 0x000000179f9f7210 */ /* 0x000fc80007fbe0ff */
[----:B------:R0:W-:Y:S01]  /*1b2e0*/  STL [R1+0x46c], R234 ;  /* 0x00046cea01007387 */ /* 0x0001e20000100800 */
[----:B------:R-:W-:-:S03]  /*1b2f0*/  IMAD.X R158, R158, 0x1, R4, P6 ;  /* 0x000000019e9e7824 */ /* 0x000fc600030e0604 */
[----:B0-----:R-:W4:Y:S01]  /*1b300*/  LDL.LU R234, [R1+0x3f8] ;  /* 0x0003f80001ea7983 */ /* 0x001f220000300800 */
[----:B------:R-:W-:Y:S01]  /*1b310*/  IADD3 R238, P6, R238, R23, RZ ;  /* 0x00000017eeee7210 */ /* 0x000fe20007fde0ff */
[----:B------:R-:W-:-:S04]  /*1b320*/  IMAD.X R157, R157, 0x1, R4, P1 ;  /* 0x000000019d9d7824 */ /* 0x000fc800008e0604 */
[----:B------:R0:W-:Y:S01]  /*1b330*/  STL [R1+0x438], R238 ;  /* 0x000438ee01007387 */ /* 0x0001e20000100800 */
[----:B------:R-:W-:-:S03]  /*1b340*/  IADD3 R154, P1, R154, R23, RZ ;  /* 0x000000179a9a7210 */ /* 0x000fc60007f3e0ff */
[----:B------:R-:W-:Y:S04]  /*1b350*/  STL [R1+0x440], R159 ;  /* 0x0004409f01007387 */ /* 0x000fe80000100800 */
[----:B0-----:R-:W4:Y:S01]  /*1b360*/  LDL.LU R238, [R1+0x3f0] ;  /* 0x0003f00001ee7983 */ /* 0x001f220000300800 */
[----:B------:R-:W-:-:S03]  /*1b370*/  IMAD.X R153, R153, 0x1, R4, P2 ;  /* 0x0000000199997824 */ /* 0x000fc600010e0604 */
[----:B------:R-:W-:Y:S04]  /*1b380*/  STL [R1+0x464], R158 ;  /* 0x0004649e01007387 */ /* 0x000fe80000100800 */
[----:B------:R0:W-:Y:S04]  /*1b390*/  STL [R1+0x430], R154 ;  /* 0x0004309a01007387 */ /* 0x0001e80000100800 */
[----:B0-----:R-:W4:Y:S04]  /*1b3a0*/  LDL.LU R154, [R1+0x414] ;  /* 0x00041400019a7983 */ /* 0x001f280000300800 */
[----:B------:R-:W-:Y:S04]  /*1b3b0*/  STL [R1+0x45c], R157 ;  /* 0x00045c9d01007387 */ /* 0x000fe80000100800 */
[----:B------:R0:W-:Y:S01]  /*1b3c0*/  STL [R1+0x454], R153 ;  /* 0x0004549901007387 */ /* 0x0001e20000100800 */
[----:B------:R-:W-:-:S03]  /*1b3d0*/  IADD3 R247, P2, R247, R23, RZ ;  /* 0x00000017f7f77210 */ /* 0x000fc60007f5e0ff */
[----:B0-----:R-:W4:Y:S01]  /*1b3e0*/  LDL.LU R153, [R1+0x40c] ;  /* 0x00040c0001997983 */ /* 0x001f220000300800 */
[----:B------:R-:W-:-:S03]  /*1b3f0*/  IMAD.X R228, R228, 0x1, R4, P3 ;  /* 0x00000001e4e47824 */ /* 0x000fc600018e0604 */
[----:B------:R0:W-:Y:S01]  /*1b400*/  STL [R1+0x428], R247 ;  /* 0x000428f701007387 */ /* 0x0001e20000100800 */
[----:B------:R-:W-:-:S03]  /*1b410*/  IADD3 R156, P3, R156, R23, RZ ;  /* 0x000000179c9c7210 */ /* 0x000fc60007f7e0ff */
[----:B0-----:R-:W4:Y:S04]  /*1b420*/  LDL.LU R247, [R1+0x3e0] ;  /* 0x0003e00001f77983 */ /* 0x001f280000300800 */
[----:B------:R0:W-:Y:S04]  /*1b430*/  STL [R1+0x44c], R228 ;  /* 0x00044ce401007387 */ /* 0x0001e80000100800 */
[----:B0-----:R-:W4:Y:S01]  /*1b440*/  LDL.LU R228, [R1+0x404] ;  /* 0x0004040001e47983 */ /* 0x001f220000300800 */
[----:B--2---:R-:W-:Y:S01]  /*1b450*/  IMAD.X R248, R248, 0x1, R4, P4 ;  /* 0x00000001f8f87824 */ /* 0x004fe200020e0604 */
[----:B------:R-:W-:-:S04]  /*1b460*/  IADD3 R231, P4, R231, R23, RZ ;  /* 0x00000017e7e77210 */ /* 0x000fc80007f9e0ff */
[----:B------:R0:W-:Y:S01]  /*1b470*/  STL [R1+0x444], R248 ;  /* 0x000444f801007387 */ /* 0x0001e20000100800 */
[----:B------:R-:W-:-:S03]  /*1b480*/  IMAD.X R240, R240, 0x1, R4, P5 ;  /* 0x00000001f0f07824 */ /* 0x000fc600028e0604 */
[----:B0-----:R-:W2:Y:S04]  /*1b490*/  LDL.LU R248, [R1+0x3d8] ;  /* 0x0003d80001f87983 */ /* 0x001ea80000300800 */
[----:B------:R0:W-:Y:S01]  /*1b4a0*/  STL [R1+0x420], R156 ;  /* 0x0004209c01007387 */ /* 0x0001e20000100800 */
[----:B---3--:R-:W-:-:S03]  /*1b4b0*/  IADD3 R192, P5, R192, R23, RZ ;  /* 0x00000017c0c07210 */ /* 0x008fc60007fbe0ff */
[----:B0-----:R-:W3:Y:S04]  /*1b4c0*/  LDL.LU R156, [R1+0x3d0] ;  /* 0x0003d000019c7983 */ /* 0x001ee80000300800 */
[----:B------:R-:W-:Y:S04]  /*1b4d0*/  STL [R1+0x418], R231 ;  /* 0x000418e701007387 */ /* 0x000fe80000100800 */
[----:B------:R0:W-:Y:S04]  /*1b4e0*/  STL [R1+0x410], R192 ;  /* 0x000410c001007387 */ /* 0x0001e80000100800 */
[----:B------:R-:W-:Y:S04]  /*1b4f0*/  STL [R1+0x43c], R240 ;  /* 0x00043cf001007387 */ /* 0x000fe80000100800 */
[----:B0-----:R-:W3:Y:S01]  /*1b500*/  LDL.LU R192, [R1+0x3f4] ;  /* 0x0003f40001c07983 */ /* 0x001ee20000300800 */
[----:B----4-:R-:W-:Y:S01]  /*1b510*/  IMAD.X R193, R193, 0x1, R4, P6 ;  /* 0x00000001c1c17824 */ /* 0x010fe200030e0604 */
[----:B------:R-:W-:-:S04]  /*1b520*/  IADD3 R5, P6, R5, R23, RZ ;  /* 0x0000001705057210 */ /* 0x000fc80007fde0ff */
[----:B------:R0:W-:Y:S04]  /*1b530*/  STL [R1+0x434], R193 ;  /* 0x000434c101007387 */ /* 0x0001e80000100800 */
[----:B0-----:R-:W4:Y:S04]  /*1b540*/  LDL.LU R193, [R1+0x3c8] ;  /* 0x0003c80001c17983 */ /* 0x001f280000300800 */
[----:B------:R0:W-:Y:S04]  /*1b550*/  STL [R1+0x408], R5 ;  /* 0x0004080501007387 */ /* 0x0001e80000100800 */
[----:B0-----:R-:W2:Y:S01]  /*1b560*/  LDL.LU R5, [R1+0xcc8] ;  /* 0x000cc80001057983 */ /* 0x001ea20000300800 */
[----:B------:R-:W-:Y:S01]  /*1b570*/  IMAD.X R244, R244, 0x1, R4, P1 ;  /* 0x00000001f4f47824 */ /* 0x000fe200008e0604 */
[----:B------:R-:W-:-:S02]  /*1b580*/  IADD3 R155, P1, R155, R23, RZ ;  /* 0x000000179b9b7210 */ /* 0x000fc40007f3e0ff */
[----:B------:R-:W4:Y:S04]  /*1b590*/  LDL.LU R231, [R1+0x3ec] ;  /* 0x0003ec0001e77983 */ /* 0x000f280000300800 */
[----:B------:R-:W4:Y:S01]  /*1b5a0*/  LDL.LU R240, [R1+0x3c0] ;  /* 0x0003c00001f07983 */ /* 0x000f220000300800 */
[----:B------:R-:W-:-:S03]  /*1b5b0*/  IMAD.X R250, R250, 0x1, R4, P2 ;  /* 0x00000001fafa7824 */ /* 0x000fc600010e0604 */
[----:B------:R0:W-:Y:S04]  /*1b5c0*/  STL [R1+0x42c], R244 ;  /* 0x00042cf401007387 */ /* 0x0001e80000100800 */
[----:B0-----:R-:W4:Y:S04]  /*1b5d0*/  LDL.LU R244, [R1+0x3e4] ;  /* 0x0003e40001f47983 */ /* 0x001f280000300800 */
[----:B------:R0:W-:Y:S04]  /*1b5e0*/  STL [R1+0x424], R250 ;  /* 0x000424fa01007387 */ /* 0x0001e80000100800 */
[----:B------:R-:W-:Y:S04]  /*1b5f0*/  STL [R1+0x400], R155 ;  /* 0x0004009b01007387 */ /* 0x000fe80000100800 */
[----:B0-----:R-:W4:Y:S01]  /*1b600*/  LDL.LU R250, [R1+0x3dc] ;  /* 0x0003dc0001fa7983 */ /* 0x001f220000300800 */
[----:B------:R-:W-:Y:S01]  /*1b610*/  IADD3 R234, P2, R234, R23, RZ ;  /* 0x00000017eaea7210 */ /* 0x000fe20007f5e0ff */
[----:B------:R-:W-:-:S02]  /*1b620*/  IMAD.X R154, R154, 0x1, R4, P4 ;  /* 0x000000019a9a7824 */ /* 0x000fc400020e0604 */
[----:B--2---:R-:W-:-:S05]  /*1b630*/  IMAD.X R5, R5, 0x1, R4, P3 ;  /* 0x0000000105057824 */ /* 0x004fca00018e0604 */
[----:B------:R0:W-:Y:S02]  /*1b640*/  STL [R1+0x41c], R5 ;  /* 0x00041c0501007387 */ /* 0x0001e40000100800 */
[----:B0-----:R-:W0:Y:S02]  /*1b650*/  LDC R5, c[0x0][0x23c] ;  /* 0x00008f00ff057b82 */ /* 0x001e240000000800 */
[----:B------:R1:W-:Y:S04]  /*1b660*/  STL [R1+0x3f8], R234 ;  /* 0x0003f8ea01007387 */ /* 0x0003e80000100800 */
[----:B-1----:R-:W2:Y:S04]  /*1b670*/  LDL.LU R234, [R1+0x3b0] ;  /* 0x0003b00001ea7983 */ /* 0x002ea80000300800 */
[----:B------:R-:W2:Y:S01]  /*1b680*/  LDL.LU R155, [R1+0x3d4] ;  /* 0x0003d400019b7983 */ /* 0x000ea20000300800 */
[----:B0-----:R-:W-:-:S04]  /*1b690*/  IMAD.SHL.U32 R5, R5, 0x80, RZ ;  /* 0x0000008005057824 */ /* 0x001fc800078e00ff */
[----:B------:R-:W-:-:S05]  /*1b6a0*/  IMAD.SHL.U32 R5, R5, 0x2, RZ ;  /* 0x0000000205057824 */ /* 0x000fca00078e00ff */
[-C--:B------:R-:W-:Y:S02]  /*1b6b0*/  IADD3 R238, P3, R238, R5.reuse, RZ ;  /* 0x00000005eeee7210 */ /* 0x080fe40007f7e0ff */
[----:B------:R-:W-:-:S03]  /*1b6c0*/  IADD3 R6, P4, R6, R5, RZ ;  /* 0x0000000506067210 */ /* 0x000fc60007f9e0ff */
[----:B------:R0:W-:Y:S04]  /*1b6d0*/  STL [R1+0x3f0], R238 ;  /* 0x0003f0ee01007387 */ /* 0x0001e80000100800 */
[----:B0-----:R-:W2:Y:S04]  /*1b6e0*/  LDL.LU R238, [R1+0x3a8] ;  /* 0x0003a80001ee7983 */ /* 0x001ea80000300800 */
[----:B------:R0:W-:Y:S04]  /*1b6f0*/  STL [R1+0x414], R154 ;  /* 0x0004149a01007387 */ /* 0x0001e80000100800 */
[----:B0-----:R-:W2:Y:S04]  /*1b700*/  LDL.LU R154, [R1+0x3cc] ;  /* 0x0003cc00019a7983 */ /* 0x001ea80000300800 */
[----:B------:R0:W-:Y:S04]  /*1b710*/  STL [R1+0x3e8], R6 ;  /* 0x0003e80601007387 */ /* 0x0001e80000100800 */
[----:B0-----:R-:W3:Y:S01]  /*1b720*/  LDL.LU R6, [R1+0xcc4] ;  /* 0x000cc40001067983 */ /* 0x001ee20000300800 */
[--C-:B------:R-:W-:Y:S01]  /*1b730*/  IMAD.X R153, R153, 0x1, R4.reuse, P5 ;  /* 0x0000000199997824 */ /* 0x100fe200028e0604 */
[----:B------:R-:W-:Y:S01]  /*1b740*/  IADD3 R247, P5, R247, R5, RZ ;  /* 0x00000005f7f77210 */ /* 0x000fe20007fbe0ff */
[----:B------:R-:W-:-:S04]  /*1b750*/  IMAD.X R228, R228, 0x1, R4, P6 ;  /* 0x00000001e4e47824 */ /* 0x000fc800030e0604 */
[----:B------:R0:W-:Y:S04]  /*1b760*/  STL [R1+0x3e0], R247 ;  /* 0x0003e0f701007387 */ /* 0x0001e80000100800 */
[----:B0-----:R-:W2:Y:S04]  /*1b770*/  LDL.LU R247, [R1+0x3a0] ;  /* 0x0003a00001f77983 */ /* 0x001ea80000300800 */
[----:B------:R0:W-:Y:S04]  /*1b780*/  STL [R1+0x40c], R153 ;  /* 0x00040c9901007387 */ /* 0x0001e80000100800 */
[----:B0-----:R-:W2:Y:S04]  /*1b790*/  LDL.LU R153, [R1+0x3c4] ;  /* 0x0003c40001997983 */ /* 0x001ea80000300800 */
[----:B------:R0:W-:Y:S04]  /*1b7a0*/  STL [R1+0x404], R228 ;  /* 0x000404e401007387 */ /* 0x0001e80000100800 */
[----:B0-----:R-:W2:Y:S01]  /*1b7b0*/  LDL.LU R228, [R1+0x398] ;  /* 0x0003980001e47983 */ /* 0x001ea20000300800 */
[----:B---3--:R-:W-:-:S05]  /*1b7c0*/  IMAD.X R6, R6, 0x1, R4, P1 ;  /* 0x0000000106067824 */ /* 0x008fca00008e0604 */
[----:B------:R0:W-:Y:S04]  /*1b7d0*/  STL [R1+0x3fc], R6 ;  /* 0x0003fc0601007387 */ /* 0x0001e80000100800 */
[----:B0-----:R-:W3:Y:S01]  /*1b7e0*/  LDL.LU R6, [R1+0xcc0] ;  /* 0x000cc00001067983 */ /* 0x001ee20000300800 */
[-C--:B------:R-:W-:Y:S01]  /*1b7f0*/  IADD3 R248, P6, R248, R5.reuse, RZ ;  /* 0x00000005f8f87210 */ /* 0x080fe20007fde0ff */
[----:B------:R-:W-:Y:S01]  /*1b800*/  IMAD.X R192, R192, 0x1, R4, P2 ;  /* 0x00000001c0c07824 */ /* 0x000fe200010e0604 */
[----:B------:R-:W-:-:S03]  /*1b810*/  IADD3 R156, P1, R156, R5, RZ ;  /* 0x000000059c9c7210 */ /* 0x000fc60007f3e0ff */
[----:B------:R0:W-:Y:S01]  /*1b820*/  STL [R1+0x3d8], R248 ;  /* 0x0003d8f801007387 */ /* 0x0001e20000100800 */
[----:B----4-:R-:W-:-:S03]  /*1b830*/  IADD3 R193, P2, R193, R5, RZ ;  /* 0x00000005c1c17210 */ /* 0x010fc60007f5e0ff */
[----:B------:R-:W4:Y:S04]  /*1b840*/  LDL.LU R157, [R1+0x3bc] ;  /* 0x0003bc00019d7983 */ /* 0x000f280000300800 */
[----:B0-----:R-:W4:Y:S04]  /*1b850*/  LDL.LU R248, [R1+0x390] ;  /* 0x0003900001f87983 */ /* 0x001f280000300800 */
[----:B------:R0:W-:Y:S04]  /*1b860*/  STL [R1+0x3f4], R192 ;  /* 0x0003f4c001007387 */ /* 0x0001e80000100800 */
[----:B0-----:R-:W4:Y:S04]  /*1b870*/  LDL.LU R192, [R1+0x388] ;  /* 0x0003880001c07983 */ /* 0x001f280000300800 */
[----:B------:R-:W-:Y:S04]  /*1b880*/  STL [R1+0x3d0], R156 ;  /* 0x0003d09c01007387 */ /* 0x000fe80000100800 */
[----:B------:R0:W-:Y:S04]  /*1b890*/  STL [R1+0x3c8], R193 ;  /* 0x0003c8c101007387 */ /* 0x0001e80000100800 */
[----:B0-----:R-:W4:Y:S01]  /*1b8a0*/  LDL.LU R193, [R1+0x3ac] ;  /* 0x0003ac0001c17983 */ /* 0x001f220000300800 */
[--C-:B---3--:R-:W-:Y:S01]  /*1b8b0*/  IMAD.X R231, R231, 0x1, R6.reuse, P3 ;  /* 0x00000001e7e77824 */ /* 0x108fe200018e0606 */
[-C--:B------:R-:W-:Y:S01]  /*1b8c0*/  IADD3 R240, P3, R240, R5.reuse, RZ ;  /* 0x00000005f0f07210 */ /* 0x080fe20007f7e0ff */
[----:B------:R-:W-:Y:S01]  /*1b8d0*/  IMAD.X R244, R244, 0x1, R6, P4 ;  /* 0x00000001f4f47824 */ /* 0x000fe200020e0606 */
[----:B------:R-:W-:-:S02]  /*1b8e0*/  IADD3 R19, P4, R19, R5, RZ ;  /* 0x0000000513137210 */ /* 0x000fc40007f9e0ff */
[----:B------:R0:W-:Y:S01]  /*1b8f0*/  STL [R1+0x3ec], R231 ;  /* 0x0003ece701007387 */ /* 0x0001e20000100800 */
[----:B------:R-:W-:-:S03]  /*1b900*/  IMAD.X R250, R250, 0x1, R6, P5 ;  /* 0x00000001fafa7824 */ /* 0x000fc600028e0606 */
[----:B0-----:R-:W3:Y:S04]  /*1b910*/  LDL.LU R231, [R1+0x3a4] ;  /* 0x0003a40001e77983 */ /* 0x001ee80000300800 */
[----:B------:R-:W-:Y:S04]  /*1b920*/  STL [R1+0x3c0], R240 ;  /* 0x0003c0f001007387 */ /* 0x000fe80000100800 */
[----:B------:R0:W-:Y:S04]  /*1b930*/  STL [R1+0x3b8], R19 ;  /* 0x0003b81301007387 */ /* 0x0001e80000100800 */
[----:B0-----:R-:W3:Y:S04]  /*1b940*/  LDL.LU R19, [R1+0xcbc] ;  /* 0x000cbc0001137983 */ /* 0x001ee80000300800 */
[----:B------:R0:W-:Y:S04]  /*1b950*/  STL [R1+0x3e4], R244 ;  /* 0x0003e4f401007387 */ /* 0x0001e80000100800 */
[----:B------:R-:W3:Y:S04]  /*1b960*/  LDL.LU R240, [R1+0x39c] ;  /* 0x00039c0001f07983 */ /* 0x000ee80000300800 */
[----:B0-----:R-:W3:Y:S04]  /*1b970*/  LDL.LU R244, [R1+0x370] ;  /* 0x0003700001f47983 */ /* 0x001ee80000300800 */
[----:B------:R0:W-:Y:S04]  /*1b980*/  STL [R1+0x3dc], R250 ;  /* 0x0003dcfa01007387 */ /* 0x0001e80000100800 */
[----:B0-----:R-:W3:Y:S01]  /*1b990*/  LDL.LU R250, [R1+0x394] ;  /* 0x0003940001fa7983 */ /* 0x001ee20000300800 */
[-C--:B--2---:R-:W-:Y:S01]  /*1b9a0*/  IADD3 R234, P5, R234, R5.reuse, RZ ;  /* 0x00000005eaea7210 */ /* 0x084fe20007fbe0ff */
[--C-:B------:R-:W-:Y:S01]  /*1b9b0*/  IMAD.X R155, R155, 0x1, R6.reuse, P6 ;  /* 0x000000019b9b7824 */ /* 0x100fe200030e0606 */
[----:B------:R-:W-:Y:S01]  /*1b9c0*/  IADD3 R238, P6, R238, R5, RZ ;  /* 0x00000005eeee7210 */ /* 0x000fe20007fde0ff */
[----:B------:R-:W-:-:S02]  /*1b9d0*/  IMAD.X R154, R154, 0x1, R6, P1 ;  /* 0x000000019a9a7824 */ /* 0x000fc400008e0606 */
[----:B------:R0:W-:Y:S01]  /*1b9e0*/  STL [R1+0x3b0], R234 ;  /* 0x0003b0ea01007387 */ /* 0x0001e20000100800 */
[-C--:B------:R-:W-:Y:S01]  /*1b9f0*/  IADD3 R247, P1, R247, R5.reuse, RZ ;  /* 0x00000005f7f77210 */ /* 0x080fe20007f3e0ff */
[--C-:B------:R-:W-:Y:S01]  /*1ba00*/  IMAD.X R153, R153, 0x1, R6.reuse, P2 ;  /* 0x0000000199997824 */ /* 0x100fe200010e0606 */
[-C--:B------:R-:W-:Y:S01]  /*1ba10*/  IADD3 R228, P2, R228, R5.reuse, RZ ;  /* 0x00000005e4e47210 */ /* 0x080fe20007f5e0ff */
[----:B0-----:R-:W2:Y:S04]  /*1ba20*/  LDL.LU R234, [R1+0x360] ;  /* 0x0003600001ea7983 */ /* 0x001ea80000300800 */
[----:B------:R0:W-:Y:S04]  /*1ba30*/  STL [R1+0x3a8], R238 ;  /* 0x0003a8ee01007387 */ /* 0x0001e80000100800 */
[----:B0-----:R-:W2:Y:S04]  /*1ba40*/  LDL.LU R238, [R1+0x38c] ;  /* 0x00038c0001ee7983 */ /* 0x001ea80000300800 */
[----:B------:R0:W-:Y:S04]  /*1ba50*/  STL [R1+0x3d4], R155 ;  /* 0x0003d49b01007387 */ /* 0x0001e80000100800 */
[----:B------:R-:W2:Y:S04]  /*1ba60*/  LDL.LU R156, [R1+0x358] ;  /* 0x00035800019c7983 */ /* 0x000ea80000300800 */
[----:B0-----:R-:W2:Y:S04]  /*1ba70*/  LDL.LU R155, [R1+0x384] ;  /* 0x00038400019b7983 */ /* 0x001ea80000300800 */
[----:B------:R0:W-:Y:S01]  /*1ba80*/  STL [R1+0x3cc], R154 ;  /* 0x0003cc9a01007387 */ /* 0x0001e20000100800 */
[----:B----4-:R-:W-:Y:S01]  /*1ba90*/  IMAD.X R157, R157, 0x1, R6, P3 ;  /* 0x000000019d9d7824 */ /* 0x010fe200018e0606 */
[----:B------:R-:W-:-:S02]  /*1baa0*/  IADD3 R248, P3, R248, R5, RZ ;  /* 0x00000005f8f87210 */ /* 0x000fc40007f7e0ff */
[----:B0-----:R-:W4:Y:S04]  /*1bab0*/  LDL.LU R154, [R1+0x350] ;  /* 0x00035000019a7983 */ /* 0x001f280000300800 */
[----:B------:R0:W-:Y:S01]  /*1bac0*/  STL [R1+0x3a0], R247 ;  /* 0x0003a0f701007387 */ /* 0x0001e20000100800 */
[----:B------:R-:W-:-:S03]  /*1bad0*/  IMAD.X R243, R243, 0x1, R6, P4 ;  /* 0x00000001f3f37824 */ /* 0x000fc600020e0606 */
[----:B0-----:R-:W4:Y:S04]  /*1bae0*/  LDL.LU R247, [R1+0x348] ;  /* 0x0003480001f77983 */ /* 0x001f280000300800 */
[----:B------:R0:W-:Y:S01]  /*1baf0*/  STL [R1+0x3c4], R153 ;  /* 0x0003c49901007387 */ /* 0x0001e20000100800 */
[----:B------:R-:W-:-:S03]  /*1bb00*/  IADD3 R192, P4, R192, R5, RZ ;  /* 0x00000005c0c07210 */ /* 0x000fc60007f9e0ff */
[----:B0-----:R-:W4:Y:S04]  /*1bb10*/  LDL.LU R153, [R1+0x340] ;  /* 0x0003400001997983 */ /* 0x001f280000300800 */
[----:B------:R0:W-:Y:S01]  /*1bb20*/  STL [R1+0x398], R228 ;  /* 0x000398e401007387 */ /* 0x0001e20000100800 */
[----:B------:R-:W-:-:S03]  /*1bb30*/  IMAD.X R193, R193, 0x1, R6, P5 ;  /* 0x00000001c1c17824 */ /* 0x000fc600028e0606 */
[----:B0-----:R-:W4:Y:S04]  /*1bb40*/  LDL.LU R228, [R1+0x364] ;  /* 0x0003640001e47983 */ /* 0x001f280000300800 */
[----:B------:R0:W-:Y:S01]  /*1bb50*/  STL [R1+0x390], R248 ;  /* 0x000390f801007387 */ /* 0x0001e20000100800 */
[----:B------:R-:W-:-:S03]  /*1bb60*/  IADD3 R232, P5, R232, R5, RZ ;  /* 0x00000005e8e87210 */ /* 0x000fc60007fbe0ff */
[----:B0-----:R-:W4:Y:S04]  /*1bb70*/  LDL.LU R248, [R1+0x35c] ;  /* 0x00035c0001f87983 */ /* 0x001f280000300800 */
[----:B------:R-:W-:Y:S04]  /*1bb80*/  STL [R1+0x3bc], R157 ;  /* 0x0003bc9d01007387 */ /* 0x000fe80000100800 */
[----:B------:R0:W-:Y:S04]  /*1bb90*/  STL [R1+0x3b4], R243 ;  /* 0x0003b4f301007387 */ /* 0x0001e80000100800 */
[----:B0-----:R-:W4:Y:S04]  /*1bba0*/  LDL.LU R243, [R1+0xcb8] ;  /* 0x000cb80001f37983 */ /* 0x001f280000300800 */
[----:B------:R0:W-:Y:S04]  /*1bbb0*/  STL [R1+0x388], R192 ;  /* 0x000388c001007387 */ /* 0x0001e80000100800 */
[----:B0-----:R-:W4:Y:S04]  /*1bbc0*/  LDL.LU R192, [R1+0x354] ;  /* 0x0003540001c07983 */ /* 0x001f280000300800 */
[----:B------:R0:W-:Y:S04]  /*1bbd0*/  STL [R1+0x3ac], R193 ;  /* 0x0003acc101007387 */ /* 0x0001e80000100800 */
[----:B0-----:R-:W4:Y:S04]  /*1bbe0*/  LDL.LU R193, [R1+0x328] ;  /* 0x0003280001c17983 */ /* 0x001f280000300800 */
[----:B------:R0:W-:Y:S04]  /*1bbf0*/  STL [R1+0x380], R232 ;  /* 0x000380e801007387 */ /* 0x0001e80000100800 */
[----:B0-----:R-:W4:Y:S01]  /*1bc00*/  LDL.LU R232, [R1+0xcb4] ;  /* 0x000cb40001e87983 */ /* 0x001f220000300800 */
[----:B---3--:R-:W-:Y:S01]  /*1bc10*/  IMAD.X R231, R231, 0x1, R6, P6 ;  /* 0x00000001e7e77824 */ /* 0x008fe200030e0606 */
[----:B------:R-:W-:-:S04]  /*1bc20*/  IADD3 R230, P6, R230, R5, RZ ;  /* 0x00000005e6e67210 */ /* 0x000fc80007fde0ff */
[----:B------:R0:W-:Y:S04]  /*1bc30*/  STL [R1+0x3a4], R231 ;  /* 0x0003a4e701007387 */ /* 0x0001e80000100800 */
[----:B0-----:R-:W3:Y:S04]  /*1bc40*/  LDL.LU R231, [R1+0x34c] ;  /* 0x00034c0001e77983 */ /* 0x001ee80000300800 */
[----:B------:R0:W-:Y:S01]  /*1bc50*/  STL [R1+0x378], R230 ;  /* 0x000378e601007387 */ /* 0x0001e20000100800 */
[----:B------:R-:W-:-:S03]  /*1bc60*/  IMAD.X R240, R240, 0x1, R6, P1 ;  /* 0x00000001f0f07824 */ /* 0x000fc600008e0606 */
[----:B0-----:R-:W3:Y:S01]  /*1bc70*/  LDL.LU R230, [R1+0xcb0] ;  /* 0x000cb00001e67983 */ /* 0x001ee20000300800 */
[----:B------:R-:W-:-:S03]  /*1bc80*/  IADD3 R244, P1, R244, R5, RZ ;  /* 0x00000005f4f47210 */ /* 0x000fc60007f3e0ff */
[----:B------:R0:W-:Y:S04]  /*1bc90*/  STL [R1+0x39c], R240 ;  /* 0x00039cf001007387 */ /* 0x0001e80000100800 */
[----:B0-----:R-:W3:Y:S01]  /*1bca0*/  LDL.LU R240, [R1+0x320] ;  /* 0x0003200001f07983 */ /* 0x001ee20000300800 */
[----:B------:R-:W-:-:S03]  /*1bcb0*/  IMAD.X R250, R250, 0x1, R6, P2 ;  /* 0x00000001fafa7824 */ /* 0x000fc600010e0606 */
[----:B------:R0:W-:Y:S04]  /*1bcc0*/  STL [R1+0x370], R244 ;  /* 0x000370f401007387 */ /* 0x0001e80000100800 */
[----:B0-----:R-:W3:Y:S04]  /*1bcd0*/  LDL.LU R244, [R1+0x344] ;  /* 0x0003440001f47983 */ /* 0x001ee80000300800 */
[----:B------:R0:W-:Y:S04]  /*1bce0*/  STL [R1+0x394], R250 ;  /* 0x000394fa01007387 */ /* 0x0001e80000100800 */
[----:B0-----:R-:W3:Y:S01]  /*1bcf0*/  LDL.LU R250, [R1+0x318] ;  /* 0x0003180001fa7983 */ /* 0x001ee20000300800 */
[----:B--2---:R-:W-:Y:S01]  /*1bd00*/  IADD3 R234, P2, R234, R5, RZ ;  /* 0x00000005eaea7210 */ /* 0x004fe20007f5e0ff */
[----:B------:R-:W-:-:S02]  /*1bd10*/  IMAD.X R227, R227, 0x1, R6, P5 ;  /* 0x00000001e3e37824 */ /* 0x000fc400028e0606 */
[--C-:B------:R-:W-:Y:S02]  /*1bd20*/  IMAD.X R238, R238, 0x1, R6.reuse, P3 ;  /* 0x00000001eeee7824 */ /* 0x100fe400018e0606 */
[----:B------:R0:W-:Y:S01]  /*1bd30*/  STL [R1+0x360], R234 ;  /* 0x000360ea01007387 */ /* 0x0001e20000100800 */
[--C-:B------:R-:W-:Y:S01]  /*1bd40*/  IMAD.X R3, R3, 0x1, R6.reuse, P6 ;  /* 0x0000000103037824 */ /* 0x100fe200030e0606 */
[----:B------:R-:W-:Y:S02]  /*1bd50*/  IADD3 R156, P3, R156, R5, RZ ;  /* 0x000000059c9c7210 */ /* 0x000fe40007f7e0ff */
[----:B0-----:R-:W2:Y:S01]  /*1bd60*/  LDL.LU R234, [R1+0x33c] ;  /* 0x00033c0001ea7983 */ /* 0x001ea20000300800 */
[----:B------:R-:W-:-:S03]  /*1bd70*/  IMAD.X R155, R155, 0x1, R6, P4 ;  /* 0x000000019b9b7824 */ /* 0x000fc600020e0606 */
[----:B------:R0:W-:Y:S04]  /*1bd80*/  STL [R1+0x38c], R238 ;  /* 0x00038cee01007387 */ /* 0x0001e80000100800 */
[----:B0-----:R-:W2:Y:S01]  /*1bd90*/  LDL.LU R238, [R1+0x310] ;  /* 0x0003100001ee7983 */ /* 0x001ea20000300800 */
[----:B----4-:R-:W-:-:S03]  /*1bda0*/  IADD3 R154, P4, R154, R5, RZ ;  /* 0x000000059a9a7210 */ /* 0x010fc60007f9e0ff */
[----:B------:R-:W-:Y:S04]  /*1bdb0*/  STL [R1+0x358], R156 ;  /* 0x0003589c01007387 */ /* 0x000fe80000100800 */
[----:B------:R0:W-:Y:S04]  /*1bdc0*/  STL [R1+0x37c], R227 ;  /* 0x00037ce301007387 */ /* 0x0001e80000100800 */
[----:B------:R-:W-:Y:S01]  /*1bdd0*/  STL [R1+0x384], R155 ;  /* 0x0003849b01007387 */ /* 0x000fe20000100800 */
[----:B------:R-:W-:-:S03]  /*1bde0*/  IADD3 R247, P5, R247, R5, RZ ;  /* 0x00000005f7f77210 */ /* 0x000fc60007fbe0ff */
[----:B0-----:R-:W4:Y:S04]  /*1bdf0*/  LDL.LU R227, [R1+0xcac] ;  /* 0x000cac0001e37983 */ /* 0x001f280000300800 */
[----:B------:R-:W-:Y:S04]  /*1be00*/  STL [R1+0x350], R154 ;  /* 0x0003509a01007387 */ /* 0x000fe80000100800 */
[----:B------:R0:W-:Y:S01]  /*1be10*/  STL [R1+0x374], R3 ;  /* 0x0003740301007387 */ /* 0x0001e20000100800 */
[----:B------:R-:W-:-:S03]  /*1be20*/  IADD3 R153, P6, R153, R5, RZ ;  /* 0x0000000599997210 */ /* 0x000fc60007fde0ff */
[----:B0-----:R-:W4:Y:S04]  /*1be30*/  LDL.LU R3, [R1+0xca8] ;  /* 0x000ca80001037983 */ /* 0x001f280000300800 */
[----:B------:R0:W-:Y:S01]  /*1be40*/  STL [R1+0x348], R247 ;  /* 0x000348f701007387 */ /* 0x0001e20000100800 */
[--C-:B------:R-:W-:Y:S01]  /*1be50*/  IMAD.X R228, R228, 0x1, R6.reuse, P1 ;  /* 0x00000001e4e47824 */ /* 0x100fe200008e0606 */
[-C--:B------:R-:W-:Y:S02]  /*1be60*/  IADD3 R17, P1, R17, R5.reuse, RZ ;  /* 0x0000000511117210 */ /* 0x080fe40007f3e0ff */
[----:B0-----:R-:W4:Y:S04]  /*1be70*/  LDL.LU R247, [R1+0x308] ;  /* 0x0003080001f77983 */ /* 0x001f280000300800 */
[----:B------:R0:W-:Y:S04]  /*1be80*/  STL [R1+0x338], R17 ;  /* 0x0003381101007387 */ /* 0x0001e80000100800 */
[----:B------:R-:W-:Y:S01]  /*1be90*/  STL [R1+0x340], R153 ;  /* 0x0003409901007387 */ /* 0x000fe20000100800 */
[----:B------:R-:W-:Y:S01]  /*1bea0*/  IMAD.X R248, R248, 0x1, R6, P2 ;  /* 0x00000001f8f87824 */ /* 0x000fe200010e0606 */
[----:B------:R-:W-:-:S02]  /*1beb0*/  IADD3 R235, P2, R235, R5, RZ ;  /* 0x00000005ebeb7210 */ /* 0x000fc40007f5e0ff */
[----:B0-----:R-:W4:Y:S04]  /*1bec0*/  LDL.LU R17, [R1+0xca4] ;  /* 0x000ca40001117983 */ /* 0x001f280000300800 */
[----:B------:R-:W-:Y:S04]  /*1bed0*/  STL [R1+0x364], R228 ;  /* 0x000364e401007387 */ /* 0x000fe80000100800 */
[----:B------:R-:W4:Y:S04]  /*1bee0*/  LDL.LU R158, [R1+0x324] ;  /* 0x00032400019e7983 */ /* 0x000f280000300800 */
[----:B------:R0:W-:Y:S04]  /*1bef0*/  STL [R1+0x35c], R248 ;  /* 0x00035cf801007387 */ /* 0x0001e80000100800 */
[----:B0-----:R-:W4:Y:S01]  /*1bf00*/  LDL.LU R248, [R1+0x31c] ;  /* 0x00031c0001f87983 */ /* 0x001f220000300800 */
[----:B------:R-:W-:-:S03]  /*1bf10*/  IMAD.X R192, R192, 0x1, R6, P3 ;  /* 0x00000001c0c07824 */ /* 0x000fc600018e0606 */
[----:B------:R0:W-:Y:S04]  /*1bf20*/  STL [R1+0x330], R235 ;  /* 0x000330eb01007387 */ /* 0x0001e80000100800 */
[----:B0-----:R-:W4:Y:S01]  /*1bf30*/  LDL.LU R235, [R1+0xca0] ;  /* 0x000ca00001eb7983 */ /* 0x001f220000300800 */
[----:B------:R-:W-:-:S03]  /*1bf40*/  IADD3 R193, P3, R193, R5, RZ ;  /* 0x00000005c1c17210 */ /* 0x000fc60007f7e0ff */
[----:B------:R0:W-:Y:S04]  /*1bf50*/  STL [R1+0x354], R192 ;  /* 0x000354c001007387 */ /* 0x0001e80000100800 */
[----:B0-----:R-:W4:Y:S04]  /*1bf60*/  LDL.LU R192, [R1+0x314] ;  /* 0x0003140001c07983 */ /* 0x001f280000300800 */
[----:B------:R-:W4:Y:S04]  /*1bf70*/  LDL.LU R157, [R1+0x2e8] ;  /* 0x0002e800019d7983 */ /* 0x000f280000300800 */
[----:B------:R0:W-:Y:S04]  /*1bf80*/  STL [R1+0x328], R193 ;  /* 0x000328c101007387 */ /* 0x0001e80000100800 */
[----:B0-----:R-:W4:Y:S04]  /*1bf90*/  LDL.LU R193, [R1+0x30c] ;  /* 0x00030c0001c17983 */ /* 0x001f280000300800 */
[----:B------:R-:W4:Y:S04]  /*1bfa0*/  LDL.LU R156, [R1+0x2e0] ;  /* 0x0002e000019c7983 */ /* 0x000f280000300800 */
[----:B------:R-:W4:Y:S04]  /*1bfb0*/  LDL.LU R155, [R1+0x304] ;  /* 0x00030400019b7983 */ /* 0x000f280000300800 */
[----:B------:R-:W4:Y:S01]  /*1bfc0*/  LDL.LU R154, [R1+0x2d8] ;  /* 0x0002d800019a7983 */ /* 0x000f220000300800 */
[----:B---3--:R-:W-:-:S05]  /*1bfd0*/  IMAD.X R231, R231, 0x1, R6, P4 ;  /* 0x00000001e7e77824 */ /* 0x008fca00020e0606 */
[----:B------:R0:W-:Y:S04]  /*1bfe0*/  STL [R1+0x34c], R231 ;  /* 0x00034ce701007387 */ /* 0x0001e80000100800 */
[----:B------:R-:W3:Y:S04]  /*1bff0*/  LDL.LU R153, [R1+0x2d0] ;  /* 0x0002d00001997983 */ /* 0x000ee80000300800 */
[----:B------:R-:W3:Y:S01]  /*1c000*/  LDL.LU R228, [R1+0x2c8] ;  /* 0x0002c80001e47983 */ /* 0x000ee20000300800 */
[----:B------:R-:W-:-:S05]  /*1c010*/  IADD3 R240, P4, R240, R5, RZ ;  /* 0x00000005f0f07210 */ /* 0x000fca0007f9e0ff */
[----:B------:R1:W-:Y:S01]  /*1c020*/  STL [R1+0x320], R240 ;  /* 0x000320f001007387 */ /* 0x0003e20000100800 */
[----:B------:R-:W-:-:S05]  /*1c030*/  IMAD.X R244, R244, 0x1, R6, P5 ;  /* 0x00000001f4f47824 */ /* 0x000fca00028e0606 */
[----:B------:R-:W-:Y:S04]  /*1c040*/  STL [R1+0x344], R244 ;  /* 0x000344f401007387 */ /* 0x000fe80000100800 */
[----:B0-----:R-:W3:Y:S01]  /*1c050*/  LDL.LU R231, [R1+0x2e4] ;  /* 0x0002e40001e77983 */ /* 0x001ee20000300800 */
[----:B------:R-:W-:-:S05]  /*1c060*/  IADD3 R250, P5, R250, R5, RZ ;  /* 0x00000005fafa7210 */ /* 0x000fca0007fbe0ff */
[----:B------:R-:W-:Y:S04]  /*1c070*/  STL [R1+0x318], R250 ;  /* 0x000318fa01007387 */ /* 0x000fe80000100800 */
[----:B-1----:R-:W3:Y:S01]  /*1c080*/  LDL.LU R240, [R1+0x2dc] ;  /* 0x0002dc0001f07983 */ /* 0x002ee20000300800 */
[--C-:B------:R-:W-:Y:S02]  /*1c090*/  IMAD.X R239, R239, 0x1, R6.reuse, P1 ;  /* 0x00000001efef7824 */ /* 0x100fe400008e0606 */
[----:B--2---:R-:W-:-:S05]  /*1c0a0*/  IMAD.X R234, R234, 0x1, R6, P6 ;  /* 0x00000001eaea7824 */ /* 0x004fca00030e0606 */
[----:B------:R-:W-:Y:S04]  /*1c0b0*/  STL [R1+0x33c], R234 ;  /* 0x00033cea01007387 */ /* 0x000fe80000100800 */
[----:B------:R0:W-:Y:S01]  /*1c0c0*/  STL [R1+0x334], R239 ;  /* 0x000334ef01007387 */ /* 0x0001e20000100800 */
[----:B------:R-:W-:Y:S01]  /*1c0d0*/  IADD3 R238, P6, R238, R5, RZ ;  /* 0x00000005eeee7210 */ /* 0x000fe20007fde0ff */
[----:B------:R-:W-:-:S04]  /*1c0e0*/  IMAD.X R226, R226, 0x1, R6, P2 ;  /* 0x00000001e2e27824 */ /* 0x000fc800010e0606 */
[----:B------:R1:W-:Y:S04]  /*1c0f0*/  STL [R1+0x310], R238 ;  /* 0x000310ee01007387 */ /* 0x0003e80000100800 */
[----:B0-----:R-:W2:Y:S04]  /*1c100*/  LDL.LU R239, [R1+0xc9c] ;  /* 0x000c9c0001ef7983 */ /* 0x001ea80000300800 */
[----:B------:R-:W2:Y:S04]  /*1c110*/  LDL.LU R244, [R1+0x2d4] ;  /* 0x0002d40001f47983 */ /* 0x000ea80000300800 */
[----:B------:R-:W2:Y:S04]  /*1c120*/  LDL.LU R250, [R1+0x2a8] ;  /* 0x0002a80001fa7983 */ /* 0x000ea80000300800 */
[----:B------:R-:W2:Y:S04]  /*1c130*/  LDL.LU R234, [R1+0x2cc] ;  /* 0x0002cc0001ea7983 */ /* 0x000ea80000300800 */
[----:B-1----:R-:W2:Y:S01]  /*1c140*/  LDL.LU R238, [R1+0x2a0] ;  /* 0x0002a00001ee7983 */ /* 0x002ea20000300800 */
[----:B----4-:R-:W-:-:S05]  /*1c150*/  IADD3 R247, P1, R247, R5, RZ ;  /* 0x00000005f7f77210 */ /* 0x010fca0007f3e0ff */
[----:B------:R0:W-:Y:S01]  /*1c160*/  STL [R1+0x308], R247 ;  /* 0x000308f701007387 */ /* 0x0001e20000100800 */
[----:B------:R-:W-:-:S03]  /*1c170*/  IADD3 R17, P2, R17, R5, RZ ;  /* 0x0000000511117210 */ /* 0x000fc60007f5e0ff */
[----:B0-----:R-:W4:Y:S04]  /*1c180*/  LDL.LU R247, [R1+0x298] ;  /* 0x0002980001f77983 */ /* 0x001f280000300800 */
[----:B------:R0:W-:Y:S01]  /*1c190*/  STL [R1+0x32c], R226 ;  /* 0x00032ce201007387 */ /* 0x0001e20000100800 */
[--C-:B------:R-:W-:Y:S01]  /*1c1a0*/  IMAD.X R158, R158, 0x1, R6.reuse, P3 ;  /* 0x000000019e9e7824 */ /* 0x100fe200018e0606 */
[-C--:B------:R-:W-:Y:S02]  /*1c1b0*/  IADD3 R246, P3, R246, R5.reuse, RZ ;  /* 0x00000005f6f67210 */ /* 0x080fe40007f7e0ff */
[----:B0-----:R-:W4:Y:S04]  /*1c1c0*/  LDL.LU R226, [R1+0xc98] ;  /* 0x000c980001e27983 */ /* 0x001f280000300800 */
[----:B------:R0:W-:Y:S01]  /*1c1d0*/  STL [R1+0x300], R17 ;  /* 0x0003001101007387 */ /* 0x0001e20000100800 */
[----:B------:R-:W-:Y:S01]  /*1c1e0*/  IMAD.X R248, R248, 0x1, R6, P4 ;  /* 0x00000001f8f87824 */ /* 0x000fe200020e0606 */
[----:B------:R-:W-:-:S02]  /*1c1f0*/  IADD3 R20, P4, R20, R5, RZ ;  /* 0x0000000514147210 */ /* 0x000fc40007f9e0ff */
[----:B0-----:R-:W4:Y:S04]  /*1c200*/  LDL.LU R17, [R1+0xc94] ;  /* 0x000c940001117983 */ /* 0x001f280000300800 */
[----:B------:R0:W-:Y:S04]  /*1c210*/  STL [R1+0x2f8], R246 ;  /* 0x0002f8f601007387 */ /* 0x0001e80000100800 */
[----:B0-----:R-:W4:Y:S04]  /*1c220*/  LDL.LU R246, [R1+0xc90] ;  /* 0x000c900001f67983 */ /* 0x001f280000300800 */
[----:B------:R-:W-:Y:S04]  /*1c230*/  STL [R1+0x324], R158 ;  /* 0x0003249e01007387 */ /* 0x000fe80000100800 */
[----:B------:R0:W-:Y:S01]  /*1c240*/  STL [R1+0x2f0], R20 ;  /* 0x0002f01401007387 */ /* 0x0001e20000100800 */
[----:B------:R-:W-:-:S02]  /*1c250*/  IMAD.X R192, R192, 0x1, R6, P5 ;  /* 0x00000001c0c07824 */ /* 0x000fc400028e0606 */
[--C-:B------:R-:W-:Y:S01]  /*1c260*/  IMAD.X R235, R235, 0x1, R6.reuse, P2 ;  /* 0x00000001ebeb7824 */ /* 0x100fe200010e0606 */
[-C--:B------:R-:W-:Y:S01]  /*1c270*/  IADD3 R157, P5, R157, R5.reuse, RZ ;  /* 0x000000059d9d7210 */ /* 0x080fe20007fbe0ff */
[----:B0-----:R-:W4:Y:S04]  /*1c280*/  LDL.LU R20, [R1+0xc8c] ;  /* 0x000c8c0001147983 */ /* 0x001f280000300800 */
[----:B------:R0:W-:Y:S01]  /*1c290*/  STL [R1+0x31c], R248 ;  /* 0x00031cf801007387 */ /* 0x0001e20000100800 */
[--C-:B------:R-:W-:Y:S01]  /*1c2a0*/  IMAD.X R193, R193, 0x1, R6.reuse, P6 ;  /* 0x00000001c1c17824 */ /* 0x100fe200030e0606 */
[-C--:B------:R-:W-:Y:S02]  /*1c2b0*/  IADD3 R156, P6, R156, R5.reuse, RZ ;  /* 0x000000059c9c7210 */ /* 0x080fe40007fde0ff */
[----:B0-----:R-:W4:Y:S04]  /*1c2c0*/  LDL.LU R248, [R1+0x2a4] ;  /* 0x0002a40001f87983 */ /* 0x001f280000300800 */
[----:B------:R0:W-:Y:S01]  /*1c2d0*/  STL [R1+0x314], R192 ;  /* 0x000314c001007387 */ /* 0x0001e20000100800 */
[--C-:B------:R-:W-:Y:S01]  /*1c2e0*/  IMAD.X R155, R155, 0x1, R6.reuse, P1 ;  /* 0x000000019b9b7824 */ /* 0x100fe200008e0606 */
[----:B------:R-:W-:Y:S01]  /*1c2f0*/  IADD3 R154, P1, R154, R5, RZ ;  /* 0x000000059a9a7210 */ /* 0x000fe20007f3e0ff */
[----:B------:R-:W-:Y:S01]  /*1c300*/  IMAD.X R251, R251, 0x1, R6, P3 ;  /* 0x00000001fbfb7824 */ /* 0x000fe200018e0606 */
[----:B0-----:R-:W4:Y:S04]  /*1c310*/  LDL.LU R192, [R1+0x29c] ;  /* 0x00029c0001c07983 */ /* 0x001f280000300800 */
[----:B------:R0:W-:Y:S01]  /*1c320*/  STL [R1+0x30c], R193 ;  /* 0x00030cc101007387 */ /* 0x0001e20000100800 */
[----:B------:R-:W-:-:S03]  /*1c330*/  IADD3.X R242, R242, R6, RZ, P4, !PT ;  /* 0x00000006f2f27210 */ /* 0x000fc600027fe4ff */
[----:B0-----:R-:W4:Y:S04]  /*1c340*/  LDL.LU R193, [R1+0x268] ;  /* 0x0002680001c17983 */ /* 0x001f280000300800 */
[----:B------:R-:W-:Y:S04]  /*1c350*/  STL [R1+0x2e8], R157 ;  /* 0x0002e89d01007387 */ /* 0x000fe80000100800 */
[----:B------:R-:W-:Y:S04]  /*1c360*/  STL [R1+0x2e0], R156 ;  /* 0x0002e09c01007387 */ /* 0x000fe80000100800 */
[----:B------:R0:W-:Y:S04]  /*1c370*/  STL [R1+0x2fc], R235 ;  /* 0x0002fceb01007387 */ /* 0x0001e80000100800 */
[----:B------:R-:W-:Y:S01]  /*1c380*/  STL [R1+0x304], R155 ;  /* 0x0003049b01007387 */ /* 0x000fe20000100800 */
[----:B------:R-:W-:-:S03]  /*1c390*/  IADD3 R227, P4, R227, R5, RZ ;  /* 0x00000005e3e37210 */ /* 0x000fc60007f9e0ff */
[----:B0-----:R-:W4:Y:S04]  /*1c3a0*/  LDL.LU R235, [R1+0xc88] ;  /* 0x000c880001eb7983 */ /* 0x001f280000300800 */
[----:B------:R-:W-:Y:S04]  /*1c3b0*/  STL [R1+0x2d8], R154 ;  /* 0x0002d89a01007387 */ /* 0x000fe80000100800 */
[----:B------:R0:W-:Y:S04]  /*1c3c0*/  STL [R1+0x2f4], R251 ;  /* 0x0002f4fb01007387 */ /* 0x0001e80000100800 */
[----:B0-----:R-:W4:Y:S01]  /*1c3d0*/  LDL.LU R251, [R1+0xc84] ;  /* 0x000c840001fb7983 */ /* 0x001f220000300800 */
[----:B---3--:R-:W-:-:S02]  /*1c3e0*/  IADD3 R153, P2, R153, R5, RZ ;  /* 0x0000000599997210 */ /* 0x008fc40007f5e0ff */
[----:B------:R-:W-:-:S03]  /*1c3f0*/  IADD3 R228, P3, R228, R5, RZ ;  /* 0x00000005e4e47210 */ /* 0x000fc60007f7e0ff */
[----:B------:R-:W-:Y:S04]  /*1c400*/  STL [R1+0x2d0], R153 ;  /* 0x0002d09901007387 */ /* 0x000fe80000100800 */
[----:B------:R0:W-:Y:S04]  /*1c410*/  STL [R1+0x2ec], R242 ;  /* 0x0002ecf201007387 */ /* 0x0001e80000100800 */
[----:B0-----:R-:W3:Y:S04]  /*1c420*/  LDL.LU R242, [R1+0xc80] ;  /* 0x000c800001f27983 */ /* 0x001ee80000300800 */
[----:B------:R-:W-:Y:S04]  /*1c430*/  STL [R1+0x2c8], R228 ;  /* 0x0002c8e401007387 */ /* 0x000fe80000100800 */
[----:B------:R0:W-:Y:S04]  /*1c440*/  STL [R1+0x2c0], R227 ;  /* 0x0002c0e301007387 */ /* 0x0001e80000100800 */
[----:B0-----:R-:W3:Y:S01]  /*1c450*/  LDL.LU R227, [R1+0xc7c] ;  /* 0x000c7c0001e37983 */ /* 0x001ee20000300800 */
[----:B------:R-:W-:Y:S01]  /*1c460*/  IMAD.X R231, R231, 0x1, R6, P5 ;  /* 0x00000001e7e77824 */ /* 0x000fe200028e0606 */
[----:B------:R-:W-:-:S05]  /*1c470*/  IADD3 R223, P5, R223, R5, RZ ;  /* 0x00000005dfdf7210 */ /* 0x000fca0007fbe0ff */
[----:B------:R0:W-:Y:S01]  /*1c480*/  STL [R1+0x2b8], R223 ;  /* 0x0002b8df01007387 */ /* 0x0001e20000100800 */
[--C-:B------:R-:W-:Y:S01]  /*1c490*/  IMAD.X R240, R240, 0x1, R6.reuse, P6 ;  /* 0x00000001f0f07824 */ /* 0x100fe200030e0606 */
[----:B------:R-:W-:Y:S02]  /*1c4a0*/  IADD3 R245, P6, R245, R5, RZ ;  /* 0x00000005f5f57210 */ /* 0x000fe40007fde0ff */
[----:B0-----:R-:W3:Y:S04]  /*1c4b0*/  LDL.LU R223, [R1+0xc78] ;  /* 0x000c780001df7983 */ /* 0x001ee80000300800 */
[----:B------:R-:W-:Y:S04]  /*1c4c0*/  STL [R1+0x2e4], R231 ;  /* 0x0002e4e701007387 */ /* 0x000fe80000100800 */
[----:B------:R0:W-:Y:S04]  /*1c4d0*/  STL [R1+0x2b0], R245 ;  /* 0x0002b0f501007387 */ /* 0x0001e80000100800 */
[----:B0-----:R-:W3:Y:S01]  /*1c4e0*/  LDL.LU R245, [R1+0xc74] ;  /* 0x000c740001f57983 */ /* 0x001ee20000300800 */
[----:B------:R-:W-:-:S03]  /*1c4f0*/  IMAD.X R3, R3, 0x1, R6, P4 ;  /* 0x0000000103037824 */ /* 0x000fc600020e0606 */
[----:B------:R-:W-:Y:S01]  /*1c500*/  STL [R1+0x2dc], R240 ;  /* 0x0002dcf001007387 */ /* 0x000fe20000100800 */
[----:B--2---:R-:W-:Y:S01]  /*1c510*/  IMAD.X R244, R244, 0x1, R6, P1 ;  /* 0x00000001f4f47824 */ /* 0x004fe200008e0606 */
[----:B------:R-:W-:-:S04]  /*1c520*/  IADD3 R250, P1, R250, R5, RZ ;  /* 0x00000005fafa7210 */ /* 0x000fc80007f3e0ff */
[----:B------:R-:W-:Y:S01]  /*1c530*/  STL [R1+0x2d4], R244 ;  /* 0x0002d4f401007387 */ /* 0x000fe20000100800 */
[----:B------:R-:W-:-:S03]  /*1c540*/  IMAD.X R234, R234, 0x1, R6, P2 ;  /* 0x00000001eaea7824 */ /* 0x000fc600010e0606 */
[----:B------:R-:W-:Y:S01]  /*1c550*/  STL [R1+0x2a8], R250 ;  /* 0x0002a8fa01007387 */ /* 0x000fe20000100800 */
[-C--:B------:R-:W-:Y:S01]  /*1c560*/  IADD3 R238, P2, R238, R5.reuse, RZ ;  /* 0x00000005eeee7210 */ /* 0x080fe20007f5e0ff */
[--C-:B------:R-:W-:Y:S02]  /*1c570*/  IMAD.X R229, R229, 0x1, R6.reuse, P5 ;  /* 0x00000001e5e57824 */ /* 0x100fe400028e0606 */
[--C-:B------:R-:W-:Y:S01]  /*1c580*/  IMAD.X R0, R0, 0x1, R6.reuse, P6 ;  /* 0x0000000100007824 */ /* 0x100fe200030e0606 */
[-C--:B------:R-:W-:Y:S02]  /*1c590*/  IADD3 R232, P6, R232, R5.reuse, RZ ;  /* 0x00000005e8e87210 */ /* 0x080fe40007fde0ff */
[-C--:B----4-:R-:W-:Y:S01]  /*1c5a0*/  IADD3 R20, P5, R20, R5.reuse, RZ ;  /* 0x0000000514147210 */ /* 0x090fe20007fbe0ff */
[--C-:B------:R-:W-:Y:S01]  /*1c5b0*/  IMAD.X R248, R248, 0x1, R6.reuse, P1 ;  /* 0x00000001f8f87824 */ /* 0x100fe200008e0606 */
[-C--:B------:R-:W-:Y:S01]  /*1c5c0*/  IADD3 R252, P1, R252, R5.reuse, RZ ;  /* 0x00000005fcfc7210 */ /* 0x080fe20007f3e0ff */
[----:B------:R-:W-:Y:S01]  /*1c5d0*/  IMAD.X R251, R251, 0x1, R6, P3 ;  /* 0x00000001fbfb7824 */ /* 0x000fe200018e0606 */
[----:B------:R-:W-:-:S04]  /*1c5e0*/  IADD3 R247, P3, R247, R5, RZ ;  /* 0x00000005f7f77210 */ /* 0x000fc80007f7e0ff */
[----:B------:R0:W-:Y:S04]  /*1c5f0*/  STL [R1+0x2c4], R251 ;  /* 0x0002c4fb01007387 */ /* 0x0001e80000100800 */
[----:B------:R-:W-:Y:S04]  /*1c600*/  STL [R1+0x2cc], R234 ;  /* 0x0002ccea01007387 */ /* 0x000fe80000100800 */
[----:B0-----:R-:W2:Y:S04]  /*1c610*/  LDL.LU R251, [R1+0xc70] ;  /* 0x000c700001fb7983 */ /* 0x001ea80000300800 */
[----:B------:R-:W-:Y:S04]  /*1c620*/  STL [R1+0x2a0], R238 ;  /* 0x0002a0ee01007387 */ /* 0x000fe80000100800 */
[----:B------:R0:W-:Y:S04]  /*1c630*/  STL [R1+0x2bc], R3 ;  /* 0x0002bc0301007387 */ /* 0x0001e80000100800 */
[----:B0-----:R-:W4:Y:S04]  /*1c640*/  LDL.LU R3, [R1+0xc6c] ;  /* 0x000c6c0001037983 */ /* 0x001f280000300800 */
[----:B------:R-:W-:Y:S01]  /*1c650*/  STL [R1+0x298], R247 ;  /* 0x000298f701007387 */ /* 0x000fe20000100800 */
[----:B---3--:R-:W-:-:S05]  /*1c660*/  IADD3 R245, P4, R245, R5, RZ ;  /* 0x00000005f5f57210 */ /* 0x008fca0007f9e0ff */
[----:B------:R0:W-:Y:S04]  /*1c670*/  STL [R1+0x290], R245 ;  /* 0x000290f501007387 */ /* 0x0001e80000100800 */
[----:B0-----:R-:W3:Y:S04]  /*1c680*/  LDL.LU R245, [R1+0xc68] ;  /* 0x000c680001f57983 */ /* 0x001ee80000300800 */
[----:B------:R0:W-:Y:S04]  /*1c690*/  STL [R1+0x2b4], R229 ;  /* 0x0002b4e501007387 */ /* 0x0001e80000100800 */
[----:B0-----:R-:W3:Y:S04]  /*1c6a0*/  LDL.LU R229, [R1+0xc64] ;  /* 0x000c640001e57983 */ /* 0x001ee80000300800 */
[----:B------:R0:W-:Y:S04]  /*1c6b0*/  STL [R1+0x288], R20 ;  /* 0x0002881401007387 */ /* 0x0001e80000100800 */
[----:B0-----:R-:W2:Y:S04]  /*1c6c0*/  LDL.LU R20, [R1+0xc60] ;  /* 0x000c600001147983 */ /* 0x001ea80000300800 */
[----:B------:R0:W-:Y:S04]  /*1c6d0*/  STL [R1+0x2ac], R0 ;  /* 0x0002ac0001007387 */ /* 0x0001e80000100800 */
[----:B0-----:R-:W3:Y:S04]  /*1c6e0*/  LDL.LU R0, [R1+0xc5c] ;  /* 0x000c5c0001007983 */ /* 0x001ee80000300800 */
[----:B------:R0:W-:Y:S04]  /*1c6f0*/  STL [R1+0x280], R232 ;  /* 0x000280e801007387 */ /* 0x0001e80000100800 */
[----:B0-----:R-:W3:Y:S04]  /*1c700*/  LDL.LU R232, [R1+0xc58] ;  /* 0x000c580001e87983 */ /* 0x001ee80000300800 */
[----:B------:R0:W-:Y:S04]  /*1c710*/  STL [R1+0x278], R252 ;  /* 0x000278fc01007387 */ /* 0x0001e80000100800 */
[----:B0-----:R-:W3:Y:S01]  /*1c720*/  LDL.LU R252, [R1+0xc54] ;  /* 0x000c540001fc7983 */ /* 0x001ee20000300800 */
[----:B------:R-:W-:Y:S01]  /*1c730*/  UMOV UR38, UR10 ;  /* 0x0000000a00267c82 */ /* 0x000fe20008000000 */
[----:B------:R-:W-:-:S02]  /*1c740*/  UMOV UR39, UR11 ;  /* 0x0000000b00277c82 */ /* 0x000fc40008000000 */
[----:B------:R-:W-:Y:S01]  /*1c750*/  HGMMA.64x64x16.F32.BF16 R24, gdesc[UR36].tnspA, R24 ;  /* 0x20e00000241879f0 */ /* 0x000fe20008701818 */
[----:B------:R-:W-:Y:S01]  /*1c760*/  UMOV UR42, UR14 ;  /* 0x0000000e002a7c82 */ /* 0x000fe20008000000 */
[----:B------:R-:W-:Y:S01]  /*1c770*/  UMOV UR43, UR15 ;  /* 0x0000000f002b7c82 */ /* 0x000fe20008000000 */
[--C-:B------:R-:W-:Y:S01]  /*1c780*/  IMAD.X R192, R192, 0x1, R6.reuse, P2 ;  /* 0x00000001c0c07824 */ /* 0x100fe200010e0606 */
[----:B------:R-:W-:Y:S01]  /*1c790*/  IADD3 R249, P2, R249, R5, RZ ;  /* 0x00000005f9f97210 */ /* 0x000fe20007f5e0ff */
[----:B------:R-:W-:Y:S04]  /*1c7a0*/  STL [R1+0x2a4], R248 ;  /* 0x0002a4f801007387 */ /* 0x000fe80000100800 */
[----:B------:R0:W-:Y:S01]  /*1c7b0*/  STL [R1+0x270], R249 ;  /* 0x000270f901007387 */ /* 0x0001e20000100800 */
[----:B------:R-:W-:-:S03]  /*1c7c0*/  IMAD.X R235, R235, 0x1, R6, P5 ;  /* 0x00000001ebeb7824 */ /* 0x000fc600028e0606 */
[----:B0-----:R-:W3:Y:S04]  /*1c7d0*/  LDL.LU R249, [R1+0xc50] ;  /* 0x000c500001f97983 */ /* 0x001ee80000300800 */
[----:B------:R-:W-:Y:S01]  /*1c7e0*/  STL [R1+0x29c], R192 ;  /* 0x00029cc001007387 */ /* 0x000fe20000100800 */
[--C-:B------:R-:W-:Y:S01]  /*1c7f0*/  IMAD.X R230, R230, 0x1, R6.reuse, P6 ;  /* 0x00000001e6e67824 */ /* 0x100fe200030e0606 */
[-C--:B------:R-:W-:Y:S01]  /*1c800*/  IADD3 R223, P6, R223, R5.reuse, RZ ;  /* 0x00000005dfdf7210 */ /* 0x080fe20007fde0ff */
[----:B------:R-:W-:Y:S01]  /*1c810*/  HGMMA.64x64x16.F32.BF16 R24, gdesc[UR40].tnspA, R24 ;  /* 0x20e00000281879f0 */ /* 0x000fe20008701818 */
[----:B------:R-:W-:Y:S01]  /*1c820*/  UMOV UR46, UR18 ;  /* 0x00000012002e7c82 */ /* 0x000fe20008000000 */
[----:B------:R-:W-:Y:S01]  /*1c830*/  UMOV UR47, UR19 ;  /* 0x00000013002f7c82 */ /* 0x000fe20008000000 */
[--C-:B----4-:R-:W-:Y:S01]  /*1c840*/  IMAD.X R3, R3, 0x1, R6.reuse, P4 ;  /* 0x0000000103037824 */ /* 0x110fe200020e0606 */
[----:B------:R-:W-:Y:S01]  /*1c850*/  HGMMA.64x64x16.F32.BF16 R24, gdesc[UR44].tnspA, R24 ;  /* 0x20e000002c1879f0 */ /* 0x000fe20008701818 */
[-C--:B--2---:R-:W-:Y:S01]  /*1c860*/  IADD3 R20, P5, R20, R5.reuse, RZ ;  /* 0x0000000514147210 */ /* 0x084fe20007fbe0ff */
[----:B---3--:R-:W-:Y:S01]  /*1c870*/  IMAD.X R232, R232, 0x1, R6, P3 ;  /* 0x00000001e8e87824 */ /* 0x008fe200018e0606 */
[----:B------:R-:W-:-:S04]  /*1c880*/  IADD3 R193, P3, R193, R5, RZ ;  /* 0x00000005c1c17210 */ /* 0x000fc80007f7e0ff */
[----:B------:R0:W-:Y:S01]  /*1c890*/  STL [R1+0x294], R232 ;  /* 0x000294e801007387 */ /* 0x0001e20000100800 */
[----:B------:R-:W-:-:S03]  /*1c8a0*/  IADD3 R252, P4, R252, R5, RZ ;  /* 0x00000005fcfc7210 */ /* 0x000fc60007f9e0ff */
[----:B0-----:R-:W2:Y:S04]  /*1c8b0*/  LDL.LU R232, [R1+0xc4c] ;  /* 0x000c4c0001e87983 */ /* 0x001ea80000300800 */
[----:B------:R0:W-:Y:S04]  /*1c8c0*/  STL [R1+0x28c], R3 ;  /* 0x00028c0301007387 */ /* 0x0001e80000100800 */
[----:B0-----:R-:W3:Y:S04]  /*1c8d0*/  LDL.LU R3, [R1+0xc48] ;  /* 0x000c480001037983 */ /* 0x001ee80000300800 */
        /* <DEDUP_REMOVED lines=11> */
[----:B------:R-:W-:Y:S01]  /*1c990*/  UMOV UR50, UR22 ;  /* 0x0000001600327c82 */ /* 0x000fe20008000000 */
[----:B------:R-:W-:-:S02]  /*1c9a0*/  UMOV UR51, UR23 ;  /* 0x0000001700337c82 */ /* 0x000fc40008000000 */
[----:B------:R-:W-:Y:S01]  /*1c9b0*/  HGMMA.64x64x16.F32.BF16 R24, gdesc[UR48].tnspA, R24 ;  /* 0x20e00000301879f0 */ /* 0x000fe20008701818 */
[----:B------:R-:W-:Y:S01]  /*1c9c0*/  UMOV UR54, UR26 ;  /* 0x0000001a00367c82 */ /* 0x000fe20008000000 */
[----:B------:R-:W-:Y:S02]  /*1c9d0*/  UMOV UR55, UR27 ;  /* 0x0000001b00377c82 */ /* 0x000fe40008000000 */
[----:B------:R-:W-:Y:S01]  /*1c9e0*/  HGMMA.64x64x16.F32.BF16 R24, gdesc[UR52].tnspA, R24 ;  /* 0x20e00000341879f0 */ /* 0x000fe20008701818 */
[----:B------:R-:W-:Y:S01]  /*1c9f0*/  UMOV UR58, UR30 ;  /* 0x0000001e003a7c82 */ /* 0x000fe20008000000 */
[----:B------:R-:W-:Y:S01]  /*1ca00*/  UMOV UR59, UR31 ;  /* 0x0000001f003b7c82 */ /* 0x000fe20008000000 */
[--C-:B------:R-:W-:Y:S01]  /*1ca10*/  IMAD.X R16, R16, 0x1, R6.reuse, P1 ;  /* 0x0000000110107824 */ /* 0x100fe200008e0606 */
[-C--:B------:R-:W-:Y:S01]  /*1ca20*/  IADD3 R17, P1, R17, R5.reuse, RZ ;  /* 0x0000000511117210 */ /* 0x080fe20007f3e0ff */
[----:B------:R-:W-:Y:S01]  /*1ca30*/  IMAD.X R18, R18, 0x1, R6, P2 ;  /* 0x0000000112127824 */ /* 0x000fe200010e0606 */
[----:B------:R-:W-:-:S02]  /*1ca40*/  IADD3 R19, P2, R19, R5, RZ ;  /* 0x0000000513137210 */ /* 0x000fc40007f5e0ff */
[----:B------:R0:W-:Y:S04]  /*1ca50*/  STL [R1+0x274], R16 ;  /* 0x0002741001007387 */ /* 0x0001e80000100800 */
[----:B0-----:R0:W5:Y:S04]  /*1ca60*/  LDL.LU R16, [R1+0xc30] ;  /* 0x000c300001107983 */ /* 0x0011680000300800 */
[----:B------:R1:W-:Y:S01]  /*1ca70*/  STL [R1+0x248], R17 ;  /* 0x0002481101007387 */ /* 0x0003e20000100800 */
[----:B------:R-:W-:-:S03]  /*1ca80*/  IMAD.X R0, R0, 0x1, R6, P5 ;  /* 0x0000000100007824 */ /* 0x000fc600028e0606 */
[----:B-1----:R0:W5:Y:S04]  /*1ca90*/  LDL.LU R17, [R1+0xc2c] ;  /* 0x000c2c0001117983 */ /* 0x0021680000300800 */
[----:B------:R1:W-:Y:S01]  /*1caa0*/  STL [R1+0x26c], R18 ;  /* 0x00026c1201007387 */ /* 0x0003e20000100800 */
[----:B------:R-:W-:-:S03]  /*1cab0*/  IMAD.X R251, R251, 0x1, R6, P6 ;  /* 0x00000001fbfb7824 */ /* 0x000fc600030e0606 */
[----:B-1----:R0:W5:Y:S01]  /*1cac0*/  LDL.LU R18, [R1+0xc28] ;  /* 0x000c280001127983 */ /* 0x0021620000300800 */
[----:B------:R-:W-:Y:S03]  /*1cad0*/  HGMMA.64x64x16.F32.BF16 R24, gdesc[UR56].tnspA, R24, gsb0 ;  /* 0x20e00000381879f0 */ /* 0x000fe60008001818 */
[----:B------:R1:W-:Y:S01]  /*1cae0*/  STL [R1+0x240], R19 ;  /* 0x0002401301007387 */ /* 0x0003e20000100800 */
[----:B------:R-:W-:-:S03]  /*1caf0*/  IADD3 R249, P6, R249, R5, RZ ;  /* 0x00000005f9f97210 */ /* 0x000fc60007fde0ff */
[----:B-1----:R0:W5:Y:S01]  /*1cb00*/  LDL.LU R19, [R1+0xc24] ;  /* 0x000c240001137983 */ /* 0x0021620000300800 */
[--C-:B------:R-:W-:Y:S01]  /*1cb10*/  IMAD.X R246, R246, 0x1, R6.reuse, P1 ;  /* 0x00000001f6f67824 */ /* 0x100fe200008e0606 */
[-C--:B------:R-:W-:Y:S01]  /*1cb20*/  IADD3 R245, P1, R245, R5.reuse, RZ ;  /* 0x00000005f5f57210 */ /* 0x080fe20007f3e0ff */
[----:B------:R-:W-:Y:S01]  /*1cb30*/  IMAD.X R243, R243, 0x1, R6, P2 ;  /* 0x00000001f3f37824 */ /* 0x000fe200010e0606 */
[----:B------:R-:W-:-:S03]  /*1cb40*/  IADD3 R242, P2, R242, R5, RZ ;  /* 0x00000005f2f27210 */ /* 0x000fc60007f5e0ff */
[--C-:B------:R-:W-:Y:S02]  /*1cb50*/  IMAD.X R229, R229, 0x1, R6.reuse, P1 ;  /* 0x00000001e5e57824 */ /* 0x100fe400008e0606 */
[----:B------:R-:W-:Y:S01]  /*1cb60*/  IMAD.X R227, R227, 0x1, R6, P2 ;  /* 0x00000001e3e37824 */ /* 0x000fe200010e0606 */
[----:B------:R-:W-:Y:S01]  /*1cb70*/  IADD3 R188, P0, R188, R23, RZ ;  /* 0x00000017bcbc7210 */ /* 0x000fe20007f1e0ff */
[----:B------:R-:W-:-:S04]  /*1cb80*/  VIADD R195, R195, 0x1 ;  /* 0x00000001c3c37836 */ /* 0x000fc80000000000 */
[----:B------:R-:W-:Y:S01]  /*1cb90*/  IMAD.X R189, R189, 0x1, R4, P0 ;  /* 0x00000001bdbd7824 */ /* 0x000fe200000e0604 */
[----:B------:R-:W-:Y:S01]  /*1cba0*/  ISETP.NE.U32.AND P0, PT, R195, R152, PT ;  /* 0x00000098c300720c */ /* 0x000fe20003f05070 */
[--C-:B---3--:R-:W-:Y:S01]  /*1cbb0*/  IMAD.X R3, R3, 0x1, R6.reuse, P4 ;  /* 0x0000000103037824 */ /* 0x108fe200020e0606 */
[----:B------:R-:W-:Y:S01]  /*1cbc0*/  IADD3 R2, P4, R2, R5, RZ ;  /* 0x0000000502027210 */ /* 0x000fe20007f9e0ff */
[----:B--2---:R-:W-:-:S04]  /*1cbd0*/  IMAD.X R232, R232, 0x1, R6, P6 ;  /* 0x00000001e8e87824 */ /* 0x004fc800030e0606 */
[--C-:B------:R-:W-:Y:S01]  /*1cbe0*/  IMAD.X R237, R237, 0x1, R6.reuse, P4 ;  /* 0x00000001eded7824 */ /* 0x100fe200020e0606 */
[-C--:B------:R-:W-:Y:S02]  /*1cbf0*/  IADD3 R236, P4, R236, R5.reuse, RZ ;  /* 0x00000005ecec7210 */ /* 0x080fe40007f9e0ff */
[-C--:B----4-:R-:W-:Y:S01]  /*1cc00*/  IADD3 R252, P5, R252, R5.reuse, RZ ;  /* 0x00000005fcfc7210 */ /* 0x090fe20007fbe0ff */
[----:B------:R-:W-:Y:S01]  /*1cc10*/  IMAD.X R20, R20, 0x1, R6, P3 ;  /* 0x0000000114147824 */ /* 0x000fe200018e0606 */
[----:B------:R-:W-:-:S04]  /*1cc20*/  IADD3 R22, P3, R22, R5, RZ ;  /* 0x0000000516167210 */ /* 0x000fc80007f7e0ff */
[----:B------:R1:W-:Y:S04]  /*1cc30*/  STL [R1+0x264], R20 ;  /* 0x0002641401007387 */ /* 0x0003e80000100800 */
[----:B-1----:R0:W5:Y:S04]  /*1cc40*/  LDL.LU R20, [R1+0xc20] ;  /* 0x000c200001147983 */ /* 0x0021680000300800 */
[----:B------:R1:W-:Y:S01]  /*1cc50*/  STL [R1+0x238], R22 ;  /* 0x0002381601007387 */ /* 0x0003e20000100800 */
[----:B------:R-:W-:-:S03]  /*1cc60*/  IMAD.X R241, R241, 0x1, R6, P3 ;  /* 0x00000001f1f17824 */ /* 0x000fc600018e0606 */
[----:B-1----:R0:W5:Y:S04]  /*1cc70*/  LDL.LU R22, [R1+0xc1c] ;  /* 0x000c1c0001167983 */ /* 0x0021680000300800 */
[----:B------:R1:W-:Y:S01]  /*1cc80*/  STL [R1+0x25c], R3 ;  /* 0x00025c0301007387 */ /* 0x0003e20000100800 */
[----:B------:R-:W-:-:S03]  /*1cc90*/  IADD3 R239, P3, R239, R5, RZ ;  /* 0x00000005efef7210 */ /* 0x000fc60007f7e0ff */
[----:B-1----:R0:W5:Y:S04]  /*1cca0*/  LDL.LU R3, [R1+0xc18] ;  /* 0x000c180001037983 */ /* 0x0021680000300800 */
[----:B------:R1:W-:Y:S01]  /*1ccb0*/  STL [R1+0x230], R2 ;  /* 0x0002300201007387 */ /* 0x0003e20000100800 */
[----:B------:R-:W-:-:S03]  /*1ccc0*/  IMAD.X R235, R235, 0x1, R6, P5 ;  /* 0x00000001ebeb7824 */ /* 0x000fc600028e0606 */
[----:B-1----:R0:W5:Y:S04]  /*1ccd0*/  LDL.LU R2, [R1+0xc14] ;  /* 0x000c140001027983 */ /* 0x0021680000300800 */
[----:B------:R1:W-:Y:S01]  /*1cce0*/  STL [R1+0x254], R0 ;  /* 0x0002540001007387 */ /* 0x0003e20000100800 */
[----:B------:R-:W-:-:S03]  /*1ccf0*/  IADD3 R233, P5, R233, R5, RZ ;  /* 0x00000005e9e97210 */ /* 0x000fc60007fbe0ff */
[----:B-1----:R0:W5:Y:S04]  /*1cd00*/  LDL.LU R0, [R1+0xc10] ;  /* 0x000c100001007983 */ /* 0x0021680000300800 */
[----:B------:R0:W-:Y:S04]  /*1cd10*/  STL [R1+0x224], R252 ;  /* 0x000224fc01007387 */ /* 0x0001e80000100800 */
[----:B------:R0:W-:Y:S04]  /*1cd20*/  STL [R1+0x24c], R251 ;  /* 0x00024cfb01007387 */ /* 0x0001e80000100800 */
[----:B------:R0:W-:Y:S04]  /*1cd30*/  STL [R1+0x218], R249 ;  /* 0x000218f901007387 */ /* 0x0001e80000100800 */
[----:B------:R0:W-:Y:S04]  /*1cd40*/  STL [R1+0x244], R246 ;  /* 0x000244f601007387 */ /* 0x0001e80000100800 */
[----:B------:R0:W-:Y:S04]  /*1cd50*/  STL [R1+0x210], R245 ;  /* 0x000210f501007387 */ /* 0x0001e80000100800 */
[----:B------:R0:W-:Y:S01]  /*1cd60*/  STL [R1+0x23c], R243 ;  /* 0x00023cf301007387 */ /* 0x0001e20000100800 */
[----:B------:R-:W-:-:S03]  /*1cd70*/  IADD3 R230, P6, R230, R5, RZ ;  /* 0x00000005e6e67210 */ /* 0x000fc60007fde0ff */
[----:B------:R0:W-:Y:S04]  /*1cd80*/  STL [R1+0x208], R242 ;  /* 0x000208f201007387 */ /* 0x0001e80000100800 */
[----:B------:R0:W-:Y:S04]  /*1cd90*/  STL [R1+0x234], R241 ;  /* 0x000234f101007387 */ /* 0x0001e80000100800 */
[----:B------:R0:W-:Y:S01]  /*1cda0*/  STL [R1+0x200], R239 ;  /* 0x000200ef01007387 */ /* 0x0001e20000100800 */
[----:B------:R-:W-:-:S03]  /*1cdb0*/  IMAD.X R226, R226, 0x1, R6, P3 ;  /* 0x00000001e2e27824 */ /* 0x000fc600018e0606 */
[----:B------:R0:W-:Y:S01]  /*1cdc0*/  STL [R1+0x22c], R237 ;  /* 0x00022ced01007387 */ /* 0x0001e20000100800 */
[----:B------:R-:W-:-:S03]  /*1cdd0*/  IMAD.X R225, R225, 0x1, R6, P4 ;  /* 0x00000001e1e17824 */ /* 0x000fc600020e0606 */
[----:B------:R0:W-:Y:S01]  /*1cde0*/  STL [R1+0x1f8], R236 ;  /* 0x0001f8ec01007387 */ /* 0x0001e20000100800 */
[----:B------:R-:W-:-:S03]  /*1cdf0*/  IMAD.X R223, R223, 0x1, R6, P6 ;  /* 0x00000001dfdf7824 */ /* 0x000fc600030e0606 */
[----:B------:R0:W-:Y:S01]  /*1ce00*/  STL [R1+0x21c], R235 ;  /* 0x00021ceb01007387 */ /* 0x0001e20000100800 */
[----:B------:R-:W-:-:S03]  /*1ce10*/  IMAD.X R224, R224, 0x1, R6, P5 ;  /* 0x00000001e0e07824 */ /* 0x000fc600028e0606 */
[----:B------:R0:W-:Y:S04]  /*1ce20*/  STL [R1+0x1f0], R233 ;  /* 0x0001f0e901007387 */ /* 0x0001e80000100800 */
[----:B------:R0:W-:Y:S04]  /*1ce30*/  STL [R1+0x214], R232 ;  /* 0x000214e801007387 */ /* 0x0001e80000100800 */
[----:B------:R0:W-:Y:S04]  /*1ce40*/  STL [R1+0x1e8], R230 ;  /* 0x0001e8e601007387 */ /* 0x0001e80000100800 */
[----:B------:R0:W-:Y:S04]  /*1ce50*/  STL [R1+0x20c], R229 ;  /* 0x00020ce501007387 */ /* 0x0001e80000100800 */
[----:B------:R0:W-:Y:S04]  /*1ce60*/  STL [R1+0x204], R227 ;  /* 0x000204e301007387 */ /* 0x0001e80000100800 */
[----:B------:R0:W-:Y:S04]  /*1ce70*/  STL [R1+0x1fc], R226 ;  /* 0x0001fce201007387 */ /* 0x0001e80000100800 */
[----:B------:R0:W-:Y:S04]  /*1ce80*/  STL [R1+0x1f4], R225 ;  /* 0x0001f4e101007387 */ /* 0x0001e80000100800 */
[----:B------:R0:W-:Y:S04]  /*1ce90*/  STL [R1+0x1e0], R223 ;  /* 0x0001e0df01007387 */ /* 0x0001e80000100800 */
[----:B------:R0:W-:Y:S01]  /*1cea0*/  STL [R1+0x1ec], R224 ;  /* 0x0001ece001007387 */ /* 0x0001e20000100800 */
[----:B------:R-:W-:-:S02]  /*1ceb0*/  WARPGROUP.DEPBAR.LE gsb0, 0x0 ;  /* 0x00008000000079c5 */ /* 0x000fc40000010000 */
[----:B------:R-:W-:Y:S05]  /*1cec0*/  @P0 BRA `(.L_x_1) ;  /* 0xfffffec400000947 */ /* 0x000fea000383ffff */
[----:B------:R-:W-:Y:S02]  /*1ced0*/  F2FP.BF16.F32.PACK_AB R23, R47, R111 ;  /* 0x0000006f2f17723e */ /* 0x000fe400000010ff */
[----:B------:R-:W-:Y:S02]  /*1cee0*/  F2FP.BF16.F32.PACK_AB R12, R81, R145 ;  /* 0x00000091510c723e */ /* 0x000fe400000010ff */
[----:B-----5:R-:W-:Y:S02]  /*1cef0*/  F2FP.BF16.F32.PACK_AB R17, R82, R146 ;  /* 0x000000925211723e */ /* 0x020fe400000010ff */
[----:B------:R-:W-:Y:S02]  /*1cf00*/  F2FP.BF16.F32.PACK_AB R22, R45, R109 ;  /* 0x0000006d2d16723e */ /* 0x000fe400000010ff */
[----:B------:R-:W-:Y:S02]  /*1cf10*/  F2FP.BF16.F32.PACK_AB R47, R46, R110 ;  /* 0x0000006e2e2f723e */ /* 0x000fe400000010ff */
[----:B------:R-:W-:-:S02]  /*1cf20*/  F2FP.BF16.F32.PACK_AB R11, R54, R118 ;  /* 0x00000076360b723e */ /* 0x000fc400000010ff */
[----:B------:R-:W-:Y:S02]  /*1cf30*/  F2FP.BF16.F32.PACK_AB R13, R83, R147 ;  /* 0x00000093530d723e */ /* 0x000fe400000010ff */
[----:B------:R-:W-:Y:S02]  /*1cf40*/  F2FP.BF16.F32.PACK_AB R18, R48, R112 ;  /* 0x000000703012723e */ /* 0x000fe400000010ff */
[----:B------:R-:W-:Y:S02]  /*1cf50*/  F2FP.BF16.F32.PACK_AB R21, R79, R143 ;  /* 0x0000008f4f15723e */ /* 0x000fe400000010ff */
        /* <DEDUP_REMOVED lines=54> */
[----:B------:R-:W-:-:S07]  /*1d2c0*/  F2FP.BF16.F32.PACK_AB R60, R56, R120 ;  /* 0x00000078383c723e */ /* 0x000fce00000010ff */
.L_x_0:
[----:B------:R-:W1:Y:S01]  /*1d2d0*/  S2R R25, SR_TID.X ;  /* 0x0000000000197919 */ /* 0x000e620000002100 */
[----:B------:R-:W-:Y:S01]  /*1d2e0*/  MOV R153, 0x400 ;  /* 0x0000040000997802 */ /* 0x000fe20000000f00 */
[----:B------:R-:W2:Y:S01]  /*1d2f0*/  LDC.64 R68, c[0x0][0x228] ;  /* 0x00008a00ff447b82 */ /* 0x000ea20000000a00 */
[C---:B------:R-:W-:Y:S01]  /*1d300*/  VIADD R30, R0.reuse, 0x3f ;  /* 0x0000003f001e7836 */ /* 0x040fe20000000000 */
[----:B------:R-:W3:Y:S01]  /*1d310*/  S2R R154, SR_CgaCtaId ;  /* 0x00000000009a7919 */ /* 0x000ee20000008800 */
[----:B------:R-:W-:Y:S01]  /*1d320*/  VIADD R28, R0, 0x3 ;  /* 0x00000003001c7836 */ /* 0x000fe20000000000 */
[----:B------:R-:W4:Y:S04]  /*1d330*/  S2R R152, SR_TID.X ;  /* 0x0000000000987919 */ /* 0x000f280000002100 */
[----:B------:R-:W5:Y:S08]  /*1d340*/  LDC R93, c[0x0][0x244] ;  /* 0x00009100ff5d7b82 */ /* 0x000f700000000800 */
[----:B------:R-:W0:Y:S01]  /*1d350*/  LDC.64 R94, c[0x0][0x220] ;  /* 0x00008800ff5e7b82 */ /* 0x000e220000000a00 */
[----:B--2---:R-:W-:-:S07]  /*1d360*/  ISETP.GE.AND P0, PT, R30, R69, PT ;  /* 0x000000451e00720c */ /* 0x004fce0003f06270 */
[----:B------:R-:W2:Y:S08]  /*1d370*/  LDC R71, c[0x0][0x248] ;  /* 0x00009200ff477b82 */ /* 0x000eb00000000800 */
[----:B------:R-:W-:Y:S01]  /*1d380*/  BAR.SYNC.DEFER_BLOCKING 0x0 ;  /* 0x0000000000007b1d */ /* 0x000fe20000010000 */
[----:B------:R-:W-:Y:S02]  /*1d390*/  ISETP.GE.AND P3, PT, R28, R69, PT ;  /* 0x000000451c00720c */ /* 0x000fe40003f66270 */
[----:B------:R-:W-:Y:S01]  /*1d3a0*/  ISETP.GE.AND P4, PT, R2, R68, PT ;  /* 0x000000440200720c */ /* 0x000fe20003f86270 */
[----:B-1----:R-:W-:-:S02]  /*1d3b0*/  IMAD.SHL.U32 R24, R25, 0x10, RZ ;  /* 0x0000001019187824 */ /* 0x002fc400078e00ff */
[C---:B------:R-:W-:Y:S01]  /*1d3c0*/  IMAD.SHL.U32 R26, R25.reuse, 0x40, RZ ;  /* 0x00000040191a7824 */ /* 0x040fe200078e00ff */
[----:B------:R-:W-:Y:S01]  /*1d3d0*/  ISETP.LT.AND P4, PT, R0, R69, !P4 ;  /* 0x000000450000720c */ /* 0x000fe20006781270 */
[----:B------:R-:W-:Y:S01]  /*1d3e0*/  IMAD.SHL.U32 R25, R25, 0x8, RZ ;  /* 0x0000000819197824 */ /* 0x000fe200078e00ff */
[----:B------:R-:W-:Y:S02]  /*1d3f0*/  LOP3.LUT R24, R24, 0xf0, RZ, 0xc0, !PT ;  /* 0x000000f018187812 */ /* 0x000fe400078ec0ff */
[----:B------:R-:W-:Y:S01]  /*1d400*/  LOP3.LUT R27, R26, 0x400, RZ, 0xc0, !PT ;  /* 0x000004001a1b7812 */ /* 0x000fe200078ec0ff */
[----:B------:R-:W-:Y:S01]  /*1d410*/  VIADD R26, R0, 0x2 ;  /* 0x00000002001a7836 */ /* 0x000fe20000000000 */
[----:B---3--:R-:W-:Y:S02]  /*1d420*/  LEA R153, R154, R153, 0x18 ;  /* 0x000000999a997211 */ /* 0x008fe400078ec0ff */
[----:B------:R-:W-:Y:S02]  /*1d430*/  LOP3.LUT R25, R25, 0x300, RZ, 0xc0, !PT ;  /* 0x0000030019197812 */ /* 0x000fe400078ec0ff */
[----:B------:R-:W-:-:S02]  /*1d440*/  IADD3 R24, R27, R153, R24 ;  /* 0x000000991b187210 */ /* 0x000fc40007ffe018 */
[----:B----4-:R-:W-:Y:S02]  /*1d450*/  LOP3.LUT R152, R152, 0x7f, RZ, 0xc0, !PT ;  /* 0x0000007f98987812 */ /* 0x010fe400078ec0ff */
[-C--:B------:R-:W-:Y:S01]  /*1d460*/  ISETP.GE.AND P5, PT, R26, R69.reuse, PT ;  /* 0x000000451a00720c */ /* 0x080fe20003fa6270 */
[----:B------:R-:W-:Y:S02]  /*1d470*/  IMAD.IADD R92, R25, 0x1, R24 ;  /* 0x00000001195c7824 */ /* 0x000fe400078e0218 */
[----:B------:R-:W-:Y:S02]  /*1d480*/  IMAD R70, R152, 0x10, R153 ;  /* 0x0000001098467824 */ /* 0x000fe400078e0299 */
[----:B------:R-:W-:Y:S01]  /*1d490*/  VIADD R24, R0, 0x1 ;  /* 0x0000000100187836 */ /* 0x000fe20000000000 */
[----:B------:R-:W-:Y:S01]  /*1d4a0*/  STSM.16.M88.4 [R92], R60 ;  /* 0x0000003c5c007844 */ /* 0x000fe20000000200 */
[----:B------:R-:W-:Y:S03]  /*1d4b0*/  BAR.SYNC.DEFER_BLOCKING 0x0 ;  /* 0x0000000000007b1d */ /* 0x000fe60000010000 */
[----:B------:R-:W-:-:S03]  /*1d4c0*/  ISETP.GE.AND P1, PT, R24, R69, PT ;  /* 0x000000451800720c */ /* 0x000fc60003f26270 */
[----:B------:R-:W1:Y:S02]  /*1d4d0*/  LDS.128 R88, [R70] ;  /* 0x0000000046587984 */ /* 0x000e640000000c00 */
[----:B------:R-:W-:Y:S06]  /*1d4e0*/  BAR.SYNC.DEFER_BLOCKING 0x0 ;  /* 0x0000000000007b1d */ /* 0x000fec0000010000 */
[----:B------:R-:W-:Y:S02]  /*1d4f0*/  STSM.16.M88.4 [R92], R32 ;  /* 0x000000205c007844 */ /* 0x000fe40000000200 */
[----:B------:R-:W-:Y:S06]  /*1d500*/  BAR.SYNC.DEFER_BLOCKING 0x0 ;  /* 0x0000000000007b1d */ /* 0x000fec0000010000 */
[----:B------:R-:W3:Y:S02]  /*1d510*/  LDS.128 R84, [R70] ;  /* 0x0000000046547984 */ /* 0x000ee40000000c00 */
[----:B------:R-:W-:Y:S06]  /*1d520*/  BAR.SYNC.DEFER_BLOCKING 0x0 ;  /* 0x0000000000007b1d */ /* 0x000fec0000010000 */
[----:B------:R-:W-:Y:S02]  /*1d530*/  STSM.16.M88.4 [R92], R64 ;  /* 0x000000405c007844 */ /* 0x000fe40000000200 */
[----:B------:R-:W-:Y:S06]  /*1d540*/  BAR.SYNC.DEFER_BLOCKING 0x0 ;  /* 0x0000000000007b1d */ /* 0x000fec0000010000 */
[----:B------:R-:W4:Y:S02]  /*1d550*/  LDS.128 R24, [R70] ;  /* 0x0000000046187984 */ /* 0x000f240000000c00 */
        /* <DEDUP_REMOVED lines=15> */
[----:B------:R-:W-:Y:S02]  /*1d650*/  LDS.128 R40, [R70] ;  /* 0x0000000046287984 */ /* 0x000fe40000000c00 */
[----:B------:R-:W-:Y:S06]  /*1d660*/  BAR.SYNC.DEFER_BLOCKING 0x0 ;  /* 0x0000000000007b1d */ /* 0x000fec0000010000 */
[----:B------:R5:W-:Y:S02]  /*1d670*/  STSM.16.M88.4 [R92], R72 ;  /* 0x000000485c007844 */ /* 0x000be40000000200 */
[----:B------:R-:W-:Y:S01]  /*1d680*/  BAR.SYNC.DEFER_BLOCKING 0x0 ;  /* 0x0000000000007b1d */ /* 0x000fe20000010000 */
[----:B-----5:R-:W-:-:S04]  /*1d690*/  IMAD R73, R2, R93, RZ ;  /* 0x0000005d02497224 */ /* 0x020fc800078e02ff */
[----:B------:R-:W-:Y:S01]  /*1d6a0*/  IMAD R74, R93, 0x80, R73 ;  /* 0x000000805d4a7824 */ /* 0x000fe200078e0249 */
[----:B0-----:R-:W-:-:S04]  /*1d6b0*/  LEA R72, P2, R73, R94, 0x1 ;  /* 0x0000005e49487211 */ /* 0x001fc800078408ff */
[----:B------:R-:W-:Y:S02]  /*1d6c0*/  LEA.HI.X.SX32 R73, R73, R95, 0x1, P2 ;  /* 0x0000005f49497211 */ /* 0x000fe400010f0eff */
[----:B------:R-:W-:Y:S01]  /*1d6d0*/  ISETP.GE.AND P2, PT, R0, R69, PT ;  /* 0x000000450000720c */ /* 0x000fe20003f46270 */
[----:B------:R-:W-:Y:S01]  /*1d6e0*/  LDS.128 R48, [R70] ;  /* 0x0000000046307984 */ /* 0x000fe20000000c00 */
[----:B------:R-:W-:Y:S02]  /*1d6f0*/  BAR.SYNC.DEFER_BLOCKING 0x0 ;  /* 0x0000000000007b1d */ /* 0x000fe40000010000 */
[----:B------:R-:W-:-:S04]  /*1d700*/  ISETP.LT.AND P2, PT, R3, R68, !P2 ;  /* 0x000000440300720c */ /* 0x000fc80005741270 */
[----:B------:R-:W-:Y:S02]  /*1d710*/  STSM.16.M88.4 [R92], R80 ;  /* 0x000000505c007844 */ /* 0x000fe40000000200 */
[----:B------:R-:W-:Y:S06]  /*1d720*/  BAR.SYNC.DEFER_BLOCKING 0x0 ;  /* 0x0000000000007b1d */ /* 0x000fec0000010000 */
[----:B------:R-:W0:Y:S02]  /*1d730*/  LDS.128 R52, [R70] ;  /* 0x0000000046347984 */ /* 0x000e240000000c00 */
[----:B------:R-:W-:Y:S06]  /*1d740*/  BAR.SYNC.DEFER_BLOCKING 0x0 ;  /* 0x0000000000007b1d */ /* 0x000fec0000010000 */
[----:B------:R2:W-:Y:S02]  /*1d750*/  STSM.16.M88.4 [R92], R76 ;  /* 0x0000004c5c007844 */ /* 0x0005e40000000200 */
[----:B------:R-:W-:Y:S01]  /*1d760*/  BAR.SYNC.DEFER_BLOCKING 0x0 ;  /* 0x0000000000007b1d */ /* 0x000fe20000010000 */
[----:B--2---:R-:W-:Y:S01]  /*1d770*/  IMAD R77, R0, R71, RZ ;  /* 0x00000047004d7224 */ /* 0x004fe200078e02ff */
[----:B-1----:R-:W-:Y:S01]  /*1d780*/  PRMT R78, R88, 0x7632, R78 ;  /* 0x00007632584e7816 */ /* 0x002fe2000000004e */
[----:B------:R-:W-:-:S03]  /*1d790*/  VIADD R76, R0, 0x5 ;  /* 0x00000005004c7836 */ /* 0x000fc60000000000 */
[----:B------:R-:W1:Y:S02]  /*1d7a0*/  LDS.128 R56, [R70] ;  /* 0x0000000046387984 */ /* 0x000e640000000c00 */
[----:B------:R-:W-:Y:S06]  /*1d7b0*/  BAR.SYNC.DEFER_BLOCKING 0x0 ;  /* 0x0000000000007b1d */ /* 0x000fec0000010000 */
[----:B------:R-:W-:Y:S02]  /*1d7c0*/  STSM.16.M88.4 [R92], R44 ;  /* 0x0000002c5c007844 */ /* 0x000fe40000000200 */
[----:B------:R-:W-:Y:S06]  /*1d7d0*/  BAR.SYNC.DEFER_BLOCKING 0x0 ;  /* 0x0000000000007b1d */ /* 0x000fec0000010000 */
[----:B------:R-:W2:Y:S02]  /*1d7e0*/  LDS.128 R60, [R70] ;  /* 0x00000000463c7984 */ /* 0x000ea40000000c00 */
[----:B------:R-:W-:Y:S06]  /*1d7f0*/  BAR.SYNC.DEFER_BLOCKING 0x0 ;  /* 0x0000000000007b1d */ /* 0x000fec0000010000 */
[----:B------:R5:W-:Y:S02]  /*1d800*/  STSM.16.M88.4 [R92], R20 ;  /* 0x000000145c007844 */ /* 0x000be40000000200 */
[----:B------:R-:W-:Y:S01]  /*1d810*/  BAR.SYNC.DEFER_BLOCKING 0x0 ;  /* 0x0000000000007b1d */ /* 0x000fe20000010000 */
[----:B-----5:R-:W-:Y:S01]  /*1d820*/  LEA R20, P6, R74, R94, 0x1 ;  /* 0x0000005e4a147211 */ /* 0x020fe200078c08ff */
[----:B------:R-:W-:-:S03]  /*1d830*/  IMAD.WIDE R22, R77, 0x2, R72 ;  /* 0x000000024d167825 */ /* 0x000fc600078e0248 */
[----:B------:R-:W-:Y:S02]  /*1d840*/  LEA.HI.X.SX32 R21, R74, R95, 0x1, P6 ;  /* 0x0000005f4a157211 */ /* 0x000fe400030f0eff */
[-C--:B------:R-:W-:Y:S02]  /*1d850*/  ISETP.LT.AND P6, PT, R2, R68.reuse, !P5 ;  /* 0x000000440200720c */ /* 0x080fe40006fc1270 */
[----:B------:R-:W-:Y:S01]  /*1d860*/  ISETP.LT.AND P5, PT, R3, R68, !P5 ;  /* 0x000000440300720c */ /* 0x000fe20006fa1270 */
[C---:B------:R-:W-:Y:S01]  /*1d870*/  IMAD.WIDE R74, R77.reuse, 0x2, R20 ;  /* 0x000000024d4a7825 */ /* 0x040fe200078e0214 */
[----:B------:R-:W5:Y:S03]  /*1d880*/  LDS.128 R64, [R70] ;  /* 0x0000000046407984 */ /* 0x000f660000000c00 */
[--C-:B------:R-:W-:Y:S01]  /*1d890*/  IMAD.IADD R77, R77, 0x1, R71.reuse ;  /* 0x000000014d4d7824 */ /* 0x100fe200078e0247 */
[----:B------:R-:W-:Y:S03]  /*1d8a0*/  BAR.SYNC.DEFER_BLOCKING 0x0 ;  /* 0x0000000000007b1d */ /* 0x000fe60000010000 */
[----:B------:R-:W-:-:S03]  /*1d8b0*/  IMAD.IADD R79, R77, 0x1, R71 ;  /* 0x000000014d4f7824 */ /* 0x000fc600078e0247 */
[----:B------:R-:W-:Y:S02]  /*1d8c0*/  STSM.16.M88.4 [R92], R16 ;  /* 0x000000105c007844 */ /* 0x000fe40000000200 */
[----:B------:R-:W-:Y:S06]  /*1d8d0*/  BAR.SYNC.DEFER_BLOCKING 0x0 ;  /* 0x0000000000007b1d */ /* 0x000fec0000010000 */
[----:B------:R-:W5:Y:S02]  /*1d8e0*/  LDS.128 R44, [R70] ;  /* 0x00000000462c7984 */ /* 0x000f640000000c00 */
[----:B------:R-:W-:Y:S06]  /*1d8f0*/  BAR.SYNC.DEFER_BLOCKING 0x0 ;  /* 0x0000000000007b1d */ /* 0x000fec0000010000 */
[----:B------:R-:W-:Y:S02]  /*1d900*/  STSM.16.M88.4 [R92], R12 ;  /* 0x0000000c5c007844 */ /* 0x000fe40000000200 */
[----:B------:R-:W-:Y:S06]  /*1d910*/  BAR.SYNC.DEFER_BLOCKING 0x0 ;  /* 0x0000000000007b1d */ /* 0x000fec0000010000 */
[----:B------:R-:W5:Y:S02]  /*1d920*/  LDS.128 R16, [R70] ;  /* 0x0000000046107984 */ /* 0x000f640000000c00 */
[----:B------:R-:W-:Y:S06]  /*1d930*/  BAR.SYNC.DEFER_BLOCKING 0x0 ;  /* 0x0000000000007b1d */ /* 0x000fec0000010000 */
[----:B------:R3:W-:Y:S02]  /*1d940*/  STSM.16.M88.4 [R92], R8 ;  /* 0x000000085c007844 */ /* 0x0007e40000000200 */
[----:B------:R-:W-:Y:S01]  /*1d950*/  BAR.SYNC.DEFER_BLOCKING 0x0 ;  /* 0x0000000000007b1d */ /* 0x000fe20000010000 */
[----:B---3--:R-:W-:-:S02]  /*1d960*/  VIADD R8, R0, 0x4 ;  /* 0x0000000400087836 */ /* 0x008fc40000000000 */
[----:B------:R-:W-:-:S03]  /*1d970*/  IMAD.WIDE R10, R79, 0x2, R20 ;  /* 0x000000024f0a7825 */ /* 0x000fc600078e0214 */
[----:B------:R-:W3:Y:S02]  /*1d980*/  LDS.128 R12, [R70] ;  /* 0x00000000460c7984 */ /* 0x000ee40000000c00 */
[----:B------:R-:W-:Y:S06]  /*1d990*/  BAR.SYNC.DEFER_BLOCKING 0x0 ;  /* 0x0000000000007b1d */ /* 0x000fec0000010000 */
[----:B------:R4:W-:Y:S02]  /*1d9a0*/  STSM.16.M88.4 [R92], R4 ;  /* 0x000000045c007844 */ /* 0x0009e40000000200 */
[----:B------:R-:W-:Y:S01]  /*1d9b0*/  BAR.SYNC.DEFER_BLOCKING 0x0 ;  /* 0x0000000000007b1d */ /* 0x000fe20000010000 */
[----:B----4-:R-:W-:-:S04]  /*1d9c0*/  IMAD.WIDE R4, R77, 0x2, R72 ;  /* 0x000000024d047825 */ /* 0x010fc800078e0248 */
[----:B------:R-:W-:Y:S01]  /*1d9d0*/  IMAD.WIDE R6, R77, 0x2, R20 ;  /* 0x000000024d067825 */ /* 0x000fe200078e0214 */
[----:B------:R4:W-:Y:S01]  /*1d9e0*/  @P4 STG.E.U16 desc[UR60][R22.64], R88 ;  /* 0x0000005816004986 */ /* 0x0009e2000c10153c */
[----:B------:R-:W-:Y:S02]  /*1d9f0*/  ISETP.GE.AND P4, PT, R8, R69, PT ;  /* 0x000000450800720c */ /* 0x000fe40003f86270 */
[C---:B------:R-:W-:Y:S01]  /*1da00*/  IMAD.WIDE R8, R79.reuse, 0x2, R72 ;  /* 0x000000024f087825 */ /* 0x040fe200078e0248 */
[----:B------:R0:W-:Y:S01]  /*1da10*/  @P2 STG.E.U16 desc[UR60][R74.64], R78 ;  /* 0x0000004e4a002986 */ /* 0x0001e2000c10153c */
[-C--:B------:R-:W-:Y:S02]  /*1da20*/  ISETP.LT.AND P2, PT, R2, R68.reuse, !P1 ;  /* 0x000000440200720c */ /* 0x080fe40004f41270 */
[----:B------:R-:W-:Y:S01]  /*1da30*/  IMAD.IADD R79, R79, 0x1, R71 ;  /* 0x000000014f4f7824 */ /* 0x000fe200078e0247 */
[----:B------:R-:W-:-:S03]  /*1da40*/  ISETP.LT.AND P1, PT, R3, R68, !P1 ;  /* 0x000000440300720c */ /* 0x000fc60004f21270 */
[----:B----4-:R-:W-:Y:S02]  /*1da50*/  IMAD.IADD R23, R79, 0x1, R71 ;  /* 0x000000014f177824 */ /* 0x010fe400078e0247 */
[----:B------:R-:W-:Y:S01]  /*1da60*/  VIADD R22, R0, 0x6 ;  /* 0x0000000600167836 */ /* 0x000fe20000000000 */
[----:B0-----:R-:W-:-:S04]  /*1da70*/  PRMT R74, R84, 0x7632, R74 ;  /* 0x00007632544a7816 */ /* 0x001fc8000000004a */
[----:B------:R0:W-:Y:S01]  /*1da80*/  @P2 STG.E.U16 desc[UR60][R4.64], R84 ;  /* 0x0000005404002986 */ /* 0x0001e2000c10153c */
[----:B------:R-:W-:Y:S02]  /*1da90*/  PRMT R75, R89, 0x7632, R75 ;  /* 0x00007632594b7816 */ /* 0x000fe4000000004b */
[-C--:B------:R-:W-:Y:S01]  /*1daa0*/  ISETP.GE.AND P2, PT, R76, R69.reuse, PT ;  /* 0x000000454c00720c */ /* 0x080fe20003f46270 */
[----:B------:R4:W-:Y:S01]  /*1dab0*/  @P1 STG.E.U16 desc[UR60][R6.64], R74 ;  /* 0x0000004a06001986 */ /* 0x0009e2000c10153c */
[CC--:B------:R-:W-:Y:S02]  /*1dac0*/  ISETP.LT.AND P1, PT, R2.reuse, R68.reuse, !P3 ;  /* 0x000000440200720c */ /* 0x0c0fe40005f21270 */
[CC--:B------:R-:W-:Y:S01]  /*1dad0*/  ISETP.LT.AND P3, PT, R3.reuse, R68.reuse, !P3 ;  /* 0x000000440300720c */ /* 0x0c0fe20005f61270 */
[----:B------:R1:W-:Y:S01]  /*1dae0*/  @P6 STG.E.U16 desc[UR60][R8.64], R89 ;  /* 0x0000005908006986 */ /* 0x0003e2000c10153c */
[-C--:B------:R-:W-:Y:S02]  /*1daf0*/  ISETP.LT.AND P6, PT, R2, R68.reuse, !P4 ;  /* 0x000000440200720c */ /* 0x080fe400067c1270 */
[----:B------:R-:W-:Y:S01]  /*1db00*/  ISETP.LT.AND P4, PT, R3, R68, !P4 ;  /* 0x000000440300720c */ /* 0x000fe20006781270 */
[----:B0-----:R-:W-:Y:S01]  /*1db10*/  IMAD.WIDE R4, R79, 0x2, R72 ;  /* 0x000000024f047825 */ /* 0x001fe200078e0248 */
[----:B------:R0:W-:Y:S01]  /*1db20*/  @P5 STG.E.U16 desc[UR60][R10.64], R75 ;  /* 0x0000004b0a005986 */ /* 0x0001e2000c10153c */
[----:B------:R-:W-:-:S02]  /*1db30*/  ISETP.GE.AND P5, PT, R22, R69, PT ;  /* 0x000000451600720c */ /* 0x000fc40003fa6270 */
[----:B----4-:R-:W-:Y:S01]  /*1db40*/  IMAD.WIDE R6, R79, 0x2, R20 ;  /* 0x000000024f067825 */ /* 0x010fe200078e0214 */
[----:B------:R-:W-:Y:S01]  /*1db50*/  PRMT R74, R85, 0x7632, R74 ;  /* 0x00007632554a7816 */ /* 0x000fe2000000004a */
[----:B------:R-:W-:Y:S01]  /*1db60*/  @P1 STG.E.U16 desc[UR60][R4.64], R85 ;  /* 0x0000005504001986 */ /* 0x000fe2000c10153c */
[----:B------:R-:W-:Y:S01]  /*1db70*/  PRMT R76, R90, 0x7632, R76 ;  /* 0x000076325a4c7816 */ /* 0x000fe2000000004c */
[----:B-1----:R-:W-:Y:S02]  /*1db80*/  IMAD.WIDE R8, R23, 0x2, R72 ;  /* 0x0000000217087825 */ /* 0x002fe400078e0248 */
[----:B------:R1:W-:Y:S01]  /*1db90*/  @P3 STG.E.U16 desc[UR60][R6.64], R74 ;  /* 0x0000004a06003986 */ /* 0x0003e2000c10153c */
[-C--:B------:R-:W-:Y:S01]  /*1dba0*/  ISETP.LT.AND P3, PT, R2, R68.reuse, !P2 ;  /* 0x000000440200720c */ /* 0x080fe20005761270 */
[----:B------:R-:W-:Y:S01]  /*1dbb0*/  VIADD R22, R0, 0x7 ;  /* 0x0000000700167836 */ /* 0x000fe20000000000 */
[-C--:B------:R-:W-:Y:S01]  /*1dbc0*/  ISETP.LT.AND P2, PT, R3, R68.reuse, !P2 ;  /* 0x000000440300720c */ /* 0x080fe20005741270 */
[----:B0-----:R-:W-:Y:S01]  /*1dbd0*/  IMAD.WIDE R10, R23, 0x2, R20 ;  /* 0x00000002170a7825 */ /* 0x001fe200078e0214 */
[----:B------:R0:W-:Y:S01]  /*1dbe0*/  @P6 STG.E.U16 desc[UR60][R8.64], R90 ;  /* 0x0000005a08006986 */ /* 0x0001e2000c10153c */
[----:B------:R-:W-:-:S02]  /*1dbf0*/  ISETP.LT.AND P6, PT, R2, R68, !P5 ;  /* 0x000000440200720c */ /* 0x000fc40006fc1270 */
[--C-:B------:R-:W-:Y:S01]  /*1dc00*/  IMAD.IADD R23, R23, 0x1, R71.reuse ;  /* 0x0000000117177824 */ /* 0x100fe200078e0247 */
[-C--:B------:R-:W-:Y:S01]  /*1dc10*/  ISETP.GE.AND P1, PT, R22, R69.reuse, PT ;  /* 0x000000451600720c */ /* 0x080fe20003f26270 */
[----:B------:R-:W-:Y:S01]  /*1dc20*/  VIADD R22, R0, 0x8 ;  /* 0x0000000800167836 */ /* 0x000fe20000000000 */
[----:B------:R4:W-:Y:S01]  /*1dc30*/  @P4 STG.E.U16 desc[UR60][R10.64], R76 ;  /* 0x0000004c0a004986 */ /* 0x0009e2000c10153c */
[C---:B------:R-:W-:Y:S01]  /*1dc40*/  IMAD.IADD R75, R23.reuse, 0x1, R71 ;  /* 0x00000001174b7824 */ /* 0x040fe200078e0247 */
[----:B-1----:R-:W-:Y:S01]  /*1dc50*/  PRMT R74, R86, 0x7632, R74 ;  /* 0x00007632564a7816 */ /* 0x002fe2000000004a */
[----:B------:R-:W-:Y:S01]  /*1dc60*/  IMAD.WIDE R4, R23, 0x2, R72 ;  /* 0x0000000217047825 */ /* 0x000fe200078e0248 */
[-C--:B------:R-:W-:Y:S02]  /*1dc70*/  ISETP.LT.AND P5, PT, R3, R68.reuse, !P5 ;  /* 0x000000440300720c */ /* 0x080fe40006fa1270 */
[----:B------:R-:W-:Y:S01]  /*1dc80*/  ISETP.GE.AND P4, PT, R22, R69, PT ;  /* 0x000000451600720c */ /* 0x000fe20003f86270 */
[----:B------:R-:W-:Y:S01]  /*1dc90*/  IMAD.WIDE R6, R23, 0x2, R20 ;  /* 0x0000000217067825 */ /* 0x000fe200078e0214 */
[----:B------:R-:W-:Y:S03]  /*1dca0*/  @P3 STG.E.U16 desc[UR60][R4.64], R86 ;  /* 0x0000005604003986 */ /* 0x000fe6000c10153c */
[----:B0-----:R-:W-:Y:S01]  /*1dcb0*/  IMAD.WIDE R8, R75, 0x2, R72 ;  /* 0x000000024b087825 */ /* 0x001fe200078e0248 */
[----:B------:R0:W-:Y:S01]  /*1dcc0*/  @P2 STG.E.U16 desc[UR60][R6.64], R74 ;  /* 0x0000004a06002986 */ /* 0x0001e2000c10153c */
[----:B------:R-:W-:-:S02]  /*1dcd0*/  ISETP.LT.AND P2, PT, R2, R68, !P1 ;  /* 0x000000440200720c */ /* 0x000fc40004f41270 */
[-C--:B------:R-:W-:Y:S01]  /*1dce0*/  ISETP.LT.AND P1, PT, R3, R68.reuse, !P1 ;  /* 0x000000440300720c */ /* 0x080fe20004f21270 */
[----:B------:R-:W-:Y:S01]  /*1dcf0*/  VIADD R22, R0, 0x9 ;  /* 0x0000000900167836 */ /* 0x000fe20000000000 */
[----:B------:R1:W-:Y:S01]  /*1dd00*/  @P6 STG.E.U16 desc[UR60][R8.64], R91 ;  /* 0x0000005b08006986 */ /* 0x0003e2000c10153c */
[----:B----4-:R-:W-:Y:S01]  /*1dd10*/  IMAD.WIDE R10, R75, 0x2, R20 ;  /* 0x000000024b0a7825 */ /* 0x010fe200078e0214 */
[-C--:B------:R-:W-:Y:S02]  /*1dd20*/  ISETP.LT.AND P6, PT, R2, R68.reuse, !P4 ;  /* 0x000000440200720c */ /* 0x080fe400067c1270 */
[----:B------:R-:W-:Y:S01]  /*1dd30*/  PRMT R76, R91, 0x7632, R76 ;  /* 0x000076325b4c7816 */ /* 0x000fe2000000004c */
[--C-:B------:R-:W-:Y:S01]  /*1dd40*/  IMAD.IADD R75, R75, 0x1, R71.reuse ;  /* 0x000000014b4b7824 */ /* 0x100fe200078e0247 */
[----:B------:R-:W-:Y:S01]  /*1dd50*/  ISETP.GE.AND P3, PT, R22, R69, PT ;  /* 0x000000451600720c */ /* 0x000fe20003f66270 */
[----:B------:R-:W-:Y:S01]  /*1dd60*/  VIADD R22, R0, 0xa ;  /* 0x0000000a00167836 */ /* 0x000fe20000000000 */
[----:B0-----:R-:W-:Y:S01]  /*1dd70*/  PRMT R74, R87, 0x7632, R74 ;  /* 0x00007632574a7816 */ /* 0x001fe2000000004a */
[C---:B------:R-:W-:Y:S01]  /*1dd80*/  IMAD.IADD R23, R75.reuse, 0x1, R71 ;  /* 0x000000014b177824 */ /* 0x040fe200078e0247 */
[----:B------:R0:W-:Y:S01]  /*1dd90*/  @P5 STG.E.U16 desc[UR60][R10.64], R76 ;  /* 0x0000004c0a005986 */ /* 0x0001e2000c10153c */
[----:B------:R-:W-:Y:S01]  /*1dda0*/  IMAD.WIDE R4, R75, 0x2, R72 ;  /* 0x000000024b047825 */ /* 0x000fe200078e0248 */
[----:B------:R-:W-:-:S02]  /*1ddb0*/  ISETP.LT.AND P4, PT, R3, R68, !P4 ;  /* 0x000000440300720c */ /* 0x000fc40006781270 */
[----:B------:R-:W-:Y:S01]  /*1ddc0*/  ISETP.GE.AND P5, PT, R22, R69, PT ;  /* 0x000000451600720c */ /* 0x000fe20003fa6270 */
[----:B------:R-:W-:Y:S01]  /*1ddd0*/  IMAD.WIDE R6, R75, 0x2, R20 ;  /* 0x000000024b067825 */ /* 0x000fe200078e0214 */
[----:B------:R4:W-:Y:S03]  /*1dde0*/  @P2 STG.E.U16 desc[UR60][R4.64], R87 ;  /* 0x0000005704002986 */ /* 0x0009e6000c10153c */
[C---:B-1----:R-:W-:Y:S01]  /*1ddf0*/  IMAD.WIDE R8, R23.reuse, 0x2, R72 ;  /* 0x0000000217087825 */ /* 0x042fe200078e0248 */
[----:B------:R-:W-:Y:S01]  /*1de00*/  @P1 STG.E.U16 desc[UR60][R6.64], R74 ;  /* 0x0000004a06001986 */ /* 0x000fe2000c10153c */
[-C--:B------:R-:W-:Y:S02]  /*1de10*/  ISETP.LT.AND P1, PT, R2, R68.reuse, !P3 ;  /* 0x000000440200720c */ /* 0x080fe40005f21270 */
[----:B0-----:R-:W-:Y:S01]  /*1de20*/  IMAD.WIDE R10, R23, 0x2, R20 ;  /* 0x00000002170a7825 */ /* 0x001fe200078e0214 */
[----:B------:R0:W-:Y:S01]  /*1de30*/  @P6 STG.E.U16 desc[UR60][R8.64], R24 ;  /* 0x0000001808006986 */ /* 0x0001e2000c10153c */
[----:B------:R-:W-:-:S02]  /*1de40*/  ISETP.LT.AND P3, PT, R3, R68, !P3 ;  /* 0x000000440300720c */ /* 0x000fc40005f61270 */
[--C-:B------:R-:W-:Y:S01]  /*1de50*/  IMAD.IADD R23, R23, 0x1, R71.reuse ;  /* 0x0000000117177824 */ /* 0x100fe200078e0247 */
[-C--:B------:R-:W-:Y:S01]  /*1de60*/  ISETP.LT.AND P6, PT, R2, R68.reuse, !P5 ;  /* 0x000000440200720c */ /* 0x080fe20006fc1270 */
[----:B------:R-:W-:Y:S01]  /*1de70*/  VIADD R22, R0, 0xb ;  /* 0x0000000b00167836 */ /* 0x000fe20000000000 */
[----:B------:R-:W-:Y:S01]  /*1de80*/  ISETP.LT.AND P5, PT, R3, R68, !P5 ;  /* 0x000000440300720c */ /* 0x000fe20006fa1270 */
[C---:B------:R-:W-:Y:S01]  /*1de90*/  IMAD.IADD R75, R23.reuse, 0x1, R71 ;  /* 0x00000001174b7824 */ /* 0x040fe200078e0247 */
[----:B------:R-:W-:Y:S01]  /*1dea0*/  PRMT R76, R24, 0x7632, R76 ;  /* 0x00007632184c7816 */ /* 0x000fe2000000004c */
[C---:B----4-:R-:W-:Y:S01]  /*1deb0*/  IMAD.WIDE R4, R23.reuse, 0x2, R72 ;  /* 0x0000000217047825 */ /* 0x050fe200078e0248 */
[----:B------:R-:W-:Y:S02]  /*1dec0*/  ISETP.GE.AND P2, PT, R22, R69, PT ;  /* 0x000000451600720c */ /* 0x000fe40003f46270 */
[----:B0-----:R-:W-:Y:S01]  /*1ded0*/  PRMT R24, R28, 0x7632, R24 ;  /* 0x000076321c187816 */ /* 0x001fe20000000018 */
[----:B------:R-:W-:Y:S01]  /*1dee0*/  VIADD R22, R0, 0xc ;  /* 0x0000000c00167836 */ /* 0x000fe20000000000 */
[----:B------:R0:W-:Y:S01]  /*1def0*/  @P4 STG.E.U16 desc[UR60][R10.64], R76 ;  /* 0x0000004c0a004986 */ /* 0x0001e2000c10153c */
[----:B------:R-:W-:Y:S01]  /*1df00*/  IMAD.WIDE R6, R23, 0x2, R20 ;  /* 0x0000000217067825 */ /* 0x000fe200078e0214 */
[----:B------:R-:W-:-:S02]  /*1df10*/  PRMT R74, R25, 0x7632, R74 ;  /* 0x00007632194a7816 */ /* 0x000fc4000000004a */
[----:B------:R-:W-:Y:S01]  /*1df20*/  @P1 STG.E.U16 desc[UR60][R4.64], R28 ;  /* 0x0000001c04001986 */ /* 0x000fe2000c10153c */
[C---:B------:R-:W-:Y:S01]  /*1df30*/  IMAD.WIDE R8, R75.reuse, 0x2, R72 ;  /* 0x000000024b087825 */ /* 0x040fe200078e0248 */
[----:B------:R-:W-:Y:S02]  /*1df40*/  ISETP.GE.AND P4, PT, R22, R69, PT ;  /* 0x000000451600720c */ /* 0x000fe40003f86270 */
[----:B------:R1:W-:Y:S01]  /*1df50*/  @P3 STG.E.U16 desc[UR60][R6.64], R24 ;  /* 0x0000001806003986 */ /* 0x0003e2000c10153c */
[----:B------:R-:W-:Y:S02]  /*1df60*/  VIADD R22, R0, 0xd ;  /* 0x0000000d00167836 */ /* 0x000fe40000000000 */
[----:B0-----:R-:W-:Y:S01]  /*1df70*/  IMAD.WIDE R10, R75, 0x2, R20 ;  /* 0x000000024b0a7825 */ /* 0x001fe200078e0214 */
[----:B------:R0:W-:Y:S01]  /*1df80*/  @P6 STG.E.U16 desc[UR60][R8.64], R25 ;  /* 0x0000001908006986 */ /* 0x0001e2000c10153c */
[CC--:B------:R-:W-:Y:S02]  /*1df90*/  ISETP.LT.AND P6, PT, R2.reuse, R68.reuse, !P2 ;  /* 0x000000440200720c */ /* 0x0c0fe400057c1270 */
[-C--:B------:R-:W-:Y:S01]  /*1dfa0*/  ISETP.LT.AND P2, PT, R3, R68.reuse, !P2 ;  /* 0x000000440300720c */ /* 0x080fe20005741270 */
[----:B------:R4:W-:Y:S01]  /*1dfb0*/  @P5 STG.E.U16 desc[UR60][R10.64], R74 ;  /* 0x0000004a0a005986 */ /* 0x0009e2000c10153c */
[----:B------:R-:W-:Y:S01]  /*1dfc0*/  IMAD.IADD R75, R75, 0x1, R71 ;  /* 0x000000014b4b7824 */ /* 0x000fe200078e0247 */
[----:B------:R-:W-:-:S02]  /*1dfd0*/  ISETP.LT.AND P5, PT, R2, R68, !P4 ;  /* 0x000000440200720c */ /* 0x000fc400067a1270 */
[-C--:B------:R-:W-:Y:S01]  /*1dfe0*/  ISETP.LT.AND P4, PT, R3, R68.reuse, !P4 ;  /* 0x000000440300720c */ /* 0x080fe20006781270 */
[----:B------:R-:W-:Y:S01]  /*1dff0*/  IMAD.IADD R23, R75, 0x1, R71 ;  /* 0x000000014b177824 */ /* 0x000fe200078e0247 */
[-C--:B------:R-:W-:Y:S01]  /*1e000*/  ISETP.GE.AND P1, PT, R22, R69.reuse, PT ;  /* 0x000000451600720c */ /* 0x080fe20003f26270 */
[----:B------:R-:W-:Y:S01]  /*1e010*/  VIADD R22, R0, 0xe ;  /* 0x0000000e00167836 */ /* 0x000fe20000000000 */
[----:B-1----:R-:W-:Y:S01]  /*1e020*/  PRMT R24, R29, 0x7632, R24 ;  /* 0x000076321d187816 */ /* 0x002fe20000000018 */
[C---:B------:R-:W-:Y:S01]  /*1e030*/  IMAD.WIDE R4, R75.reuse, 0x2, R72 ;  /* 0x000000024b047825 */ /* 0x040fe200078e0248 */
[----:B------:R-:W-:Y:S02]  /*1e040*/  PRMT R28, R26, 0x7632, R28 ;  /* 0x000076321a1c7816 */ /* 0x000fe4000000001c */
[----:B------:R-:W-:Y:S01]  /*1e050*/  ISETP.GE.AND P3, PT, R22, R69, PT ;  /* 0x000000451600720c */ /* 0x000fe20003f66270 */
[----:B------:R-:W-:Y:S01]  /*1e060*/  IMAD.WIDE R6, R75, 0x2, R20 ;  /* 0x000000024b067825 */ /* 0x000fe200078e0214 */
[----:B------:R1:W-:Y:S03]  /*1e070*/  @P6 STG.E.U16 desc[UR60][R4.64], R29 ;  /* 0x0000001d04006986 */ /* 0x0003e6000c10153c */
[----:B0-----:R-:W-:Y:S01]  /*1e080*/  IMAD.WIDE R8, R23, 0x2, R72 ;  /* 0x0000000217087825 */ /* 0x001fe200078e0248 */
[----:B------:R0:W-:Y:S01]  /*1e090*/  @P2 STG.E.U16 desc[UR60][R6.64], R24 ;  /* 0x0000001806002986 */ /* 0x0001e2000c10153c */
[----:B------:R-:W-:-:S02]  /*1e0a0*/  ISETP.LT.AND P2, PT, R2, R68, !P1 ;  /* 0x000000440200720c */ /* 0x000fc40004f41270 */
[----:B----4-:R-:W-:Y:S01]  /*1e0b0*/  IMAD.WIDE R10, R23, 0x2, R20 ;  /* 0x00000002170a7825 */ /* 0x010fe200078e0214 */
[----:B------:R-:W-:Y:S01]  /*1e0c0*/  @P5 STG.E.U16 desc[UR60][R8.64], R26 ;  /* 0x0000001a08005986 */ /* 0x000fe2000c10153c */
[-C--:B------:R-:W-:Y:S02]  /*1e0d0*/  ISETP.LT.AND P1, PT, R3, R68.reuse, !P1 ;  /* 0x000000440300720c */ /* 0x080fe40004f21270 */
[--C-:B------:R-:W-:Y:S01]  /*1e0e0*/  IMAD.IADD R23, R23, 0x1, R71.reuse ;  /* 0x0000000117177824 */ /* 0x100fe200078e0247 */
[----:B------:R4:W-:Y:S01]  /*1e0f0*/  @P4 STG.E.U16 desc[UR60][R10.64], R28 ;  /* 0x0000001c0a004986 */ /* 0x0009e2000c10153c */
[-C--:B------:R-:W-:Y:S01]  /*1e100*/  ISETP.LT.AND P4, PT, R2, R68.reuse, !P3 ;  /* 0x000000440200720c */ /* 0x080fe20005f81270 */
[----:B------:R-:W-:Y:S01]  /*1e110*/  VIADD R22, R0, 0xf ;  /* 0x0000000f00167836 */ /* 0x000fe20000000000 */
[----:B------:R-:W-:Y:S01]  /*1e120*/  ISETP.LT.AND P3, PT, R3, R68, !P3 ;  /* 0x000000440300720c */ /* 0x000fe20005f61270 */
[----:B------:R-:W-:Y:S01]  /*1e130*/  IMAD.IADD R25, R23, 0x1, R71 ;  /* 0x0000000117197824 */ /* 0x000fe200078e0247 */
[----:B-1----:R-:W-:Y:S01]  /*1e140*/  PRMT R29, R27, 0x7632, R29 ;  /* 0x000076321b1d7816 */ /* 0x002fe2000000001d */
[----:B------:R-:W-:Y:S01]  /*1e150*/  IMAD.WIDE R4, R23, 0x2, R72 ;  /* 0x0000000217047825 */ /* 0x000fe200078e0248 */
[----:B------:R-:W-:-:S03]  /*1e160*/  ISETP.GE.AND P6, PT, R22, R69, PT ;  /* 0x000000451600720c */ /* 0x000fc60003fc6270 */
[----:B0-----:R-:W-:Y:S01]  /*1e170*/  IMAD.WIDE R6, R23, 0x2, R20 ;  /* 0x0000000217067825 */ /* 0x001fe200078e0214 */
[----:B------:R0:W-:Y:S01]  /*1e180*/  @P2 STG.E.U16 desc[UR60][R4.64], R30 ;  /* 0x0000001e04002986 */ /* 0x0001e2000c10153c */
[----:B----4-:R-:W-:Y:S02]  /*1e190*/  PRMT R28, R30, 0x7632, R28 ;  /* 0x000076321e1c7816 */ /* 0x010fe4000000001c */
[----:B------:R-:W-:Y:S02]  /*1e1a0*/  VIADD R22, R0, 0x10 ;  /* 0x0000001000167836 */ /* 0x000fe40000000000 */
[C---:B------:R-:W-:Y:S01]  /*1e1b0*/  IMAD.WIDE R8, R25.reuse, 0x2, R72 ;  /* 0x0000000219087825 */ /* 0x040fe200078e0248 */
[----:B------:R-:W-:Y:S02]  /*1e1c0*/  @P1 STG.E.U16 desc[UR60][R6.64], R28 ;  /* 0x0000001c06001986 */ /* 0x000fe4000c10153c */
[-C--:B------:R-:W-:Y:S01]  /*1e1d0*/  ISETP.GE.AND P5, PT, R22, R69.reuse, PT ;  /* 0x000000451600720c */ /* 0x080fe20003fa6270 */
[----:B------:R-:W-:Y:S01]  /*1e1e0*/  IMAD.WIDE R10, R25, 0x2, R20 ;  /* 0x00000002190a7825 */ /* 0x000fe200078e0214 */
[----:B------:R-:W-:Y:S02]  /*1e1f0*/  @P4 STG.E.U16 desc[UR60][R8.64], R27 ;  /* 0x0000001b08004986 */ /* 0x000fe4000c10153c */
[-C--:B------:R-:W-:Y:S01]  /*1e200*/  ISETP.LT.AND P1, PT, R2, R68.reuse, !P5 ;  /* 0x000000440200720c */ /* 0x080fe20006f21270 */
[----:B------:R-:W-:Y:S01]  /*1e210*/  VIADD R22, R0, 0x11 ;  /* 0x0000001100167836 */ /* 0x000fe20000000000 */
[----:B------:R1:W-:Y:S01]  /*1e220*/  @P3 STG.E.U16 desc[UR60][R10.64], R29 ;  /* 0x0000001d0a003986 */ /* 0x0003e2000c10153c */
[-C--:B------:R-:W-:Y:S01]  /*1e230*/  ISETP.LT.AND P3, PT, R2, R68.reuse, !P6 ;  /* 0x000000440200720c */ /* 0x080fe20007761270 */
[----:B------:R-:W-:Y:S01]  /*1e240*/  VIADD R24, R0, 0x12 ;  /* 0x0000001200187836 */ /* 0x000fe20000000000 */
[-C--:B------:R-:W-:Y:S01]  /*1e250*/  ISETP.LT.AND P6, PT, R3, R68.reuse, !P6 ;  /* 0x000000440300720c */ /* 0x080fe200077c1270 */
[--C-:B------:R-:W-:Y:S01]  /*1e260*/  IMAD.IADD R25, R25, 0x1, R71.reuse ;  /* 0x0000000119197824 */ /* 0x100fe200078e0247 */
[-C--:B------:R-:W-:Y:S01]  /*1e270*/  ISETP.GE.AND P2, PT, R22, R69.reuse, PT ;  /* 0x000000451600720c */ /* 0x080fe20003f46270 */
[----:B------:R-:W-:Y:S01]  /*1e280*/  VIADD R26, R0, 0x13 ;  /* 0x00000013001a7836 */ /* 0x000fe20000000000 */
[----:B------:R-:W4:Y:S01]  /*1e290*/  LDC R22, c[0x0][0x228] ;  /* 0x00008a00ff167b82 */ /* 0x000f220000000800 */
[C---:B------:R-:W-:Y:S01]  /*1e2a0*/  IMAD.IADD R23, R25.reuse, 0x1, R71 ;  /* 0x0000000119177824 */ /* 0x040fe200078e0247 */
[----:B------:R-:W-:Y:S01]  /*1e2b0*/  ISETP.GE.AND P4, PT, R24, R69, PT ;  /* 0x000000451800720c */ /* 0x000fe20003f86270 */
[----:B0-----:R-:W-:Y:S01]  /*1e2c0*/  IMAD.WIDE R4, R25, 0x2, R72 ;  /* 0x0000000219047825 */ /* 0x001fe200078e0248 */
[----:B------:R-:W-:-:S02]  /*1e2d0*/  ISETP.LT.AND P5, PT, R3, R68, !P5 ;  /* 0x000000440300720c */ /* 0x000fc40006fa1270 */
[----:B-1----:R-:W-:Y:S01]  /*1e2e0*/  PRMT R10, R31, 0x7632, R10 ;  /* 0x000076321f0a7816 */ /* 0x002fe2000000000a */
[----:B------:R-:W-:Y:S01]  /*1e2f0*/  IMAD.WIDE R6, R25, 0x2, R20 ;  /* 0x0000000219067825 */ /* 0x000fe200078e0214 */
[----:B------:R-:W0:Y:S01]  /*1e300*/  LDC R27, c[0x0][0x228] ;  /* 0x00008a00ff1b7b82 */ /* 0x000e220000000800 */
[----:B------:R1:W-:Y:S01]  /*1e310*/  @P3 STG.E.U16 desc[UR60][R4.64], R31 ;  /* 0x0000001f04003986 */ /* 0x0003e2000c10153c */
[----:B------:R-:W-:Y:S01]  /*1e320*/  ISETP.GE.AND P3, PT, R26, R69, PT ;  /* 0x000000451a00720c */ /* 0x000fe20003f66270 */
[----:B------:R-:W-:Y:S01]  /*1e330*/  IMAD.WIDE R8, R23, 0x2, R72 ;  /* 0x0000000217087825 */ /* 0x000fe200078e0248 */
[----:B------:R-:W-:Y:S01]  /*1e340*/  PRMT R30, R33, 0x7632, R30 ;  /* 0x00007632211e7816 */ /* 0x000fe2000000001e */
[----:B------:R2:W-:Y:S01]  /*1e350*/  @P6 STG.E.U16 desc[UR60][R6.64], R10 ;  /* 0x0000000a06006986 */ /* 0x0005e2000c10153c */
[-C--:B------:R-:W-:Y:S01]  /*1e360*/  ISETP.LT.AND P6, PT, R2, R68.reuse, !P4 ;  /* 0x000000440200720c */ /* 0x080fe200067c1270 */
[----:B------:R-:W-:Y:S01]  /*1e370*/  VIADD R28, R0, 0x15 ;  /* 0x00000015001c7836 */ /* 0x000fe20000000000 */
[----:B------:R-:W5:Y:S01]  /*1e380*/  LDC R24, c[0x0][0x228] ;  /* 0x00008a00ff187b82 */ /* 0x000f620000000800 */
[----:B------:R3:W-:Y:S01]  /*1e390*/  @P1 STG.E.U16 desc[UR60][R8.64], R32 ;  /* 0x0000002008001986 */ /* 0x0007e2000c10153c */
[----:B------:R-:W-:-:S02]  /*1e3a0*/  ISETP.LT.AND P1, PT, R2, R68, !P2 ;  /* 0x000000440200720c */ /* 0x000fc40005721270 */
[----:B------:R-:W-:Y:S01]  /*1e3b0*/  ISETP.LT.AND P2, PT, R3, R68, !P2 ;  /* 0x000000440300720c */ /* 0x000fe20005741270 */
[----:B-1----:R-:W-:-:S03]  /*1e3c0*/  IMAD.WIDE R4, R23, 0x2, R20 ;  /* 0x0000000217047825 */ /* 0x002fc600078e0214 */
[----:B------:R-:W1:Y:S01]  /*1e3d0*/  LDC R29, c[0x0][0x228] ;  /* 0x00008a00ff1d7b82 */ /* 0x000e620000000800 */
[----:B--2---:R-:W-:Y:S01]  /*1e3e0*/  PRMT R7, R32, 0x7632, R7 ;  /* 0x0000763220077816 */ /* 0x004fe20000000007 */
[----:B------:R-:W-:Y:S01]  /*1e3f0*/  VIADD R6, R0, 0x14 ;  /* 0x0000001400067836 */ /* 0x000fe20000000000 */
[----:B----4-:R-:W-:Y:S01]  /*1e400*/  ISETP.LT.AND P4, PT, R3, R22, !P4 ;  /* 0x000000160300720c */ /* 0x010fe20006781270 */
[----:B------:R-:W-:Y:S02]  /*1e410*/  IMAD.IADD R23, R23, 0x1, R71 ;  /* 0x0000000117177824 */ /* 0x000fe400078e0247 */
[----:B------:R2:W-:Y:S01]  /*1e420*/  @P5 STG.E.U16 desc[UR60][R4.64], R7 ;  /* 0x0000000704005986 */ /* 0x0005e2000c10153c */
[----:B------:R-:W-:Y:S01]  /*1e430*/  ISETP.GE.AND P5, PT, R6, R69, PT ;  /* 0x000000450600720c */ /* 0x000fe20003fa6270 */
[C---:B---3--:R-:W-:Y:S01]  /*1e440*/  IMAD.WIDE R8, R23.reuse, 0x2, R20 ;  /* 0x0000000217087825 */ /* 0x048fe200078e0214 */
[----:B------:R-:W3:Y:S03]  /*1e450*/  LDC R26, c[0x0][0x228] ;  /* 0x00008a00ff1a7b82 */ /* 0x000ee60000000800 */
[----:B------:R-:W-:-:S04]  /*1e460*/  IMAD.IADD R25, R23, 0x1, R71 ;  /* 0x0000000117197824 */ /* 0x000fc800078e0247 */
[----:B------:R-:W-:Y:S01]  /*1e470*/  IMAD.WIDE R10, R25, 0x2, R72 ;  /* 0x00000002190a7825 */ /* 0x000fe200078e0248 */
[----:B------:R-:W4:Y:S01]  /*1e480*/  LDC R31, c[0x0][0x228] ;  /* 0x00008a00ff1f7b82 */ /* 0x000f220000000800 */
[----:B--2---:R-:W-:Y:S02]  /*1e490*/  PRMT R5, R36, 0x7632, R5 ;  /* 0x0000763224057816 */ /* 0x004fe40000000005 */
[----:B------:R-:W-:-:S04]  /*1e4a0*/  IMAD.WIDE R6, R23, 0x2, R72 ;  /* 0x0000000217067825 */ /* 0x000fc800078e0248 */
[----:B------:R-:W-:Y:S01]  /*1e4b0*/  IMAD.WIDE R22, R25, 0x2, R20 ;  /* 0x0000000219167825 */ /* 0x000fe200078e0214 */
[----:B------:R2:W-:Y:S01]  /*1e4c0*/  @P1 STG.E.U16 desc[UR60][R6.64], R36 ;  /* 0x0000002406001986 */ /* 0x0005e2000c10153c */
[----:B------:R-:W-:Y:S02]  /*1e4d0*/  ISETP.GE.AND P1, PT, R28, R69, PT ;  /* 0x000000451c00720c */ /* 0x000fe40003f26270 */
[----:B------:R-:W-:Y:S01]  /*1e4e0*/  VIADD R4, R0, 0x16 ;  /* 0x0000001600047836 */ /* 0x000fe20000000000 */
[----:B------:R2:W-:Y:S01]  /*1e4f0*/  @P2 STG.E.U16 desc[UR60][R8.64], R5 ;  /* 0x0000000508002986 */ /* 0x0005e2000c10153c */
[C---:B0-----:R-:W-:Y:S02]  /*1e500*/  ISETP.LT.AND P2, PT, R2.reuse, R27, !P3 ;  /* 0x0000001b0200720c */ /* 0x041fe40005f41270 */
[----:B-----5:R-:W-:Y:S01]  /*1e510*/  ISETP.LT.AND P3, PT, R3, R24, !P3 ;  /* 0x000000180300720c */ /* 0x020fe20005f61270 */
[----:B------:R-:W0:Y:S01]  /*1e520*/  LDC R27, c[0x0][0x228] ;  /* 0x00008a00ff1b7b82 */ /* 0x000e220000000800 */
[----:B------:R-:W-:Y:S01]  /*1e530*/  @P6 STG.E.U16 desc[UR60][R10.64], R33 ;  /* 0x000000210a006986 */ /* 0x000fe2000c10153c */
[----:B-1----:R-:W-:Y:S01]  /*1e540*/  ISETP.LT.AND P6, PT, R2, R29, !P5 ;  /* 0x0000001d0200720c */ /* 0x002fe20006fc1270 */
[----:B--2---:R-:W-:-:S02]  /*1e550*/  IMAD.IADD R7, R25, 0x1, R71 ;  /* 0x0000000119077824 */ /* 0x004fc400078e0247 */
[----:B------:R1:W-:Y:S01]  /*1e560*/  @P4 STG.E.U16 desc[UR60][R22.64], R30 ;  /* 0x0000001e16004986 */ /* 0x0003e2000c10153c */
[----:B------:R-:W-:Y:S02]  /*1e570*/  ISETP.GE.AND P4, PT, R4, R69, PT ;  /* 0x000000450400720c */ /* 0x000fe40003f86270 */
[----:B------:R-:W2:Y:S01]  /*1e580*/  LDC R24, c[0x0][0x228] ;  /* 0x00008a00ff187b82 */ /* 0x000ea20000000800 */
[----:B------:R-:W-:Y:S01]  /*1e590*/  IMAD.WIDE R4, R7, 0x2, R72 ;  /* 0x0000000207047825 */ /* 0x000fe200078e0248 */
[----:B------:R-:W-:Y:S02]  /*1e5a0*/  PRMT R28, R37, 0x7632, R28 ;  /* 0x00007632251c7816 */ /* 0x000fe4000000001c */
[----:B---3--:R-:W-:Y:S02]  /*1e5b0*/  ISETP.LT.AND P5, PT, R3, R26, !P5 ;  /* 0x0000001a0300720c */ /* 0x008fe40006fa1270 */
[----:B------:R3:W-:Y:S02]  /*1e5c0*/  @P2 STG.E.U16 desc[UR60][R4.64], R37 ;  /* 0x0000002504002986 */ /* 0x0007e4000c10153c */
[----:B------:R-:W5:Y:S01]  /*1e5d0*/  LDC R25, c[0x0][0x228] ;  /* 0x00008a00ff197b82 */ /* 0x000f620000000800 */
[----:B-1----:R-:W-:Y:S01]  /*1e5e0*/  VIADD R22, R0, 0x17 ;  /* 0x0000001700167836 */ /* 0x002fe20000000000 */
[----:B------:R-:W-:Y:S01]  /*1e5f0*/  PRMT R30, R34, 0x7632, R30 ;  /* 0x00007632221e7816 */ /* 0x000fe2000000001e */
[----:B------:R-:W-:-:S02]  /*1e600*/  IMAD.IADD R23, R7, 0x1, R71 ;  /* 0x0000000107177824 */ /* 0x000fc400078e0247 */
[----:B------:R-:W-:Y:S01]  /*1e610*/  IMAD.WIDE R6, R7, 0x2, R20 ;  /* 0x0000000207067825 */ /* 0x000fe200078e0214 */
[----:B------:R-:W-:Y:S02]  /*1e620*/  ISETP.GE.AND P2, PT, R22, R69, PT ;  /* 0x000000451600720c */ /* 0x000fe40003f46270 */
[----:B------:R-:W1:Y:S01]  /*1e630*/  LDC R29, c[0x0][0x228] ;  /* 0x00008a00ff1d7b82 */ /* 0x000e620000000800 */
[C---:B------:R-:W-:Y:S01]  /*1e640*/  IMAD.WIDE R8, R23.reuse, 0x2, R72 ;  /* 0x0000000217087825 */ /* 0x040fe200078e0248 */
[----:B------:R4:W-:Y:S01]  /*1e650*/  @P3 STG.E.U16 desc[UR60][R6.64], R28 ;  /* 0x0000001c06003986 */ /* 0x0009e2000c10153c */
[----:B0-----:R-:W-:Y:S02]  /*1e660*/  ISETP.LT.AND P3, PT, R2, R27, !P1 ;  /* 0x0000001b0200720c */ /* 0x001fe40004f61270 */
[C-C-:B------:R-:W-:Y:S01]  /*1e670*/  IMAD.WIDE R10, R23.reuse, 0x2, R20.reuse ;  /* 0x00000002170a7825 */ /* 0x140fe200078e0214 */
[----:B------:R-:W-:Y:S01]  /*1e680*/  IADD3 R23, R23, R71, RZ ;  /* 0x0000004717177210 */ /* 0x000fe20007ffe0ff */
[----:B------:R-:W-:Y:S01]  /*1e690*/  @P6 STG.E.U16 desc[UR60][R8.64], R34 ;  /* 0x0000002208006986 */ /* 0x000fe2000c10153c */
[----:B------:R-:W0:Y:S01]  /*1e6a0*/  LDC R22, c[0x0][0x228] ;  /* 0x00008a00ff167b82 */ /* 0x000e220000000800 */
[----:B--2---:R-:W-:Y:S01]  /*1e6b0*/  ISETP.LT.AND P1, PT, R3, R24, !P1 ;  /* 0x000000180300720c */ /* 0x004fe20004f21270 */
[----:B---3--:R-:W-:Y:S01]  /*1e6c0*/  VIADD R4, R0, 0x18 ;  /* 0x0000001800047836 */ /* 0x008fe20000000000 */
[----:B------:R2:W-:Y:S01]  /*1e6d0*/  @P5 STG.E.U16 desc[UR60][R10.64], R30 ;  /* 0x0000001e0a005986 */ /* 0x0005e2000c10153c */
[----:B----4-:R-:W-:-:S03]  /*1e6e0*/  IMAD.WIDE R6, R23, 0x2, R20 ;  /* 0x0000000217067825 */ /* 0x010fc600078e0214 */
[----:B------:R-:W-:Y:S01]  /*1e6f0*/  ISETP.GE.AND P5, PT, R4, R69, PT ;  /* 0x000000450400720c */ /* 0x000fe20003fa6270 */
[----:B------:R-:W3:Y:S01]  /*1e700*/  LDC R26, c[0x0][0x228] ;  /* 0x00008a00ff1a7b82 */ /* 0x000ee20000000800 */
[----:B-----5:R-:W-:Y:S01]  /*1e710*/  ISETP.LT.AND P6, PT, R2, R25, !P4 ;  /* 0x000000190200720c */ /* 0x020fe200067c1270 */
[----:B------:R-:W-:Y:S01]  /*1e720*/  IMAD.IADD R25, R23, 0x1, R71 ;  /* 0x0000000117197824 */ /* 0x000fe200078e0247 */
[----:B------:R-:W-:Y:S01]  /*1e730*/  PRMT R28, R35, 0x7632, R28 ;  /* 0x00007632231c7816 */ /* 0x000fe2000000001c */
[----:B------:R-:W-:Y:S01]  /*1e740*/  IMAD.WIDE R4, R23, 0x2, R72 ;  /* 0x0000000217047825 */ /* 0x000fe200078e0248 */
[----:B------:R-:W-:Y:S02]  /*1e750*/  PRMT R23, R38, 0x7632, R23 ;  /* 0x0000763226177816 */ /* 0x000fe40000000017 */
[----:B--2---:R-:W-:Y:S01]  /*1e760*/  PRMT R30, R54, 0x7632, R30 ;  /* 0x00007632361e7816 */ /* 0x004fe2000000001e */
[----:B------:R-:W2:Y:S01]  /*1e770*/  LDC R27, c[0x0][0x228] ;  /* 0x00008a00ff1b7b82 */ /* 0x000ea20000000800 */
[----:B------:R4:W-:Y:S01]  /*1e780*/  @P3 STG.E.U16 desc[UR60][R4.64], R38 ;  /* 0x0000002604003986 */ /* 0x0009e2000c10153c */
[----:B------:R-:W-:-:S03]  /*1e790*/  IMAD.WIDE R8, R25, 0x2, R72 ;  /* 0x0000000219087825 */ /* 0x000fc600078e0248 */
[----:B------:R5:W-:Y:S01]  /*1e7a0*/  @P1 STG.E.U16 desc[UR60][R6.64], R23 ;  /* 0x0000001706001986 */ /* 0x000be2000c10153c */
[----:B-1----:R-:W-:Y:S01]  /*1e7b0*/  ISETP.LT.AND P1, PT, R2, R29, !P2 ;  /* 0x0000001d0200720c */ /* 0x002fe20005721270 */
[----:B------:R-:W-:Y:S01]  /*1e7c0*/  IMAD.WIDE R10, R25, 0x2, R20 ;  /* 0x00000002190a7825 */ /* 0x000fe200078e0214 */
[----:B------:R-:W1:Y:S01]  /*1e7d0*/  LDC R24, c[0x0][0x228] ;  /* 0x00008a00ff187b82 */ /* 0x000e620000000800 */
[----:B0-----:R-:W-:Y:S01]  /*1e7e0*/  ISETP.LT.AND P2, PT, R3, R22, !P2 ;  /* 0x000000160300720c */ /* 0x001fe20005741270 */
[----:B------:R0:W-:Y:S01]  /*1e7f0*/  @P6 STG.E.U16 desc[UR60][R8.64], R35 ;  /* 0x0000002308006986 */ /* 0x0001e2000c10153c */
[----:B------:R-:W-:Y:S02]  /*1e800*/  IMAD.IADD R25, R25, 0x1, R71 ;  /* 0x0000000119197824 */ /* 0x000fe400078e0247 */
[----:B----4-:R-:W-:-:S03]  /*1e810*/  VIADD R4, R0, 0x1a ;  /* 0x0000001a00047836 */ /* 0x010fc60000000000 */
[----:B------:R-:W4:Y:S01]  /*1e820*/  LDC R29, c[0x0][0x228] ;  /* 0x00008a00ff1d7b82 */ /* 0x000f220000000800 */
[----:B---3--:R-:W-:Y:S01]  /*1e830*/  ISETP.LT.AND P4, PT, R3, R26, !P4 ;  /* 0x0000001a0300720c */ /* 0x008fe20006781270 */
[----:B------:R-:W-:Y:S02]  /*1e840*/  VIADD R26, R0, 0x19 ;  /* 0x00000019001a7836 */ /* 0x000fe40000000000 */
[C---:B-----5:R-:W-:Y:S02]  /*1e850*/  IMAD.IADD R23, R25.reuse, 0x1, R71 ;  /* 0x0000000119177824 */ /* 0x060fe400078e0247 */
[----:B------:R-:W-:Y:S01]  /*1e860*/  IMAD.WIDE R6, R25, 0x2, R20 ;  /* 0x0000000219067825 */ /* 0x000fe200078e0214 */
[----:B------:R-:W-:Y:S01]  /*1e870*/  ISETP.GE.AND P3, PT, R26, R69, PT ;  /* 0x000000451a00720c */ /* 0x000fe20003f66270 */
[----:B------:R-:W3:Y:S01]  /*1e880*/  LDC R22, c[0x0][0x228] ;  /* 0x00008a00ff167b82 */ /* 0x000ee20000000800 */
[----:B--2---:R-:W-:Y:S01]  /*1e890*/  ISETP.LT.AND P6, PT, R2, R27, !P5 ;  /* 0x0000001b0200720c */ /* 0x004fe20006fc1270 */
[----:B------:R-:W-:-:S02]  /*1e8a0*/  VIADD R26, R0, 0x1b ;  /* 0x0000001b001a7836 */ /* 0x000fc40000000000 */
[--C-:B0-----:R-:W-:Y:S02]  /*1e8b0*/  IMAD.WIDE R8, R23, 0x2, R72.reuse ;  /* 0x0000000217087825 */ /* 0x101fe400078e0248 */
[----:B------:R0:W-:Y:S01]  /*1e8c0*/  @P4 STG.E.U16 desc[UR60][R10.64], R28 ;  /* 0x0000001c0a004986 */ /* 0x0001e2000c10153c */
[----:B------:R-:W-:Y:S01]  /*1e8d0*/  ISETP.GE.AND P4, PT, R4, R69, PT ;  /* 0x000000450400720c */ /* 0x000fe20003f86270 */
[----:B------:R-:W2:Y:S01]  /*1e8e0*/  LDC R27, c[0x0][0x228] ;  /* 0x00008a00ff1b7b82 */ /* 0x000ea20000000800 */
[----:B-1----:R-:W-:Y:S01]  /*1e8f0*/  ISETP.LT.AND P5, PT, R3, R24, !P5 ;  /* 0x000000180300720c */ /* 0x002fe20006fa1270 */
[----:B------:R-:W-:Y:S01]  /*1e900*/  IMAD.WIDE R4, R25, 0x2, R72 ;  /* 0x0000000219047825 */ /* 0x000fe200078e0248 */
[----:B------:R-:W-:-:S04]  /*1e910*/  PRMT R25, R39, 0x7632, R25 ;  /* 0x0000763227197816 */ /* 0x000fc80000000019 */
[----:B------:R1:W-:Y:S01]  /*1e920*/  @P1 STG.E.U16 desc[UR60][R4.64], R39 ;  /* 0x0000002704001986 */ /* 0x0003e2000c10153c */
[----:B------:R-:W5:Y:S01]  /*1e930*/  LDC R24, c[0x0][0x228] ;  /* 0x00008a00ff187b82 */ /* 0x000f620000000800 */
[----:B------:R-:W-:Y:S01]  /*1e940*/  ISETP.GE.AND P1, PT, R26, R69, PT ;  /* 0x000000451a00720c */ /* 0x000fe20003f26270 */
[C---:B0-----:R-:W-:Y:S01]  /*1e950*/  IMAD.WIDE R10, R23.reuse, 0x2, R20 ;  /* 0x00000002170a7825 */ /* 0x041fe200078e0214 */
[----:B------:R0:W-:Y:S01]  /*1e960*/  @P2 STG.E.U16 desc[UR60][R6.64], R25 ;  /* 0x0000001906002986 */ /* 0x0001e2000c10153c */
[----:B----4-:R-:W-:Y:S02]  /*1e970*/  ISETP.LT.AND P2, PT, R2, R29, !P3 ;  /* 0x0000001d0200720c */ /* 0x010fe40005f41270 */
[----:B------:R-:W-:Y:S01]  /*1e980*/  PRMT R28, R40, 0x7632, R28 ;  /* 0x00007632281c7816 */ /* 0x000fe2000000001c */
[----:B------:R-:W-:Y:S01]  /*1e990*/  IMAD.IADD R23, R23, 0x1, R71 ;  /* 0x0000000117177824 */ /* 0x000fe200078e0247 */
[----:B------:R-:W4:Y:S01]  /*1e9a0*/  LDC R26, c[0x0][0x228] ;  /* 0x00008a00ff1a7b82 */ /* 0x000f220000000800 */
[----:B---3--:R-:W-:Y:S01]  /*1e9b0*/  ISETP.LT.AND P3, PT, R3, R22, !P3 ;  /* 0x000000160300720c */ /* 0x008fe20005f61270 */
[----:B------:R3:W-:Y:S01]  /*1e9c0*/  @P6 STG.E.U16 desc[UR60][R8.64], R40 ;  /* 0x0000002808006986 */ /* 0x0007e2000c10153c */
[----:B-1----:R-:W-:-:S03]  /*1e9d0*/  VIADD R4, R0, 0x1c ;  /* 0x0000001c00047836 */ /* 0x002fc60000000000 */
[----:B------:R1:W-:Y:S01]  /*1e9e0*/  @P5 STG.E.U16 desc[UR60][R10.64], R28 ;  /* 0x0000001c0a005986 */ /* 0x0003e2000c10153c */
[C---:B0-----:R-:W-:Y:S01]  /*1e9f0*/  IMAD.IADD R25, R23.reuse, 0x1, R71 ;  /* 0x0000000117197824 */ /* 0x041fe200078e0247 */
[----:B------:R-:W0:Y:S01]  /*1ea00*/  LDC R29, c[0x0][0x228] ;  /* 0x00008a00ff1d7b82 */ /* 0x000e220000000800 */
[----:B--2---:R-:W-:Y:S01]  /*1ea10*/  ISETP.LT.AND P6, PT, R2, R27, !P4 ;  /* 0x0000001b0200720c */ /* 0x004fe200067c1270 */
[----:B------:R-:W-:Y:S01]  /*1ea20*/  IMAD.WIDE R6, R23, 0x2, R20 ;  /* 0x0000000217067825 */ /* 0x000fe200078e0214 */
[----:B------:R-:W-:-:S03]  /*1ea30*/  ISETP.GE.AND P5, PT, R4, R69, PT ;  /* 0x000000450400720c */ /* 0x000fc60003fa6270 */
[----:B------:R-:W-:Y:S01]  /*1ea40*/  IMAD.WIDE R4, R23, 0x2, R72 ;  /* 0x0000000217047825 */ /* 0x000fe200078e0248 */
[----:B------:R-:W-:Y:S01]  /*1ea50*/  PRMT R23, R48, 0x7632, R23 ;  /* 0x0000763230177816 */ /* 0x000fe20000000017 */
[----:B------:R-:W2:Y:S01]  /*1ea60*/  LDC R22, c[0x0][0x228] ;  /* 0x00008a00ff167b82 */ /* 0x000ea20000000800 */
[----:B-----5:R-:W-:Y:S01]  /*1ea70*/  ISETP.LT.AND P4, PT, R3, R24, !P4 ;  /* 0x000000180300720c */ /* 0x020fe20006781270 */
[----:B------:R-:W-:Y:S01]  /*1ea80*/  VIADD R24, R0, 0x1d ;  /* 0x0000001d00187836 */ /* 0x000fe20000000000 */
[----:B------:R5:W-:Y:S01]  /*1ea90*/  @P2 STG.E.U16 desc[UR60][R4.64], R48 ;  /* 0x0000003004002986 */ /* 0x000be2000c10153c */
[----:B---3--:R-:W-:Y:S01]  /*1eaa0*/  IMAD.WIDE R8, R25, 0x2, R72 ;  /* 0x0000000219087825 */ /* 0x008fe200078e0248 */
[----:B-1----:R-:W-:Y:S02]  /*1eab0*/  PRMT R28, R41, 0x7632, R28 ;  /* 0x00007632291c7816 */ /* 0x002fe4000000001c */
[----:B------:R-:W-:Y:S01]  /*1eac0*/  ISETP.GE.AND P2, PT, R24, R69, PT ;  /* 0x000000451800720c */ /* 0x000fe20003f46270 */
[----:B------:R-:W1:Y:S01]  /*1ead0*/  LDC R27, c[0x0][0x228] ;  /* 0x00008a00ff1b7b82 */ /* 0x000e620000000800 */
[----:B------:R3:W-:Y:S01]  /*1eae0*/  @P3 STG.E.U16 desc[UR60][R6.64], R23 ;  /* 0x0000001706003986 */ /* 0x0007e2000c10153c */
[----:B------:R-:W-:Y:S01]  /*1eaf0*/  ISETP.LT.AND P3, PT, R2, R31, !P1 ;  /* 0x0000001f0200720c */ /* 0x000fe20004f61270 */
[----:B------:R-:W-:Y:S01]  /*1eb00*/  IMAD.WIDE R10, R25, 0x2, R20 ;  /* 0x00000002190a7825 */ /* 0x000fe200078e0214 */
[----:B----4-:R-:W-:Y:S01]  /*1eb10*/  ISETP.LT.AND P1, PT, R3, R26, !P1 ;  /* 0x0000001a0300720c */ /* 0x010fe20004f21270 */
[----:B------:R4:W-:Y:S02]  /*1eb20*/  @P6 STG.E.U16 desc[UR60][R8.64], R41 ;  /* 0x0000002908006986 */ /* 0x0009e4000c10153c */
[----:B-----5:R-:W-:Y:S01]  /*1eb30*/  VIADD R4, R0, 0x1e ;  /* 0x0000001e00047836 */ /* 0x020fe20000000000 */
[----:B------:R-:W5:Y:S01]  /*1eb40*/  LDC R24, c[0x0][0x228] ;  /* 0x00008a00ff187b82 */ /* 0x000f620000000800 */
[----:B0-----:R-:W-:Y:S01]  /*1eb50*/  ISETP.LT.AND P6, PT, R2, R29, !P5 ;  /* 0x0000001d0200720c */ /* 0x001fe20006fc1270 */
[----:B------:R-:W-:Y:S01]  /*1eb60*/  IMAD.IADD R25, R25, 0x1, R71 ;  /* 0x0000000119197824 */ /* 0x000fe200078e0247 */
[----:B------:R0:W-:Y:S01]  /*1eb70*/  @P4 STG.E.U16 desc[UR60][R10.64], R28 ;  /* 0x0000001c0a004986 */ /* 0x0001e2000c10153c */
[----:B------:R-:W-:Y:S01]  /*1eb80*/  ISETP.GE.AND P4, PT, R4, R69, PT ;  /* 0x000000450400720c */ /* 0x000fe20003f86270 */
[----:B------:R-:W-:-:S02]  /*1eb90*/  VIADD R26, R0, 0x1f ;  /* 0x0000001f001a7836 */ /* 0x000fc40000000000 */
[----:B---3--:R-:W-:Y:S01]  /*1eba0*/  IMAD.IADD R23, R25, 0x1, R71 ;  /* 0x0000000119177824 */ /* 0x008fe200078e0247 */
[----:B------:R-:W3:Y:S01]  /*1ebb0*/  LDC R29, c[0x0][0x228] ;  /* 0x00008a00ff1d7b82 */ /* 0x000ee20000000800 */
[----:B--2---:R-:W-:Y:S01]  /*1ebc0*/  ISETP.LT.AND P5, PT, R3, R22, !P5 ;  /* 0x000000160300720c */ /* 0x004fe20006fa1270 */
[----:B------:R-:W-:-:S04]  /*1ebd0*/  IMAD.WIDE R4, R25, 0x2, R72 ;  /* 0x0000000219047825 */ /* 0x000fc800078e0248 */
[----:B------:R-:W-:Y:S01]  /*1ebe0*/  IMAD.WIDE R6, R25, 0x2, R20 ;  /* 0x0000000219067825 */ /* 0x000fe200078e0214 */
[----:B------:R-:W-:Y:S01]  /*1ebf0*/  PRMT R25, R49, 0x7632, R25 ;  /* 0x0000763231197816 */ /* 0x000fe20000000019 */
[----:B------:R-:W2:Y:S01]  /*1ec00*/  LDC R22, c[0x0][0x228] ;  /* 0x00008a00ff167b82 */ /* 0x000ea20000000800 */
[----:B------:R5:W-:Y:S01]  /*1ec10*/  @P3 STG.E.U16 desc[UR60][R4.64], R49 ;  /* 0x0000003104003986 */ /* 0x000be2000c10153c */
[----:B------:R-:W-:Y:S01]  /*1ec20*/  ISETP.GE.AND P3, PT, R26, R69, PT ;  /* 0x000000451a00720c */ /* 0x000fe20003f66270 */
[C---:B----4-:R-:W-:Y:S01]  /*1ec30*/  IMAD.WIDE R8, R23.reuse, 0x2, R72 ;  /* 0x0000000217087825 */ /* 0x050fe200078e0248 */
[----:B0-----:R-:W-:Y:S01]  /*1ec40*/  PRMT R28, R42, 0x7632, R28 ;  /* 0x000076322a1c7816 */ /* 0x001fe2000000001c */
[----:B------:R0:W-:Y:S01]  /*1ec50*/  @P1 STG.E.U16 desc[UR60][R6.64], R25 ;  /* 0x0000001906001986 */ /* 0x0001e2000c10153c */
[----:B-1----:R-:W-:Y:S01]  /*1ec60*/  ISETP.LT.AND P1, PT, R2, R27, !P2 ;  /* 0x0000001b0200720c */ /* 0x002fe20005721270 */
[----:B------:R-:W-:Y:S01]  /*1ec70*/  IMAD.WIDE R10, R23, 0x2, R20 ;  /* 0x00000002170a7825 */ /* 0x000fe200078e0214 */
[----:B-----5:R-:W-:Y:S01]  /*1ec80*/  ISETP.LT.AND P2, PT, R3, R24, !P2 ;  /* 0x000000180300720c */ /* 0x020fe20005741270 */
[----:B------:R-:W1:Y:S01]  /*1ec90*/  LDC R27, c[0x0][0x228] ;  /* 0x00008a00ff1b7b82 */ /* 0x000e620000000800 */
[----:B------:R4:W-:Y:S01]  /*1eca0*/  @P6 STG.E.U16 desc[UR60][R8.64], R42 ;  /* 0x0000002a08006986 */ /* 0x0009e2000c10153c */
[----:B------:R-:W-:-:S02]  /*1ecb0*/  IMAD.IADD R23, R23, 0x1, R71 ;  /* 0x0000000117177824 */ /* 0x000fc400078e0247 */
[----:B------:R-:W-:Y:S01]  /*1ecc0*/  VIADD R4, R0, 0x20 ;  /* 0x0000002000047836 */ /* 0x000fe20000000000 */
[----:B------:R5:W-:Y:S01]  /*1ecd0*/  @P5 STG.E.U16 desc[UR60][R10.64], R28 ;  /* 0x0000001c0a005986 */ /* 0x000be2000c10153c */
[----:B---3--:R-:W-:Y:S02]  /*1ece0*/  ISETP.LT.AND P6, PT, R2, R29, !P4 ;  /* 0x0000001d0200720c */ /* 0x008fe400067c1270 */
[----:B------:R-:W3:Y:S01]  /*1ecf0*/  LDC R24, c[0x0][0x228] ;  /* 0x00008a00ff187b82 */ /* 0x000ee20000000800 */
[----:B------:R-:W-:Y:S01]  /*1ed00*/  ISETP.GE.AND P5, PT, R4, R69, PT ;  /* 0x000000450400720c */ /* 0x000fe20003fa6270 */
[----:B------:R-:W-:-:S04]  /*1ed10*/  IMAD.WIDE R4, R23, 0x2, R72 ;  /* 0x0000000217047825 */ /* 0x000fc800078e0248 */
[----:B0-----:R-:W-:Y:S01]  /*1ed20*/  IMAD.IADD R25, R23, 0x1, R71 ;  /* 0x0000000117197824 */ /* 0x001fe200078e0247 */
[----:B--2---:R-:W-:Y:S01]  /*1ed30*/  ISETP.LT.AND P4, PT, R3, R22, !P4 ;  /* 0x000000160300720c */ /* 0x004fe20006781270 */
[----:B------:R-:W0:Y:S01]  /*1ed40*/  LDC R31, c[0x0][0x228] ;  /* 0x00008a00ff1f7b82 */ /* 0x000e220000000800 */
[----:B------:R-:W-:Y:S01]  /*1ed50*/  VIADD R22, R0, 0x21 ;  /* 0x0000002100167836 */ /* 0x000fe20000000000 */
[----:B------:R2:W-:Y:S01]  /*1ed60*/  @P1 STG.E.U16 desc[UR60][R4.64], R50 ;  /* 0x0000003204001986 */ /* 0x0005e2000c10153c */
[----:B------:R-:W-:Y:S01]  /*1ed70*/  IMAD.WIDE R6, R23, 0x2, R20 ;  /* 0x0000000217067825 */ /* 0x000fe200078e0214 */
[----:B------:R-:W-:Y:S02]  /*1ed80*/  PRMT R23, R50, 0x7632, R23 ;  /* 0x0000763232177816 */ /* 0x000fe40000000017 */
[----:B------:R-:W-:Y:S01]  /*1ed90*/  ISETP.GE.AND P1, PT, R22, R69, PT ;  /* 0x000000451600720c */ /* 0x000fe20003f26270 */
[----:B----4-:R-:W-:Y:S01]  /*1eda0*/  IMAD.WIDE R8, R25, 0x2, R72 ;  /* 0x0000000219087825 */ /* 0x010fe200078e0248 */
[----:B------:R-:W4:Y:S01]  /*1edb0*/  LDC R26, c[0x0][0x228] ;  /* 0x00008a00ff1a7b82 */ /* 0x000f220000000800 */
[----:B-----5:R-:W-:Y:S01]  /*1edc0*/  PRMT R28, R43, 0x7632, R28 ;  /* 0x000076322b1c7816 */ /* 0x020fe2000000001c */
[----:B------:R5:W-:Y:S01]  /*1edd0*/  @P2 STG.E.U16 desc[UR60][R6.64], R23 ;  /* 0x0000001706002986 */ /* 0x000be2000c10153c */
[----:B------:R-:W-:-:S03]  /*1ede0*/  IMAD.WIDE R10, R25, 0x2, R20 ;  /* 0x00000002190a7825 */ /* 0x000fc600078e0214 */
[----:B------:R-:W-:Y:S01]  /*1edf0*/  @P6 STG.E.U16 desc[UR60][R8.64], R43 ;  /* 0x0000002b08006986 */ /* 0x000fe2000c10153c */
[----:B-1----:R-:W-:Y:S01]  /*1ee00*/  ISETP.LT.AND P6, PT, R2, R27, !P5 ;  /* 0x0000001b0200720c */ /* 0x002fe20006fc1270 */
[----:B------:R-:W1:Y:S01]  /*1ee10*/  LDC R29, c[0x0][0x228] ;  /* 0x00008a00ff1d7b82 */ /* 0x000e620000000800 */
[----:B---3--:R-:W-:Y:S01]  /*1ee20*/  ISETP.LT.AND P5, PT, R3, R24, !P5 ;  /* 0x000000180300720c */ /* 0x008fe20006fa1270 */
[----:B------:R3:W-:Y:S01]  /*1ee30*/  @P4 STG.E.U16 desc[UR60][R10.64], R28 ;  /* 0x0000001c0a004986 */ /* 0x0007e2000c10153c */
[----:B--2---:R-:W-:Y:S02]  /*1ee40*/  VIADD R4, R0, 0x22 ;  /* 0x0000002200047836 */ /* 0x004fe40000000000 */
[----:B------:R-:W-:-:S03]  /*1ee50*/  IMAD.IADD R25, R25, 0x1, R71 ;  /* 0x0000000119197824 */ /* 0x000fc600078e0247 */
[----:B------:R-:W2:Y:S01]  /*1ee60*/  LDC R22, c[0x0][0x228] ;  /* 0x00008a00ff167b82 */ /* 0x000ea20000000800 */
[----:B0-----:R-:W-:Y:S01]  /*1ee70*/  ISETP.LT.AND P4, PT, R2, R31, !P3 ;  /* 0x0000001f0200720c */ /* 0x001fe20005f81270 */
[C---:B-----5:R-:W-:Y:S01]  /*1ee80*/  IMAD.IADD R23, R25.reuse, 0x1, R71 ;  /* 0x0000000119177824 */ /* 0x060fe200078e0247 */
[----:B------:R-:W-:Y:S01]  /*1ee90*/  ISETP.GE.AND P2, PT, R4, R69, PT ;  /* 0x000000450400720c */ /* 0x000fe20003f46270 */
[----:B------:R-:W-:Y:S01]  /*1eea0*/  IMAD.WIDE R4, R25, 0x2, R72 ;  /* 0x0000000219047825 */ /* 0x000fe200078e0248 */
[----:B---3--:R-:W-:-:S03]  /*1eeb0*/  PRMT R28, R52, 0x7632, R28 ;  /* 0x00007632341c7816 */ /* 0x008fc6000000001c */
[----:B------:R-:W0:Y:S01]  /*1eec0*/  LDC R27, c[0x0][0x228] ;  /* 0x00008a00ff1b7b82 */ /* 0x000e220000000800 */
[----:B----4-:R-:W-:Y:S01]  /*1eed0*/  ISETP.LT.AND P3, PT, R3, R26, !P3 ;  /* 0x0000001a0300720c */ /* 0x010fe20005f61270 */
[----:B------:R-:W-:Y:S01]  /*1eee0*/  IMAD.WIDE R6, R25, 0x2, R20 ;  /* 0x0000000219067825 */ /* 0x000fe200078e0214 */
[----:B------:R-:W-:-:S03]  /*1eef0*/  PRMT R25, R51, 0x7632, R25 ;  /* 0x0000763233197816 */ /* 0x000fc60000000019 */
[----:B------:R-:W-:Y:S01]  /*1ef00*/  VIADD R26, R0, 0x23 ;  /* 0x00000023001a7836 */ /* 0x000fe20000000000 */
[----:B------:R3:W-:Y:S01]  /*1ef10*/  @P4 STG.E.U16 desc[UR60][R4.64], R51 ;  /* 0x0000003304004986 */ /* 0x0007e2000c10153c */
[----:B------:R-:W4:Y:S01]  /*1ef20*/  LDC R24, c[0x0][0x228] ;  /* 0x00008a00ff187b82 */ /* 0x000f220000000800 */
[C---:B------:R-:W-:Y:S02]  /*1ef30*/  IMAD.WIDE R8, R23.reuse, 0x2, R72 ;  /* 0x0000000217087825 */ /* 0x040fe400078e0248 */
[----:B------:R-:W-:Y:S02]  /*1ef40*/  ISETP.GE.AND P4, PT, R26, R69, PT ;  /* 0x000000451a00720c */ /* 0x000fe40003f86270 */
[----:B------:R-:W-:Y:S01]  /*1ef50*/  IMAD.WIDE R10, R23, 0x2, R20 ;  /* 0x00000002170a7825 */ /* 0x000fe200078e0214 */
[----:B------:R5:W-:Y:S01]  /*1ef60*/  @P3 STG.E.U16 desc[UR60][R6.64], R25 ;  /* 0x0000001906003986 */ /* 0x000be2000c10153c */
[----:B-1----:R-:W-:Y:S01]  /*1ef70*/  ISETP.LT.AND P3, PT, R2, R29, !P1 ;  /* 0x0000001d0200720c */ /* 0x002fe20004f61270 */
[----:B------:R-:W1:Y:S01]  /*1ef80*/  LDC R31, c[0x0][0x228] ;  /* 0x00008a00ff1f7b82 */ /* 0x000e620000000800 */
[----:B--2---:R-:W-:Y:S01]  /*1ef90*/  ISETP.LT.AND P1, PT, R3, R22, !P1 ;  /* 0x000000160300720c */ /* 0x004fe20004f21270 */
[----:B------:R-:W-:Y:S01]  /*1efa0*/  IMAD.IADD R23, R23, 0x1, R71 ;  /* 0x0000000117177824 */ /* 0x000fe200078e0247 */
[----:B------:R2:W-:Y:S01]  /*1efb0*/  @P6 STG.E.U16 desc[UR60][R8.64], R52 ;  /* 0x0000003408006986 */ /* 0x0005e2000c10153c */
[----:B---3--:R-:W-:-:S03]  /*1efc0*/  VIADD R4, R0, 0x24 ;  /* 0x0000002400047836 */ /* 0x008fc60000000000 */
[----:B------:R3:W-:Y:S01]  /*1efd0*/  @P5 STG.E.U16 desc[UR60][R10.64], R28 ;  /* 0x0000001c0a005986 */ /* 0x0007e2000c10153c */
[----:B------:R-:W1:Y:S01]  /*1efe0*/  LDC R26, c[0x0][0x228] ;  /* 0x00008a00ff1a7b82 */ /* 0x000e620000000800 */
[----:B0-----:R-:W-:Y:S01]  /*1eff0*/  ISETP.LT.AND P6, PT, R2, R27, !P2 ;  /* 0x0000001b0200720c */ /* 0x001fe200057c1270 */
[C---:B-----5:R-:W-:Y:S01]  /*1f000*/  IMAD.IADD R25, R23.reuse, 0x1, R71 ;  /* 0x0000000117197824 */ /* 0x060fe200078e0247 */
[----:B------:R-:W-:Y:S01]  /*1f010*/  ISETP.GE.AND P5, PT, R4, R69, PT ;  /* 0x000000450400720c */ /* 0x000fe20003fa6270 */
[----:B------:R-:W-:-:S04]  /*1f020*/  IMAD.WIDE R4, R23, 0x2, R72 ;  /* 0x0000000217047825 */ /* 0x000fc800078e0248 */
[----:B------:R-:W0:Y:S01]  /*1f030*/  LDC R29, c[0x0][0x228] ;  /* 0x00008a00ff1d7b82 */ /* 0x000e220000000800 */
[----:B----4-:R-:W-:Y:S01]  /*1f040*/  ISETP.LT.AND P2, PT, R3, R24, !P2 ;  /* 0x000000180300720c */ /* 0x010fe20005741270 */
[----:B------:R-:W-:Y:S01]  /*1f050*/  VIADD R24, R0, 0x25 ;  /* 0x0000002500187836 */ /* 0x000fe20000000000 */
[----:B------:R4:W-:Y:S01]  /*1f060*/  @P3 STG.E.U16 desc[UR60][R4.64], R56 ;  /* 0x0000003804003986 */ /* 0x0009e2000c10153c */
[----:B------:R-:W-:Y:S01]  /*1f070*/  IMAD.WIDE R6, R23, 0x2, R20 ;  /* 0x0000000217067825 */ /* 0x000fe200078e0214 */
[----:B------:R-:W-:Y:S02]  /*1f080*/  PRMT R23, R56, 0x7632, R23 ;  /* 0x0000763238177816 */ /* 0x000fe40000000017 */
[----:B------:R-:W-:Y:S01]  /*1f090*/  ISETP.GE.AND P3, PT, R24, R69, PT ;  /* 0x000000451800720c */ /* 0x000fe20003f66270 */
[----:B------:R-:W5:Y:S01]  /*1f0a0*/  LDC R22, c[0x0][0x228] ;  /* 0x00008a00ff167b82 */ /* 0x000f620000000800 */
[----:B--2---:R-:W-:Y:S01]  /*1f0b0*/  IMAD.WIDE R8, R25, 0x2, R72 ;  /* 0x0000000219087825 */ /* 0x004fe200078e0248 */
[----:B---3--:R-:W-:Y:S01]  /*1f0c0*/  PRMT R28, R53, 0x7632, R28 ;  /* 0x00007632351c7816 */ /* 0x008fe2000000001c */
[----:B------:R2:W-:Y:S02]  /*1f0d0*/  @P1 STG.E.U16 desc[UR60][R6.64], R23 ;  /* 0x0000001706001986 */ /* 0x0005e4000c10153c */
[----:B------:R-:W-:-:S02]  /*1f0e0*/  IMAD.WIDE R10, R25, 0x2, R20 ;  /* 0x00000002190a7825 */ /* 0x000fc400078e0214 */
[----:B------:R3:W-:Y:S01]  /*1f0f0*/  @P6 STG.E.U16 desc[UR60][R8.64], R53 ;  /* 0x0000003508006986 */ /* 0x0007e2000c10153c */
[----:B------:R-:W3:Y:S01]  /*1f100*/  LDC R27, c[0x0][0x228] ;  /* 0x00008a00ff1b7b82 */ /* 0x000ee20000000800 */
[----:B----4-:R-:W-:Y:S02]  /*1f110*/  VIADD R4, R0, 0x26 ;  /* 0x0000002600047836 */ /* 0x010fe40000000000 */
[----:B------:R4:W-:Y:S01]  /*1f120*/  @P2 STG.E.U16 desc[UR60][R10.64], R28 ;  /* 0x0000001c0a002986 */ /* 0x0009e2000c10153c */
[----:B-1----:R-:W-:Y:S01]  /*1f130*/  ISETP.LT.AND P2, PT, R2, R31, !P4 ;  /* 0x0000001f0200720c */ /* 0x002fe20006741270 */
[--C-:B------:R-:W-:Y:S01]  /*1f140*/  IMAD.IADD R25, R25, 0x1, R71.reuse ;  /* 0x0000000119197824 */ /* 0x100fe200078e0247 */
[----:B------:R-:W-:Y:S01]  /*1f150*/  ISETP.LT.AND P4, PT, R3, R26, !P4 ;  /* 0x0000001a0300720c */ /* 0x000fe20006781270 */
[----:B------:R-:W-:Y:S01]  /*1f160*/  VIADD R26, R0, 0x27 ;  /* 0x00000027001a7836 */ /* 0x000fe20000000000 */
[----:B------:R-:W1:Y:S01]  /*1f170*/  LDC R24, c[0x0][0x228] ;  /* 0x00008a00ff187b82 */ /* 0x000e620000000800 */
[----:B0-----:R-:W-:Y:S01]  /*1f180*/  ISETP.LT.AND P6, PT, R2, R29, !P5 ;  /* 0x0000001d0200720c */ /* 0x001fe20006fc1270 */
[C---:B--2---:R-:W-:Y:S01]  /*1f190*/  IMAD.IADD R23, R25.reuse, 0x1, R71 ;  /* 0x0000000119177824 */ /* 0x044fe200078e0247 */
[----:B------:R-:W-:Y:S01]  /*1f1a0*/  ISETP.GE.AND P1, PT, R4, R69, PT ;  /* 0x000000450400720c */ /* 0x000fe20003f26270 */
[----:B------:R-:W-:Y:S01]  /*1f1b0*/  IMAD.WIDE R4, R25, 0x2, R72 ;  /* 0x0000000219047825 */ /* 0x000fe200078e0248 */
[----:B-----5:R-:W-:-:S03]  /*1f1c0*/  ISETP.LT.AND P5, PT, R3, R22, !P5 ;  /* 0x000000160300720c */ /* 0x020fc60006fa1270 */
[----:B------:R-:W0:Y:S01]  /*1f1d0*/  LDC R29, c[0x0][0x228] ;  /* 0x00008a00ff1d7b82 */ /* 0x000e220000000800 */
[----:B------:R-:W-:Y:S01]  /*1f1e0*/  IMAD.WIDE R6, R25, 0x2, R20 ;  /* 0x0000000219067825 */ /* 0x000fe200078e0214 */
[----:B------:R-:W-:Y:S01]  /*1f1f0*/  PRMT R25, R57, 0x7632, R25 ;  /* 0x0000763239197816 */ /* 0x000fe20000000019 */
[----:B------:R2:W-:Y:S01]  /*1f200*/  @P2 STG.E.U16 desc[UR60][R4.64], R57 ;  /* 0x0000003904002986 */ /* 0x0005e2000c10153c */
[----:B------:R-:W-:Y:S01]  /*1f210*/  ISETP.GE.AND P2, PT, R26, R69, PT ;  /* 0x000000451a00720c */ /* 0x000fe20003f46270 */
[C---:B---3--:R-:W-:Y:S02]  /*1f220*/  IMAD.WIDE R8, R23.reuse, 0x2, R72 ;  /* 0x0000000217087825 */ /* 0x048fe400078e0248 */
[----:B------:R3:W-:Y:S01]  /*1f230*/  @P4 STG.E.U16 desc[UR60][R6.64], R25 ;  /* 0x0000001906004986 */ /* 0x0007e2000c10153c */
[----:B------:R-:W5:Y:S01]  /*1f240*/  LDC R22, c[0x0][0x228] ;  /* 0x00008a00ff167b82 */ /* 0x000f620000000800 */
[----:B------:R-:W-:Y:S01]  /*1f250*/  ISETP.LT.AND P4, PT, R2, R27, !P3 ;  /* 0x0000001b0200720c */ /* 0x000fe20005f81270 */
[C---:B----4-:R-:W-:Y:S01]  /*1f260*/  IMAD.WIDE R10, R23.reuse, 0x2, R20 ;  /* 0x00000002170a7825 */ /* 0x050fe200078e0214 */
[----:B------:R4:W-:Y:S03]  /*1f270*/  @P6 STG.E.U16 desc[UR60][R8.64], R54 ;  /* 0x0000003608006986 */ /* 0x0009e6000c10153c */
[----:B------:R-:W-:Y:S01]  /*1f280*/  IMAD.IADD R23, R23, 0x1, R71 ;  /* 0x0000000117177824 */ /* 0x000fe200078e0247 */
[----:B-1----:R-:W-:Y:S01]  /*1f290*/  ISETP.LT.AND P3, PT, R3, R24, !P3 ;  /* 0x000000180300720c */ /* 0x002fe20005f61270 */
[----:B------:R-:W1:Y:S01]  /*1f2a0*/  LDC R31, c[0x0][0x228] ;  /* 0x00008a00ff1f7b82 */ /* 0x000e620000000800 */
[----:B------:R-:W-:Y:S01]  /*1f2b0*/  VIADD R28, R0, 0x28 ;  /* 0x00000028001c7836 */ /* 0x000fe20000000000 */
[----:B------:R4:W-:Y:S01]  /*1f2c0*/  @P5 STG.E.U16 desc[UR60][R10.64], R30 ;  /* 0x0000001e0a005986 */ /* 0x0009e2000c10153c */
[----:B--2---:R-:W-:-:S04]  /*1f2d0*/  IMAD.WIDE R4, R23, 0x2, R72 ;  /* 0x0000000217047825 */ /* 0x004fc800078e0248 */
[C---:B---3--:R-:W-:Y:S01]  /*1f2e0*/  IMAD.IADD R25, R23.reuse, 0x1, R71 ;  /* 0x0000000117197824 */ /* 0x048fe200078e0247 */
[----:B------:R-:W2:Y:S01]  /*1f2f0*/  LDC R26, c[0x0][0x228] ;  /* 0x00008a00ff1a7b82 */ /* 0x000ea20000000800 */
[----:B0-----:R-:W-:Y:S01]  /*1f300*/  ISETP.LT.AND P5, PT, R2, R29, !P1 ;  /* 0x0000001d0200720c */ /* 0x001fe20004fa1270 */
[----:B------:R-:W-:Y:S01]  /*1f310*/  IMAD.WIDE R6, R23, 0x2, R20 ;  /* 0x0000000217067825 */ /* 0x000fe200078e0214 */
[----:B------:R0:W-:Y:S03]  /*1f320*/  @P4 STG.E.U16 desc[UR60][R4.64], R58 ;  /* 0x0000003a04004986 */ /* 0x0001e6000c10153c */
[----:B----4-:R-:W-:Y:S01]  /*1f330*/  IMAD.WIDE R8, R25, 0x2, R72 ;  /* 0x0000000219087825 */ /* 0x010fe200078e0248 */
[----:B------:R-:W-:Y:S01]  /*1f340*/  PRMT R30, R55, 0x7632, R30 ;  /* 0x00007632371e7816 */ /* 0x000fe2000000001e */
[----:B------:R-:W3:Y:S01]  /*1f350*/  LDC R24, c[0x0][0x228] ;  /* 0x00008a00ff187b82 */ /* 0x000ee20000000800 */
[----:B-----5:R-:W-:Y:S01]  /*1f360*/  ISETP.LT.AND P6, PT, R3, R22, !P1 ;  /* 0x000000160300720c */ /* 0x020fe20004fc1270 */
[----:B------:R-:W-:Y:S01]  /*1f370*/  VIADD R22, R0, 0x29 ;  /* 0x0000002900167836 */ /* 0x000fe20000000000 */
[----:B------:R-:W-:Y:S01]  /*1f380*/  ISETP.GE.AND P1, PT, R28, R69, PT ;  /* 0x000000451c00720c */ /* 0x000fe20003f26270 */
[----:B------:R-:W-:Y:S01]  /*1f390*/  IMAD.WIDE R10, R25, 0x2, R20 ;  /* 0x00000002190a7825 */ /* 0x000fe200078e0214 */
[----:B------:R-:W-:-:S02]  /*1f3a0*/  PRMT R28, R58, 0x7632, R28 ;  /* 0x000076323a1c7816 */ /* 0x000fc4000000001c */
[----:B------:R-:W-:Y:S01]  /*1f3b0*/  ISETP.GE.AND P4, PT, R22, R69, PT ;  /* 0x000000451600720c */ /* 0x000fe20003f86270 */
[----:B------:R-:W4:Y:S01]  /*1f3c0*/  LDC R27, c[0x0][0x228] ;  /* 0x00008a00ff1b7b82 */ /* 0x000f220000000800 */
[----:B------:R-:W-:Y:S01]  /*1f3d0*/  IMAD.IADD R25, R25, 0x1, R71 ;  /* 0x0000000119197824 */ /* 0x000fe200078e0247 */
[----:B------:R5:W-:Y:S01]  /*1f3e0*/  @P3 STG.E.U16 desc[UR60][R6.64], R28 ;  /* 0x0000001c06003986 */ /* 0x000be2000c10153c */
[----:B-1----:R-:W-:Y:S02]  /*1f3f0*/  ISETP.LT.AND P3, PT, R2, R31, !P2 ;  /* 0x0000001f0200720c */ /* 0x002fe40005761270 */
[----:B0-----:R-:W-:Y:S01]  /*1f400*/  IMAD.WIDE R4, R25, 0x2, R72 ;  /* 0x0000000219047825 */ /* 0x001fe200078e0248 */
[----:B------:R0:W-:Y:S02]  /*1f410*/  @P5 STG.E.U16 desc[UR60][R8.64], R55 ;  /* 0x0000003708005986 */ /* 0x0001e4000c10153c */
[----:B------:R-:W1:Y:S01]  /*1f420*/  LDC R23, c[0x0][0x228] ;  /* 0x00008a00ff177b82 */ /* 0x000e620000000800 */
[----:B--2---:R-:W-:Y:S01]  /*1f430*/  ISETP.LT.AND P2, PT, R3, R26, !P2 ;  /* 0x0000001a0300720c */ /* 0x004fe20005741270 */
[----:B------:R2:W-:Y:S01]  /*1f440*/  @P6 STG.E.U16 desc[UR60][R10.64], R30 ;  /* 0x0000001e0a006986 */ /* 0x0005e2000c10153c */
[----:B-----5:R-:W-:-:S05]  /*1f450*/  IMAD.WIDE R6, R25, 0x2, R20 ;  /* 0x0000000219067825 */ /* 0x020fca00078e0214 */
[----:B------:R-:W5:Y:S01]  /*1f460*/  LDC R22, c[0x0][0x228] ;  /* 0x00008a00ff167b82 */ /* 0x000f620000000800 */
[----:B---3--:R-:W-:Y:S01]  /*1f470*/  ISETP.LT.AND P6, PT, R3, R24, !P1 ;  /* 0x000000180300720c */ /* 0x008fe20004fc1270 */
[C---:B------:R-:W-:Y:S01]  /*1f480*/  VIADD R24, R0.reuse, 0x2a ;  /* 0x0000002a00187836 */ /* 0x040fe20000000000 */
[----:B0-----:R-:W-:Y:S01]  /*1f490*/  PRMT R9, R59, 0x7632, R9 ;  /* 0x000076323b097816 */ /* 0x001fe20000000009 */
[----:B------:R-:W-:Y:S01]  /*1f4a0*/  VIADD R8, R0, 0x2b ;  /* 0x0000002b00087836 */ /* 0x000fe20000000000 */
[----:B------:R0:W-:Y:S01]  /*1f4b0*/  @P3 STG.E.U16 desc[UR60][R4.64], R59 ;  /* 0x0000003b04003986 */ /* 0x0001e2000c10153c */
[----:B------:R-:W-:Y:S02]  /*1f4c0*/  IMAD.IADD R25, R25, 0x1, R71 ;  /* 0x0000000119197824 */ /* 0x000fe400078e0247 */
[----:B------:R-:W3:Y:S01]  /*1f4d0*/  LDC R29, c[0x0][0x228] ;  /* 0x00008a00ff1d7b82 */ /* 0x000ee20000000800 */
[----:B----4-:R-:W-:Y:S01]  /*1f4e0*/  ISETP.LT.AND P5, PT, R2, R27, !P1 ;  /* 0x0000001b0200720c */ /* 0x010fe20004fa1270 */
[----:B------:R4:W-:Y:S01]  /*1f4f0*/  @P2 STG.E.U16 desc[UR60][R6.64], R9 ;  /* 0x0000000906002986 */ /* 0x0009e2000c10153c */
[-C--:B------:R-:W-:Y:S01]  /*1f500*/  ISETP.GE.AND P1, PT, R24, R69.reuse, PT ;  /* 0x000000451800720c */ /* 0x080fe20003f26270 */
[----:B--2---:R-:W-:Y:S01]  /*1f510*/  IMAD.WIDE R10, R25, 0x2, R20 ;  /* 0x00000002190a7825 */ /* 0x004fe200078e0214 */
[----:B------:R-:W-:-:S03]  /*1f520*/  ISETP.GE.AND P3, PT, R8, R69, PT ;  /* 0x000000450800720c */ /* 0x000fc60003f66270 */
[----:B------:R-:W2:Y:S01]  /*1f530*/  LDC R24, c[0x0][0x228] ;  /* 0x00008a00ff187b82 */ /* 0x000ea20000000800 */
[----:B0-----:R-:W-:Y:S01]  /*1f540*/  PRMT R5, R60, 0x7632, R5 ;  /* 0x000076323c057816 */ /* 0x001fe20000000005 */
[C---:B------:R-:W-:Y:S02]  /*1f550*/  VIADD R28, R0.reuse, 0x2c ;  /* 0x0000002c001c7836 */ /* 0x040fe40000000000 */
[----:B------:R-:W-:Y:S02]  /*1f560*/  VIADD R30, R0, 0x2d ;  /* 0x0000002d001e7836 */ /* 0x000fe40000000000 */
[C---:B----4-:R-:W-:Y:S01]  /*1f570*/  IMAD.WIDE R8, R25.reuse, 0x2, R72 ;  /* 0x0000000219087825 */ /* 0x050fe200078e0248 */
[----:B------:R-:W-:Y:S01]  /*1f580*/  ISETP.GE.AND P2, PT, R28, R69, PT ;  /* 0x000000451c00720c */ /* 0x000fe20003f46270 */
[----:B------:R-:W0:Y:S02]  /*1f590*/  LDC R27, c[0x0][0x228] ;  /* 0x00008a00ff1b7b82 */ /* 0x000e240000000800 */
[--C-:B------:R-:W-:Y:S01]  /*1f5a0*/  IMAD.IADD R7, R25, 0x1, R71.reuse ;  /* 0x0000000119077824 */ /* 0x100fe200078e0247 */
[----:B------:R4:W-:Y:S01]  /*1f5b0*/  @P5 STG.E.U16 desc[UR60][R8.64], R60 ;  /* 0x0000003c08005986 */ /* 0x0009e2000c10153c */
[----:B-1----:R-:W-:Y:S01]  /*1f5c0*/  ISETP.LT.AND P5, PT, R2, R23, !P4 ;  /* 0x000000170200720c */ /* 0x002fe200067a1270 */
[----:B------:R-:W-:Y:S01]  /*1f5d0*/  VIADD R28, R0, 0x30 ;  /* 0x00000030001c7836 */ /* 0x000fe20000000000 */
[----:B-----5:R-:W-:Y:S01]  /*1f5e0*/  ISETP.LT.AND P4, PT, R3, R22, !P4 ;  /* 0x000000160300720c */ /* 0x020fe20006781270 */
[----:B------:R1:W-:Y:S01]  /*1f5f0*/  @P6 STG.E.U16 desc[UR60][R10.64], R5 ;  /* 0x000000050a006986 */ /* 0x0003e2000c10153c */
[----:B------:R-:W5:Y:S01]  /*1f600*/  LDC R26, c[0x0][0x228] ;  /* 0x00008a00ff1a7b82 */ /* 0x000f620000000800 */
[----:B---3--:R-:W-:Y:S01]  /*1f610*/  ISETP.LT.AND P6, PT, R2, R29, !P1 ;  /* 0x0000001d0200720c */ /* 0x008fe20004fc1270 */
[----:B------:R-:W-:-:S04]  /*1f620*/  IMAD.IADD R23, R7, 0x1, R71 ;  /* 0x0000000107177824 */ /* 0x000fc800078e0247 */
[C---:B------:R-:W-:Y:S02]  /*1f630*/  IMAD.IADD R25, R23.reuse, 0x1, R71 ;  /* 0x0000000117197824 */ /* 0x040fe400078e0247 */
[----:B------:R-:W3:Y:S01]  /*1f640*/  LDC R29, c[0x0][0x228] ;  /* 0x00008a00ff1d7b82 */ /* 0x000ee20000000800 */
[----:B----4-:R-:W-:Y:S01]  /*1f650*/  IMAD.WIDE R8, R23, 0x2, R72 ;  /* 0x0000000217087825 */ /* 0x010fe200078e0248 */
[----:B-1----:R-:W-:-:S03]  /*1f660*/  PRMT R11, R64, 0x7632, R11 ;  /* 0x00007632400b7816 */ /* 0x002fc6000000000b */
[----:B------:R-:W-:-:S03]  /*1f670*/  IMAD.WIDE R4, R7, 0x2, R72 ;  /* 0x0000000207047825 */ /* 0x000fc600078e0248 */
[----:B------:R-:W1:Y:S01]  /*1f680*/  LDC R22, c[0x0][0x228] ;  /* 0x00008a00ff167b82 */ /* 0x000e620000000800 */
[----:B------:R-:W-:Y:S01]  /*1f690*/  IMAD.WIDE R6, R7, 0x2, R20 ;  /* 0x0000000207067825 */ /* 0x000fe200078e0214 */
[----:B------:R4:W-:Y:S01]  /*1f6a0*/  @P5 STG.E.U16 desc[UR60][R4.64], R64 ;  /* 0x0000004004005986 */ /* 0x0009e2000c10153c */
[----:B------:R-:W-:Y:S02]  /*1f6b0*/  ISETP.GE.AND P5, PT, R30, R69, PT ;  /* 0x000000451e00720c */ /* 0x000fe40003fa6270 */
[----:B------:R-:W-:Y:S01]  /*1f6c0*/  PRMT R30, R62, 0x7632, R30 ;  /* 0x000076323e1e7816 */ /* 0x000fe2000000001e */
[----:B------:R4:W-:Y:S01]  /*1f6d0*/  @P4 STG.E.U16 desc[UR60][R6.64], R11 ;  /* 0x0000000b06004986 */ /* 0x0009e2000c10153c */
[----:B--2---:R-:W-:Y:S01]  /*1f6e0*/  ISETP.LT.AND P4, PT, R3, R24, !P1 ;  /* 0x000000180300720c */ /* 0x004fe20004f81270 */
[----:B------:R-:W2:Y:S02]  /*1f6f0*/  LDC R31, c[0x0][0x228] ;  /* 0x00008a00ff1f7b82 */ /* 0x000ea40000000800 */
[----:B------:R4:W-:Y:S01]  /*1f700*/  @P6 STG.E.U16 desc[UR60][R8.64], R61 ;  /* 0x0000003d08006986 */ /* 0x0009e2000c10153c */
[----:B0-----:R-:W-:-:S02]  /*1f710*/  ISETP.LT.AND P6, PT, R2, R27, !P3 ;  /* 0x0000001b0200720c */ /* 0x001fc40005fc1270 */
[----:B-----5:R-:W-:Y:S01]  /*1f720*/  ISETP.LT.AND P3, PT, R3, R26, !P3 ;  /* 0x0000001a0300720c */ /* 0x020fe20005f61270 */
[----:B----4-:R-:W-:Y:S02]  /*1f730*/  IMAD.WIDE R4, R23, 0x2, R20 ;  /* 0x0000000217047825 */ /* 0x010fe400078e0214 */
[----:B------:R-:W0:Y:S02]  /*1f740*/  LDC R24, c[0x0][0x228] ;  /* 0x00008a00ff187b82 */ /* 0x000e240000000800 */
[----:B------:R-:W-:Y:S01]  /*1f750*/  IMAD.WIDE R10, R25, 0x2, R72 ;  /* 0x00000002190a7825 */ /* 0x000fe200078e0248 */
[----:B------:R-:W-:-:S03]  /*1f760*/  PRMT R9, R61, 0x7632, R9 ;  /* 0x000076323d097816 */ /* 0x000fc60000000009 */
[----:B------:R-:W-:Y:S02]  /*1f770*/  IMAD.WIDE R6, R25, 0x2, R20 ;  /* 0x0000000219067825 */ /* 0x000fe400078e0214 */
[----:B------:R-:W4:Y:S01]  /*1f780*/  LDC R27, c[0x0][0x228] ;  /* 0x00008a00ff1b7b82 */ /* 0x000f220000000800 */
[----:B------:R-:W-:Y:S01]  /*1f790*/  PRMT R8, R65, 0x7632, R8 ;  /* 0x0000763241087816 */ /* 0x000fe20000000008 */
[----:B------:R5:W-:Y:S01]  /*1f7a0*/  @P4 STG.E.U16 desc[UR60][R4.64], R9 ;  /* 0x0000000904004986 */ /* 0x000be2000c10153c */
[C---:B---3--:R-:W-:Y:S01]  /*1f7b0*/  ISETP.LT.AND P4, PT, R2.reuse, R29, !P2 ;  /* 0x0000001d0200720c */ /* 0x048fe20005781270 */
[--C-:B------:R-:W-:Y:S02]  /*1f7c0*/  IMAD.IADD R25, R25, 0x1, R71.reuse ;  /* 0x0000000119197824 */ /* 0x100fe400078e0247 */
[----:B------:R3:W-:Y:S01]  /*1f7d0*/  @P6 STG.E.U16 desc[UR60][R10.64], R65 ;  /* 0x000000410a006986 */ /* 0x0007e2000c10153c */
[----:B--2---:R-:W-:Y:S01]  /*1f7e0*/  ISETP.LT.AND P6, PT, R2, R31, !P5 ;  /* 0x0000001f0200720c */ /* 0x004fe20006fc1270 */
[----:B------:R-:W2:Y:S01]  /*1f7f0*/  LDC R29, c[0x0][0x228] ;  /* 0x00008a00ff1d7b82 */ /* 0x000ea20000000800 */
[----:B------:R-:W-:Y:S01]  /*1f800*/  IMAD.IADD R23, R25, 0x1, R71 ;  /* 0x0000000119177824 */ /* 0x000fe200078e0247 */
[----:B------:R3:W-:Y:S01]  /*1f810*/  @P3 STG.E.U16 desc[UR60][R6.64], R8 ;  /* 0x0000000806003986 */ /* 0x0007e2000c10153c */
[----:B-1----:R-:W-:Y:S01]  /*1f820*/  ISETP.LT.AND P3, PT, R3, R22, !P2 ;  /* 0x000000160300720c */ /* 0x002fe20005761270 */
[----:B------:R-:W-:-:S02]  /*1f830*/  VIADD R26, R0, 0x2e ;  /* 0x0000002e001a7836 */ /* 0x000fc40000000000 */
[----:B-----5:R-:W-:Y:S01]  /*1f840*/  IMAD.WIDE R4, R25, 0x2, R72 ;  /* 0x0000000219047825 */ /* 0x020fe200078e0248 */
[----:B0-----:R-:W-:Y:S01]  /*1f850*/  ISETP.LT.AND P5, PT, R3, R24, !P5 ;  /* 0x000000180300720c */ /* 0x001fe20006fa1270 */
[----:B------:R-:W0:Y:S01]  /*1f860*/  LDC R22, c[0x0][0x228] ;  /* 0x00008a00ff167b82 */ /* 0x000e220000000800 */
[-C--:B------:R-:W-:Y:S01]  /*1f870*/  ISETP.GE.AND P1, PT, R26, R69.reuse, PT ;  /* 0x000000451a00720c */ /* 0x080fe20003f26270 */
[----:B---3--:R-:W-:Y:S01]  /*1f880*/  IMAD.IADD R11, R23, 0x1, R71 ;  /* 0x00000001170b7824 */ /* 0x008fe200078e0247 */
[----:B------:R1:W-:Y:S01]  /*1f890*/  @P4 STG.E.U16 desc[UR60][R4.64], R62 ;  /* 0x0000003e04004986 */ /* 0x0003e2000c10153c */
[----:B------:R-:W-:Y:S01]  /*1f8a0*/  VIADD R26, R0, 0x2f ;  /* 0x0000002f001a7836 */ /* 0x000fe20000000000 */
[-C--:B------:R-:W-:Y:S01]  /*1f8b0*/  ISETP.GE.AND P4, PT, R28, R69.reuse, PT ;  /* 0x000000451c00720c */ /* 0x080fe20003f86270 */
[----:B------:R-:W-:Y:S02]  /*1f8c0*/  IMAD.WIDE R6, R25, 0x2, R20 ;  /* 0x0000000219067825 */ /* 0x000fe400078e0214 */
[----:B------:R-:W3:Y:S01]  /*1f8d0*/  LDC R10, c[0x0][0x228] ;  /* 0x00008a00ff0a7b82 */ /* 0x000ee20000000800 */
[----:B------:R-:W-:Y:S01]  /*1f8e0*/  ISETP.GE.AND P2, PT, R26, R69, PT ;  /* 0x000000451a00720c */ /* 0x000fe20003f46270 */
[C---:B------:R-:W-:Y:S01]  /*1f8f0*/  IMAD.WIDE R8, R23.reuse, 0x2, R72 ;  /* 0x0000000217087825 */ /* 0x040fe200078e0248 */
[----:B------:R5:W-:Y:S03]  /*1f900*/  @P3 STG.E.U16 desc[UR60][R6.64], R30 ;  /* 0x0000001e06003986 */ /* 0x000be6000c10153c */
[----:B------:R-:W-:Y:S01]  /*1f910*/  VIADD R26, R0, 0x31 ;  /* 0x00000031001a7836 */ /* 0x000fe20000000000 */
[----:B------:R0:W-:Y:S01]  /*1f920*/  @P6 STG.E.U16 desc[UR60][R8.64], R66 ;  /* 0x0000004208006986 */ /* 0x0001e2000c10153c */
[----:B----4-:R-:W-:Y:S01]  /*1f930*/  ISETP.LT.AND P6, PT, R2, R27, !P1 ;  /* 0x0000001b0200720c */ /* 0x010fe20004fc1270 */
[----:B------:R-:W4:Y:S01]  /*1f940*/  LDC R25, c[0x0][0x228] ;  /* 0x00008a00ff197b82 */ /* 0x000f220000000800 */
[----:B-1----:R-:W-:Y:S01]  /*1f950*/  IMAD.WIDE R4, R23, 0x2, R20 ;  /* 0x0000000217047825 */ /* 0x002fe200078e0214 */
[----:B------:R-:W-:-:S03]  /*1f960*/  ISETP.GE.AND P3, PT, R26, R69, PT ;  /* 0x000000451a00720c */ /* 0x000fc60003f66270 */
[----:B------:R-:W-:Y:S01]  /*1f970*/  IMAD.IADD R23, R11, 0x1, R71 ;  /* 0x000000010b177824 */ /* 0x000fe200078e0247 */
[----:B-----5:R-:W-:Y:S01]  /*1f980*/  PRMT R30, R67, 0x7632, R30 ;  /* 0x00007632431e7816 */ /* 0x020fe2000000001e */
[----:B------:R-:W-:Y:S01]  /*1f990*/  IMAD.WIDE R6, R11, 0x2, R72 ;  /* 0x000000020b067825 */ /* 0x000fe200078e0248 */
[----:B------:R-:W1:Y:S01]  /*1f9a0*/  LDC R24, c[0x0][0x228] ;  /* 0x00008a00ff187b82 */ /* 0x000e620000000800 */
[C---:B0-----:R-:W-:Y:S02]  /*1f9b0*/  ISETP.LT.AND P1, PT, R3.reuse, R22, !P1 ;  /* 0x000000160300720c */ /* 0x041fe40004f21270 */
[----:B------:R-:W-:Y:S01]  /*1f9c0*/  PRMT R9, R66, 0x7632, R9 ;  /* 0x0000763242097816 */ /* 0x000fe20000000009 */
[C---:B------:R-:W-:Y:S02]  /*1f9d0*/  VIADD R26, R0.reuse, 0x33 ;  /* 0x00000033001a7836 */ /* 0x040fe40000000000 */
[----:B------:R-:W-:Y:S02]  /*1f9e0*/  VIADD R28, R0, 0x32 ;  /* 0x00000032001c7836 */ /* 0x000fe40000000000 */
[----:B------:R0:W-:Y:S01]  /*1f9f0*/  @P5 STG.E.U16 desc[UR60][R4.64], R9 ;  /* 0x0000000904005986 */ /* 0x0001e2000c10153c */
[----:B------:R-:W5:Y:S02]  /*1fa00*/  LDC R27, c[0x0][0x228] ;  /* 0x00008a00ff1b7b82 */ /* 0x000f640000000800 */
[----:B------:R-:W-:Y:S01]  /*1fa10*/  ISETP.GE.AND P5, PT, R28, R69, PT ;  /* 0x000000451c00720c */ /* 0x000fe20003fa6270 */
[----:B------:R4:W-:Y:S01]  /*1fa20*/  @P6 STG.E.U16 desc[UR60][R6.64], R63 ;  /* 0x0000003f06006986 */ /* 0x0009e2000c10153c */
[----:B--2---:R-:W-:Y:S01]  /*1fa30*/  ISETP.LT.AND P6, PT, R2, R29, !P2 ;  /* 0x0000001d0200720c */ /* 0x004fe200057c1270 */
[----:B------:R-:W-:Y:S01]  /*1fa40*/  VIADD R28, R0, 0x34 ;  /* 0x00000034001c7836 */ /* 0x000fe20000000000 */
[----:B---3--:R-:W-:-:S02]  /*1fa50*/  ISETP.LT.AND P2, PT, R3, R10, !P2 ;  /* 0x0000000a0300720c */ /* 0x008fc40005741270 */
[----:B------:R-:W2:Y:S01]  /*1fa60*/  LDC R22, c[0x0][0x228] ;  /* 0x00008a00ff167b82 */ /* 0x000ea20000000800 */
[----:B0-----:R-:W-:Y:S01]  /*1fa70*/  IMAD.WIDE R8, R11, 0x2, R20 ;  /* 0x000000020b087825 */ /* 0x001fe200078e0214 */
[----:B----4-:R-:W-:-:S03]  /*1fa80*/  PRMT R7, R63, 0x7632, R7 ;  /* 0x000076323f077816 */ /* 0x010fc60000000007 */
[----:B------:R-:W-:-:S03]  /*1fa90*/  IMAD.WIDE R4, R23, 0x2, R72 ;  /* 0x0000000217047825 */ /* 0x000fc600078e0248 */
[----:B------:R-:W0:Y:S01]  /*1faa0*/  LDC R29, c[0x0][0x228] ;  /* 0x00008a00ff1d7b82 */ /* 0x000e220000000800 */
[----:B------:R3:W-:Y:S01]  /*1fab0*/  @P1 STG.E.U16 desc[UR60][R8.64], R7 ;  /* 0x0000000708001986 */ /* 0x0007e2000c10153c */
[----:B------:R-:W-:-:S03]  /*1fac0*/  ISETP.GE.AND P1, PT, R26, R69, PT ;  /* 0x000000451a00720c */ /* 0x000fc60003f26270 */
[----:B------:R4:W-:Y:S01]  /*1fad0*/  @P6 STG.E.U16 desc[UR60][R4.64], R67 ;  /* 0x0000004304006986 */ /* 0x0009e2000c10153c */
[----:B------:R-:W-:Y:S01]  /*1fae0*/  ISETP.LT.AND P6, PT, R2, R25, !P4 ;  /* 0x000000190200720c */ /* 0x000fe200067c1270 */
[----:B------:R-:W-:Y:S01]  /*1faf0*/  IMAD.IADD R25, R23, 0x1, R71 ;  /* 0x0000000117197824 */ /* 0x000fe200078e0247 */
[----:B-1----:R-:W-:Y:S01]  /*1fb00*/  ISETP.LT.AND P4, PT, R3, R24, !P4 ;  /* 0x000000180300720c */ /* 0x002fe20006781270 */
[----:B------:R-:W1:Y:S02]  /*1fb10*/  LDC R31, c[0x0][0x228] ;  /* 0x00008a00ff1f7b82 */ /* 0x000e640000000800 */
[----:B------:R-:W-:-:S04]  /*1fb20*/  IMAD.WIDE R10, R25, 0x2, R20 ;  /* 0x00000002190a7825 */ /* 0x000fc800078e0214 */
[----:B---3--:R-:W-:Y:S02]  /*1fb30*/  IMAD.WIDE R6, R23, 0x2, R20 ;  /* 0x0000000217067825 */ /* 0x008fe400078e0214 */
[----:B------:R-:W3:Y:S01]  /*1fb40*/  LDC R24, c[0x0][0x228] ;  /* 0x00008a00ff187b82 */ /* 0x000ee20000000800 */
[----:B----4-:R-:W-:Y:S01]  /*1fb50*/  PRMT R5, R44, 0x7632, R5 ;  /* 0x000076322c057816 */ /* 0x010fe20000000005 */
[C---:B------:R-:W-:Y:S01]  /*1fb60*/  IMAD.WIDE R8, R25.reuse, 0x2, R72 ;  /* 0x0000000219087825 */ /* 0x040fe200078e0248 */
[----:B------:R4:W-:Y:S01]  /*1fb70*/  @P2 STG.E.U16 desc[UR60][R6.64], R30 ;  /* 0x0000001e06002986 */ /* 0x0009e2000c10153c */
[----:B------:R-:W-:Y:S02]  /*1fb80*/  ISETP.GE.AND P2, PT, R28, R69, PT ;  /* 0x000000451c00720c */ /* 0x000fe40003f46270 */
[--C-:B------:R-:W-:Y:S01]  /*1fb90*/  IMAD.IADD R25, R25, 0x1, R71.reuse ;  /* 0x0000000119197824 */ /* 0x100fe200078e0247 */
[----:B------:R4:W-:Y:S01]  /*1fba0*/  @P6 STG.E.U16 desc[UR60][R8.64], R44 ;  /* 0x0000002c08006986 */ /* 0x0009e2000c10153c */
[----:B------:R-:W1:Y:S01]  /*1fbb0*/  LDC R26, c[0x0][0x228] ;  /* 0x00008a00ff1a7b82 */ /* 0x000e620000000800 */
[----:B-----5:R-:W-:Y:S01]  /*1fbc0*/  ISETP.LT.AND P6, PT, R2, R27, !P3 ;  /* 0x0000001b0200720c */ /* 0x020fe20005fc1270 */
[----:B------:R-:W-:Y:S01]  /*1fbd0*/  IMAD.IADD R23, R25, 0x1, R71 ;  /* 0x0000000119177824 */ /* 0x000fe200078e0247 */
[----:B------:R5:W-:Y:S01]  /*1fbe0*/  @P4 STG.E.U16 desc[UR60][R10.64], R5 ;  /* 0x000000050a004986 */ /* 0x000be2000c10153c */
[----:B--2---:R-:W-:Y:S01]  /*1fbf0*/  ISETP.LT.AND P3, PT, R3, R22, !P3 ;  /* 0x000000160300720c */ /* 0x004fe20005f61270 */
[----:B------:R-:W-:Y:S01]  /*1fc00*/  VIADD R28, R0, 0x35 ;  /* 0x00000035001c7836 */ /* 0x000fe20000000000 */
[----:B0-----:R-:W-:Y:S01]  /*1fc10*/  ISETP.LT.AND P4, PT, R2, R29, !P5 ;  /* 0x0000001d0200720c */ /* 0x001fe20006f81270 */
[----:B----4-:R-:W-:Y:S01]  /*1fc20*/  IMAD.WIDE R6, R25, 0x2, R20 ;  /* 0x0000000219067825 */ /* 0x010fe200078e0214 */
[----:B------:R-:W0:Y:S03]  /*1fc30*/  LDC R27, c[0x0][0x228] ;  /* 0x00008a00ff1b7b82 */ /* 0x000e260000000800 */
[----:B------:R-:W-:-:S04]  /*1fc40*/  IMAD.WIDE R8, R23, 0x2, R72 ;  /* 0x0000000217087825 */ /* 0x000fc800078e0248 */
[----:B-----5:R-:W-:Y:S01]  /*1fc50*/  IMAD.WIDE R4, R25, 0x2, R72 ;  /* 0x0000000219047825 */ /* 0x020fe200078e0248 */
[----:B------:R-:W2:Y:S01]  /*1fc60*/  LDC R22, c[0x0][0x228] ;  /* 0x00008a00ff167b82 */ /* 0x000ea20000000800 */
[----:B---3--:R-:W-:Y:S02]  /*1fc70*/  ISETP.LT.AND P5, PT, R3, R24, !P5 ;  /* 0x000000180300720c */ /* 0x008fe40006fa1270 */
[----:B------:R-:W-:Y:S01]  /*1fc80*/  PRMT R11, R16, 0x7632, R11 ;  /* 0x00007632100b7816 */ /* 0x000fe2000000000b */
[----:B------:R3:W-:Y:S01]  /*1fc90*/  @P6 STG.E.U16 desc[UR60][R4.64], R16 ;  /* 0x0000001004006986 */ /* 0x0007e2000c10153c */
[----:B------:R-:W-:Y:S01]  /*1fca0*/  VIADD R24, R0, 0x36 ;  /* 0x0000003600187836 */ /* 0x000fe20000000000 */
[----:B------:R-:W-:Y:S02]  /*1fcb0*/  ISETP.GE.AND P6, PT, R28, R69, PT ;  /* 0x000000451c00720c */ /* 0x000fe40003fc6270 */
[----:B------:R-:W4:Y:S01]  /*1fcc0*/  LDC R25, c[0x0][0x228] ;  /* 0x00008a00ff197b82 */ /* 0x000f220000000800 */
[----:B------:R5:W-:Y:S01]  /*1fcd0*/  @P3 STG.E.U16 desc[UR60][R6.64], R11 ;  /* 0x0000000b06003986 */ /* 0x000be2000c10153c */
[----:B-1----:R-:W-:-:S02]  /*1fce0*/  ISETP.LT.AND P3, PT, R2, R31, !P1 ;  /* 0x0000001f0200720c */ /* 0x002fc40004f61270 */
[----:B------:R-:W-:Y:S01]  /*1fcf0*/  PRMT R28, R19, 0x7632, R28 ;  /* 0x00007632131c7816 */ /* 0x000fe2000000001c */
[----:B------:R1:W-:Y:S01]  /*1fd00*/  @P4 STG.E.U16 desc[UR60][R8.64], R45 ;  /* 0x0000002d08004986 */ /* 0x0003e2000c10153c */
[----:B------:R-:W-:Y:S02]  /*1fd10*/  ISETP.LT.AND P4, PT, R3, R26, !P1 ;  /* 0x0000001a0300720c */ /* 0x000fe40004f81270 */
[----:B---3--:R-:W-:Y:S01]  /*1fd20*/  PRMT R5, R45, 0x7632, R5 ;  /* 0x000076322d057816 */ /* 0x008fe20000000005 */
[----:B------:R-:W3:Y:S01]  /*1fd30*/  LDC R16, c[0x0][0x228] ;  /* 0x00008a00ff107b82 */ /* 0x000ee20000000800 */
[----:B------:R-:W-:Y:S01]  /*1fd40*/  ISETP.GE.AND P1, PT, R24, R69, PT ;  /* 0x000000451800720c */ /* 0x000fe20003f26270 */
[----:B------:R-:W-:Y:S02]  /*1fd50*/  VIADD R24, R0, 0x38 ;  /* 0x0000003800187836 */ /* 0x000fe40000000000 */
[----:B-----5:R-:W-:-:S04]  /*1fd60*/  IMAD.WIDE R10, R23, 0x2, R20 ;  /* 0x00000002170a7825 */ /* 0x020fc800078e0214 */
[----:B------:R-:W-:Y:S01]  /*1fd70*/  IMAD.IADD R23, R23, 0x1, R71 ;  /* 0x0000000117177824 */ /* 0x000fe200078e0247 */
[----:B------:R-:W5:Y:S01]  /*1fd80*/  LDC R29, c[0x0][0x228] ;  /* 0x00008a00ff1d7b82 */ /* 0x000f620000000800 */
[----:B------:R2:W-:Y:S01]  /*1fd90*/  @P5 STG.E.U16 desc[UR60][R10.64], R5 ;  /* 0x000000050a005986 */ /* 0x0005e2000c10153c */
[----:B0-----:R-:W-:Y:S01]  /*1fda0*/  ISETP.LT.AND P5, PT, R2, R27, !P2 ;  /* 0x0000001b0200720c */ /* 0x001fe200057a1270 */
[----:B-1----:R-:W-:Y:S01]  /*1fdb0*/  VIADD R8, R0, 0x37 ;  /* 0x0000003700087836 */ /* 0x002fe20000000000 */
[----:B------:R-:W-:Y:S01]  /*1fdc0*/  PRMT R9, R17, 0x7632, R9 ;  /* 0x0000763211097816 */ /* 0x000fe20000000009 */
[----:B------:R-:W-:Y:S01]  /*1fdd0*/  IMAD.WIDE R6, R23, 0x2, R20 ;  /* 0x0000000217067825 */ /* 0x000fe200078e0214 */
[----:B--2---:R-:W-:Y:S02]  /*1fde0*/  ISETP.LT.AND P2, PT, R3, R22, !P2 ;  /* 0x000000160300720c */ /* 0x004fe40005741270 */
[----:B------:R-:W0:Y:S01]  /*1fdf0*/  LDC R22, c[0x0][0x228] ;  /* 0x00008a00ff167b82 */ /* 0x000e220000000800 */
[----:B------:R-:W-:-:S07]  /*1fe00*/  IMAD.WIDE R4, R23, 0x2, R72 ;  /* 0x0000000217047825 */ /* 0x000fce00078e0248 */
[----:B------:R-:W1:Y:S01]  /*1fe10*/  LDC R27, c[0x0][0x228] ;  /* 0x00008a00ff1b7b82 */ /* 0x000e620000000800 */
[----:B------:R-:W-:Y:S01]  /*1fe20*/  IMAD.IADD R23, R23, 0x1, R71 ;  /* 0x0000000117177824 */ /* 0x000fe200078e0247 */
[----:B------:R2:W-:Y:S01]  /*1fe30*/  @P3 STG.E.U16 desc[UR60][R4.64], R17 ;  /* 0x0000001104003986 */ /* 0x0005e2000c10153c */
[-C--:B------:R-:W-:Y:S02]  /*1fe40*/  ISETP.GE.AND P3, PT, R8, R69.reuse, PT ;  /* 0x000000450800720c */ /* 0x080fe40003f66270 */
[----:B------:R-:W-:Y:S01]  /*1fe50*/  IMAD.WIDE R10, R23, 0x2, R20 ;  /* 0x00000002170a7825 */ /* 0x000fe200078e0214 */
[----:B------:R4:W-:Y:S01]  /*1fe60*/  @P4 STG.E.U16 desc[UR60][R6.64], R9 ;  /* 0x0000000906004986 */ /* 0x0009e2000c10153c */
[----:B------:R-:W-:Y:S01]  /*1fe70*/  ISETP.GE.AND P4, PT, R24, R69, PT ;  /* 0x000000451800720c */ /* 0x000fe20003f86270 */
[----:B------:R-:W1:Y:S01]  /*1fe80*/  LDC R26, c[0x0][0x228] ;  /* 0x00008a00ff1a7b82 */ /* 0x000e620000000800 */
[----:B--2---:R-:W-:Y:S01]  /*1fe90*/  PRMT R5, R46, 0x7632, R5 ;  /* 0x000076322e057816 */ /* 0x004fe20000000005 */
[----:B------:R-:W-:-:S06]  /*1fea0*/  VIADD R4, R0, 0x39 ;  /* 0x0000003900047836 */ /* 0x000fcc0000000000 */
[----:B------:R-:W2:Y:S01]  /*1feb0*/  LDC R24, c[0x0][0x228] ;  /* 0x00008a00ff187b82 */ /* 0x000ea20000000800 */
[----:B----4-:R-:W-:-:S04]  /*1fec0*/  IMAD.WIDE R8, R23, 0x2, R72 ;  /* 0x0000000217087825 */ /* 0x010fc800078e0248 */
[----:B------:R-:W-:Y:S01]  /*1fed0*/  IMAD.IADD R23, R23, 0x1, R71 ;  /* 0x0000000117177824 */ /* 0x000fe200078e0247 */
[----:B------:R4:W-:Y:S01]  /*1fee0*/  @P5 STG.E.U16 desc[UR60][R8.64], R46 ;  /* 0x0000002e08005986 */ /* 0x0009e2000c10153c */
[C---:B------:R-:W-:Y:S01]  /*1fef0*/  ISETP.LT.AND P5, PT, R2.reuse, R25, !P6 ;  /* 0x000000190200720c */ /* 0x040fe200077a1270 */
[----:B------:R-:W2:Y:S01]  /*1ff00*/  LDC R31, c[0x0][0x228] ;  /* 0x00008a00ff1f7b82 */ /* 0x000ea20000000800 */
[----:B---3--:R-:W-:Y:S01]  /*1ff10*/  ISETP.LT.AND P6, PT, R3, R16, !P6 ;  /* 0x000000100300720c */ /* 0x008fe200077c1270 */
[----:B------:R3:W-:Y:S01]  /*1ff20*/  @P2 STG.E.U16 desc[UR60][R10.64], R5 ;  /* 0x000000050a002986 */ /* 0x0007e2000c10153c */
[----:B-----5:R-:W-:Y:S01]  /*1ff30*/  ISETP.LT.AND P2, PT, R2, R29, !P1 ;  /* 0x0000001d0200720c */ /* 0x020fe20004f41270 */
[----:B------:R-:W-:Y:S01]  /*1ff40*/  IMAD.WIDE R16, R23, 0x2, R72 ;  /* 0x0000000217107825 */ /* 0x000fe200078e0248 */
[----:B0-----:R-:W-:-:S03]  /*1ff50*/  ISETP.LT.AND P1, PT, R3, R22, !P1 ;  /* 0x000000160300720c */ /* 0x001fc60004f21270 */
[----:B------:R-:W0:Y:S01]  /*1ff60*/  LDC R29, c[0x0][0x228] ;  /* 0x00008a00ff1d7b82 */ /* 0x000e220000000800 */
[C---:B------:R-:W-:Y:S02]  /*1ff70*/  IMAD.IADD R25, R23.reuse, 0x1, R71 ;  /* 0x0000000117197824 */ /* 0x040fe400078e0247 */
[----:B----4-:R-:W-:Y:S01]  /*1ff80*/  IMAD.WIDE R8, R23, 0x2, R20 ;  /* 0x0000000217087825 */ /* 0x010fe200078e0214 */
[----:B------:R4:W-:Y:S01]  /*1ff90*/  @P5 STG.E.U16 desc[UR60][R16.64], R18 ;  /* 0x0000001210005986 */ /* 0x0009e2000c10153c */
[----:B------:R-:W-:Y:S02]  /*1ffa0*/  ISETP.GE.AND P5, PT, R4, R69, PT ;  /* 0x000000450400720c */ /* 0x000fe40003fa6270 */
[----:B------:R-:W-:Y:S01]  /*1ffb0*/  PRMT R23, R18, 0x7632, R23 ;  /* 0x0000763212177816 */ /* 0x000fe20000000017 */
[----:B------:R-:W5:Y:S01]  /*1ffc0*/  LDS.128 R4, [R70] ;  /* 0x0000000046047984 */ /* 0x000f620000000c00 */
[----:B------:R-:W5:Y:S01]  /*1ffd0*/  LDC R33, c[0x0][0x228] ;  /* 0x00008a00ff217b82 */ /* 0x000f620000000800 */
[----:B---3--:R-:W-:-:S02]  /*1ffe0*/  IMAD.WIDE R10, R25, 0x2, R72 ;  /* 0x00000002190a7825 */ /* 0x008fc400078e0248 */
[----:B------:R3:W-:Y:S01]  /*1fff0*/  @P6 STG.E.U16 desc[UR60][R8.64], R23 ;  /* 0x0000001708006986 */ /* 0x0007e2000c10153c */
[----:B-1----:R-:W-:Y:S01]  /*20000*/  ISETP.LT.AND P6, PT, R2, R27, !P3 ;  /* 0x0000001b0200720c */ /* 0x002fe20005fc1270 */
[----:B------:R-:W-:Y:S01]  /*20010*/  VIADD R22, R0, 0x3a ;  /* 0x0000003a00167836 */ /* 0x000fe20000000000 */
[----:B--2---:R-:W-:Y:S01]  /*20020*/  ISETP.LT.AND P3, PT, R3, R24, !P3 ;  /* 0x000000180300720c */ /* 0x004fe20005f61270 */
[C---:B----4-:R-:W-:Y:S01]  /*20030*/  IMAD.WIDE R16, R25.reuse, 0x2, R20 ;  /* 0x0000000219107825 */ /* 0x050fe200078e0214 */
[----:B------:R-:W1:Y:S01]  /*20040*/  LDC R18, c[0x0][0x228] ;  /* 0x00008a00ff127b82 */ /* 0x000e620000000800 */
[----:B------:R2:W-:Y:S01]  /*20050*/  @P2 STG.E.U16 desc[UR60][R10.64], R47 ;  /* 0x0000002f0a002986 */ /* 0x0005e2000c10153c */
[----:B------:R-:W-:Y:S01]  /*20060*/  ISETP.GE.AND P2, PT, R22, R69, PT ;  /* 0x000000451600720c */ /* 0x000fe20003f46270 */
[----:B------:R-:W-:Y:S02]  /*20070*/  IMAD.IADD R25, R25, 0x1, R71 ;  /* 0x0000000119197824 */ /* 0x000fe400078e0247 */
[----:B------:R-:W-:Y:S01]  /*20080*/  VIADD R22, R0, 0x3b ;  /* 0x0000003b00167836 */ /* 0x000fe20000000000 */
[----:B---3--:R-:W-:Y:S01]  /*20090*/  PRMT R9, R47, 0x7632, R9 ;  /* 0x000076322f097816 */ /* 0x008fe20000000009 */
[C---:B------:R-:W-:Y:S01]  /*200a0*/  IMAD.IADD R27, R25.reuse, 0x1, R71 ;  /* 0x00000001191b7824 */ /* 0x040fe200078e0247 */
[----:B------:R-:W3:Y:S03]  /*200b0*/  LDC R24, c[0x0][0x228] ;  /* 0x00008a00ff187b82 */ /* 0x000ee60000000800 */
[----:B------:R4:W-:Y:S01]  /*200c0*/  @P1 STG.E.U16 desc[UR60][R16.64], R9 ;  /* 0x0000000910001986 */ /* 0x0009e2000c10153c */
[----:B0-----:R-:W-:Y:S01]  /*200d0*/  ISETP.LT.AND P1, PT, R2, R29, !P4 ;  /* 0x0000001d0200720c */ /* 0x001fe20006721270 */
[----:B--2---:R-:W-:Y:S01]  /*200e0*/  IMAD.WIDE R10, R25, 0x2, R20 ;  /* 0x00000002190a7825 */ /* 0x004fe200078e0214 */
[----:B------:R-:W-:-:S02]  /*200f0*/  ISETP.LT.AND P4, PT, R3, R26, !P4 ;  /* 0x0000001a0300720c */ /* 0x000fc40006781270 */
[----:B------:R-:W0:Y:S01]  /*20100*/  LDC R29, c[0x0][0x228] ;  /* 0x00008a00ff1d7b82 */ /* 0x000e220000000800 */
[----:B------:R-:W-:Y:S02]  /*20110*/  VIADD R26, R0, 0x3c ;  /* 0x0000003c001a7836 */ /* 0x000fe40000000000 */
[----:B----4-:R-:W-:-:S05]  /*20120*/  IMAD.WIDE R8, R25, 0x2, R72 ;  /* 0x0000000219087825 */ /* 0x010fca00078e0248 */
[----:B------:R-:W2:Y:S01]  /*20130*/  LDC R25, c[0x0][0x228] ;  /* 0x00008a00ff197b82 */ /* 0x000ea20000000800 */
[C---:B------:R-:W-:Y:S01]  /*20140*/  IMAD.WIDE R16, R27.reuse, 0x2, R72 ;  /* 0x000000021b107825 */ /* 0x040fe200078e0248 */
[----:B------:R4:W-:Y:S01]  /*20150*/  @P6 STG.E.U16 desc[UR60][R8.64], R19 ;  /* 0x0000001308006986 */ /* 0x0009e2000c10153c */
[----:B------:R-:W-:Y:S02]  /*20160*/  ISETP.GE.AND P6, PT, R22, R69, PT ;  /* 0x000000451600720c */ /* 0x000fe40003fc6270 */
[----:B------:R-:W-:Y:S01]  /*20170*/  IMAD.WIDE R22, R27, 0x2, R20 ;  /* 0x000000021b167825 */ /* 0x000fe200078e0214 */
[----:B------:R5:W-:Y:S01]  /*20180*/  @P3 STG.E.U16 desc[UR60][R10.64], R28 ;  /* 0x0000001c0a003986 */ /* 0x000be2000c10153c */
[----:B------:R-:W-:Y:S02]  /*20190*/  ISETP.LT.AND P3, PT, R2, R31, !P5 ;  /* 0x0000001f0200720c */ /* 0x000fe40006f61270 */
[----:B-1----:R-:W-:Y:S01]  /*201a0*/  ISETP.LT.AND P5, PT, R3, R18, !P5 ;  /* 0x000000120300720c */ /* 0x002fe20006fa1270 */
[----:B------:R1:W-:Y:S01]  /*201b0*/  @P1 STG.E.U16 desc[UR60][R16.64], R12 ;  /* 0x0000000c10001986 */ /* 0x0003e2000c10153c */
[----:B------:R-:W2:Y:S01]  /*201c0*/  LDC R18, c[0x0][0x228] ;  /* 0x00008a00ff127b82 */ /* 0x000ea20000000800 */
[----:B------:R-:W-:Y:S01]  /*201d0*/  IMAD.IADD R27, R27, 0x1, R71 ;  /* 0x000000011b1b7824 */ /* 0x000fe200078e0247 */
[----:B------:R-:W-:-:S02]  /*201e0*/  ISETP.GE.AND P1, PT, R26, R69, PT ;  /* 0x000000451a00720c */ /* 0x000fc40003f26270 */
[----:B----4-:R-:W-:Y:S01]  /*201f0*/  PRMT R9, R12, 0x7632, R9 ;  /* 0x000076320c097816 */ /* 0x010fe20000000009 */
[C---:B------:R-:W-:Y:S02]  /*20200*/  IMAD.IADD R19, R27.reuse, 0x1, R71 ;  /* 0x000000011b137824 */ /* 0x040fe400078e0247 */
[----:B-----5:R-:W-:Y:S01]  /*20210*/  IMAD.WIDE R10, R27, 0x2, R20 ;  /* 0x000000021b0a7825 */ /* 0x020fe200078e0214 */
[----:B------:R-:W4:Y:S01]  /*20220*/  LDC R26, c[0x0][0x228] ;  /* 0x00008a00ff1a7b82 */ /* 0x000f220000000800 */
[----:B------:R5:W-:Y:S01]  /*20230*/  @P4 STG.E.U16 desc[UR60][R22.64], R9 ;  /* 0x0000000916004986 */ /* 0x000be2000c10153c */
[----:B------:R-:W-:Y:S01]  /*20240*/  ISETP.LT.AND P4, PT, R2, R33, !P2 ;  /* 0x000000210200720c */ /* 0x000fe20005781270 */
[----:B-1----:R-:W-:Y:S01]  /*20250*/  IMAD.WIDE R16, R19, 0x2, R72 ;  /* 0x0000000213107825 */ /* 0x002fe200078e0248 */
[----:B------:R-:W-:Y:S02]  /*20260*/  PRMT R12, R4, 0x7632, R12 ;  /* 0x00007632040c7816 */ /* 0x000fe4000000000c */
[----:B---3--:R-:W-:Y:S01]  /*20270*/  ISETP.LT.AND P2, PT, R3, R24, !P2 ;  /* 0x000000180300720c */ /* 0x008fe20005741270 */
[C---:B------:R-:W-:Y:S01]  /*20280*/  VIADD R28, R0.reuse, 0x3d ;  /* 0x0000003d001c7836 */ /* 0x040fe20000000000 */
[----:B------:R-:W1:Y:S01]  /*20290*/  LDC R24, c[0x0][0x228] ;  /* 0x00008a00ff187b82 */ /* 0x000e620000000800 */
[----:B------:R-:W-:-:S02]  /*202a0*/  VIADD R0, R0, 0x3e ;  /* 0x0000003e00007836 */ /* 0x000fc40000000000 */
[----:B-----5:R-:W-:-:S05]  /*202b0*/  IMAD.WIDE R8, R27, 0x2, R72 ;  /* 0x000000021b087825 */ /* 0x020fca00078e0248 */
[----:B------:R-:W3:Y:S01]  /*202c0*/  LDC R22, c[0x0][0x228] ;  /* 0x00008a00ff167b82 */ /* 0x000ee20000000800 */
[----:B------:R5:W-:Y:S01]  /*202d0*/  @P3 STG.E.U16 desc[UR60][R8.64], R4 ;  /* 0x0000000408003986 */ /* 0x000be2000c10153c */
[----:B------:R-:W-:-:S03]  /*202e0*/  ISETP.GE.AND P3, PT, R28, R69, PT ;  /* 0x000000451c00720c */ /* 0x000fc60003f66270 */
[----:B------:R5:W-:Y:S01]  /*202f0*/  @P5 STG.E.U16 desc[UR60][R10.64], R12 ;  /* 0x0000000c0a005986 */ /* 0x000be2000c10153c */
[C---:B0-----:R-:W-:Y:S02]  /*20300*/  ISETP.LT.AND P5, PT, R2.reuse, R29, !P1 ;  /* 0x0000001d0200720c */ /* 0x041fe40004fa1270 */
[----:B------:R-:W0:Y:S01]  /*20310*/  LDC R23, c[0x0][0x228] ;  /* 0x00008a00ff177b82 */ /* 0x000e220000000800 */
[----:B------:R5:W-:Y:S01]  /*20320*/  @P4 STG.E.U16 desc[UR60][R16.64], R13 ;  /* 0x0000000d10004986 */ /* 0x000be2000c10153c */
[----:B--2---:R-:W-:Y:S02]  /*20330*/  ISETP.LT.AND P4, PT, R2, R25, !P6 ;  /* 0x000000190200720c */ /* 0x004fe40007781270 */
[----:B------:R-:W-:Y:S01]  /*20340*/  ISETP.LT.AND P6, PT, R3, R18, !P6 ;  /* 0x000000120300720c */ /* 0x000fe200077c1270 */
[----:B-----5:R-:W-:-:S03]  /*20350*/  IMAD.WIDE R8, R19, 0x2, R20 ;  /* 0x0000000213087825 */ /* 0x020fc600078e0214 */
[----:B------:R-:W2:Y:S01]  /*20360*/  LDC R4, c[0x0][0x228] ;  /* 0x00008a00ff047b82 */ /* 0x000ea20000000800 */
[----:B------:R-:W-:Y:S01]  /*20370*/  PRMT R11, R13, 0x7632, R11 ;  /* 0x000076320d0b7816 */ /* 0x000fe2000000000b */
[----:B------:R-:W-:-:S04]  /*20380*/  IMAD.IADD R13, R19, 0x1, R71 ;  /* 0x00000001130d7824 */ /* 0x000fc800078e0247 */
[----:B------:R5:W-:Y:S02]  /*20390*/  @P2 STG.E.U16 desc[UR60][R8.64], R11 ;  /* 0x0000000b08002986 */ /* 0x000be4000c10153c */
[----:B------:R-:W4:Y:S01]  /*203a0*/  LDC R25, c[0x0][0x228] ;  /* 0x00008a00ff197b82 */ /* 0x000f220000000800 */
[----:B------:R-:W-:Y:S01]  /*203b0*/  ISETP.GE.AND P2, PT, R0, R69, PT ;  /* 0x000000450000720c */ /* 0x000fe20003f46270 */
[----:B------:R-:W-:Y:S01]  /*203c0*/  IMAD.IADD R19, R13, 0x1, R71 ;  /* 0x000000010d137824 */ /* 0x000fe200078e0247 */
[----:B------:R-:W-:Y:S02]  /*203d0*/  PRMT R0, R5, 0x7632, R0 ;  /* 0x0000763205007816 */ /* 0x000fe40000000000 */
[----:B---3--:R-:W-:Y:S01]  /*203e0*/  ISETP.LT.AND P1, PT, R3, R22, !P1 ;  /* 0x000000160300720c */ /* 0x008fe20004f21270 */
[--C-:B------:R-:W-:Y:S02]  /*203f0*/  IMAD.WIDE R16, R19, 0x2, R72.reuse ;  /* 0x0000000213107825 */ /* 0x100fe400078e0248 */
[----:B------:R-:W3:Y:S02]  /*20400*/  LDC R27, c[0x0][0x228] ;  /* 0x00008a00ff1b7b82 */ /* 0x000ee40000000800 */
[----:B-----5:R-:W-:-:S04]  /*20410*/  IMAD.WIDE R10, R13, 0x2, R72 ;  /* 0x000000020d0a7825 */ /* 0x020fc800078e0248 */
[----:B------:R-:W-:Y:S01]  /*20420*/  IMAD.WIDE R12, R13, 0x2, R20 ;  /* 0x000000020d0c7825 */ /* 0x000fe200078e0214 */
[----:B------:R5:W-:Y:S03]  /*20430*/  @P4 STG.E.U16 desc[UR60][R10.64], R5 ;  /* 0x000000050a004986 */ /* 0x000be6000c10153c */
[--C-:B------:R-:W-:Y:S01]  /*20440*/  IMAD.IADD R9, R19, 0x1, R71.reuse ;  /* 0x0000000113097824 */ /* 0x100fe200078e0247 */
[----:B------:R-:W-:Y:S04]  /*20450*/  @P6 STG.E.U16 desc[UR60][R12.64], R0 ;  /* 0x000000000c006986 */ /* 0x000fe8000c10153c */
[----:B------:R3:W-:Y:S01]  /*20460*/  @P5 STG.E.U16 desc[UR60][R16.64], R14 ;  /* 0x0000000e10005986 */ /* 0x0007e2000c10153c */
[C---:B0-----:R-:W-:Y:S01]  /*20470*/  ISETP.LT.AND P5, PT, R2.reuse, R23, !P3 ;  /* 0x000000170200720c */ /* 0x041fe20005fa1270 */
[----:B------:R-:W-:Y:S01]  /*20480*/  IMAD.IADD R23, R9, 0x1, R71 ;  /* 0x0000000109177824 */ /* 0x000fe200078e0247 */
[----:B--2---:R-:W-:Y:S01]  /*20490*/  ISETP.LT.AND P3, PT, R3, R4, !P3 ;  /* 0x000000040300720c */ /* 0x004fe20005f61270 */
[----:B-----5:R-:W-:Y:S01]  /*204a0*/  IMAD.WIDE R4, R9, 0x2, R72 ;  /* 0x0000000209047825 */ /* 0x020fe200078e0248 */
[----:B----4-:R-:W-:-:S02]  /*204b0*/  ISETP.LT.AND P6, PT, R2, R25, !P2 ;  /* 0x000000190200720c */ /* 0x010fc400057c1270 */
[----:B-1----:R-:W-:Y:S01]  /*204c0*/  ISETP.LT.AND P2, PT, R3, R24, !P2 ;  /* 0x000000180300720c */ /* 0x002fe20005741270 */
[----:B------:R-:W-:Y:S01]  /*204d0*/  IMAD.IADD R71, R23, 0x1, R71 ;  /* 0x0000000117477824 */ /* 0x000fe200078e0247 */
[----:B---3--:R-:W-:Y:S01]  /*204e0*/  ISETP.LT.AND P4, PT, R2, R27, !P0 ;  /* 0x0000001b0200720c */ /* 0x008fe20004781270 */
[----:B------:R-:W-:Y:S01]  /*204f0*/  IMAD.WIDE R8, R9, 0x2, R20 ;  /* 0x0000000209087825 */ /* 0x000fe200078e0214 */
[----:B------:R-:W-:Y:S02]  /*20500*/  ISETP.LT.AND P0, PT, R3, R26, !P0 ;  /* 0x0000001a0300720c */ /* 0x000fe40004701270 */
[----:B------:R-:W-:Y:S01]  /*20510*/  PRMT R17, R14, 0x7632, R17 ;  /* 0x000076320e117816 */ /* 0x000fe20000000011 */
[----:B------:R-:W-:Y:S01]  /*20520*/  IMAD.WIDE R2, R19, 0x2, R20 ;  /* 0x0000000213027825 */ /* 0x000fe200078e0214 */
[----:B------:R-:W-:Y:S02]  /*20530*/  PRMT R0, R6, 0x7632, R0 ;  /* 0x0000763206007816 */ /* 0x000fe40000000000 */
[----:B------:R-:W-:Y:S01]  /*20540*/  PRMT R14, R15, 0x7632, R14 ;  /* 0x000076320f0e7816 */ /* 0x000fe2000000000e */
[C---:B------:R-:W-:Y:S01]  /*20550*/  IMAD.WIDE R10, R23.reuse, 0x2, R72 ;  /* 0x00000002170a7825 */ /* 0x040fe200078e0248 */
[----:B------:R0:W-:Y:S03]  /*20560*/  @P1 STG.E.U16 desc[UR60][R2.64], R17 ;  /* 0x0000001102001986 */ /* 0x0001e6000c10153c */
[----:B------:R-:W-:Y:S01]  /*20570*/  IMAD.WIDE R12, R23, 0x2, R20 ;  /* 0x00000002170c7825 */ /* 0x000fe200078e0214 */
[----:B------:R0:W-:Y:S03]  /*20580*/  @P5 STG.E.U16 desc[UR60][R4.64], R6 ;  /* 0x0000000604005986 */ /* 0x0001e6000c10153c */
[C---:B------:R-:W-:Y:S01]  /*20590*/  IMAD.WIDE R72, R71.reuse, 0x2, R72 ;  /* 0x0000000247487825 */ /* 0x040fe200078e0248 */
[----:B------:R0:W-:Y:S03]  /*205a0*/  @P3 STG.E.U16 desc[UR60][R8.64], R0 ;  /* 0x0000000008003986 */ /* 0x0001e6000c10153c */
[----:B------:R-:W-:Y:S01]  /*205b0*/  IMAD.WIDE R20, R71, 0x2, R20 ;  /* 0x0000000247147825 */ /* 0x000fe200078e0214 */
[----:B------:R0:W-:Y:S04]  /*205c0*/  @P6 STG.E.U16 desc[UR60][R10.64], R15 ;  /* 0x0000000f0a006986 */ /* 0x0001e8000c10153c */
[----:B------:R0:W-:Y:S04]  /*205d0*/  @P2 STG.E.U16 desc[UR60][R12.64], R14 ;  /* 0x0000000e0c002986 */ /* 0x0001e8000c10153c */
[----:B------:R0:W-:Y:S01]  /*205e0*/  @P4 STG.E.U16 desc[UR60][R72.64], R7 ;  /* 0x0000000748004986 */ /* 0x0001e2000c10153c */
[----:B------:R-:W-:Y:S05]  /*205f0*/  @!P0 EXIT ;  /* 0x000000000000894d */ /* 0x000fea0003800000 */
[----:B0-----:R-:W-:-:S05]  /*20600*/  PRMT R10, R7, 0x7632, R10 ;  /* 0x00007632070a7816 */ /* 0x001fca000000000a */
[----:B------:R-:W-:Y:S01]  /*20610*/  STG.E.U16 desc[UR60][R20.64], R10 ;  /* 0x0000000a14007986 */ /* 0x000fe2000c10153c */
[----:B------:R-:W-:Y:S05]  /*20620*/  EXIT ;  /* 0x000000000000794d */ /* 0x000fea0003800000 */
.L_x_2:
[----:B------:R-:W-:-:S00]  /*20630*/  BRA `(.L_x_2) ;  /* 0xfffffffc00fc7947 */ /* 0x000fc0000383ffff */
[----:B------:R-:W-:-:S00]  /*20640*/  NOP ;  /* 0x0000000000007918 */ /* 0x000fc00000000000 */
        /* <DEDUP_REMOVED lines=11> */
.L_x_3:


//--------------------- .nv.shared.matmul_kernel  --------------------------
	.section	.nv.shared.matmul_kernel,"aw",@nobits
	.sectionflags	@""
	.align	16
	.zero		1024


//--------------------- .nv.shared.reserved.0     --------------------------
	.section	.nv.shared.reserved.0,"aw",@nobits
	.weak		__nv_reservedSMEM_offset_0_alias
	.size		__nv_reservedSMEM_offset_0_alias, 0, 0
	.other		__nv_reservedSMEM_offset_0_alias,@"STO_CUDA_RESERVED_SHARED STV_DEFAULT"
__nv_reservedSMEM_offset_0_alias:
	.zero		0


//--------------------- .nv.constant0.matmul_kernel --------------------------
	.section	.nv.constant0.matmul_kernel,"a",@progbits
	.sectionflags	@""
	.align	4
.nv.constant0.matmul_kernel:
	.zero		608


//--------------------- SYMBOLS --------------------------

	.type		.nv.reservedSmem.offset0,@object
	.size		.nv.reservedSmem.offset0,0x4
